def matmul_kernel(
    a_ptr,
    b_ptr,
    c_ptr,
    M,
    N,
    K,
    stride_am,
    stride_ak,
    stride_bk,
    stride_bn,
    stride_cm,
    stride_cn,
    BLOCK_M: tl.constexpr,
    BLOCK_N: tl.constexpr,
    BLOCK_K: tl.constexpr,
    GROUP_M: tl.constexpr,
):
    pid = tl.program_id(axis=0)
    num_pid_m = tl.cdiv(M, BLOCK_M)
    num_pid_n = tl.cdiv(N, BLOCK_N)
    num_pid_in_group = GROUP_M * num_pid_n
    group_id = pid // num_pid_in_group
    first_pid_m = group_id * GROUP_M
    group_size_m = min(num_pid_m - first_pid_m, GROUP_M)
    pid_m = first_pid_m + ((pid % num_pid_in_group) % group_size_m)
    pid_n = (pid % num_pid_in_group) // group_size_m

    offs_am = (pid_m * BLOCK_M + tl.arange(0, BLOCK_M)) % M
    offs_bn = (pid_n * BLOCK_N + tl.arange(0, BLOCK_N)) % N
    offs_k = tl.arange(0, BLOCK_K)
    a_ptrs = a_ptr + offs_am[:, None] * stride_am + offs_k[None, :] * stride_ak
    b_ptrs = b_ptr + offs_k[:, None] * stride_bk + offs_bn[None, :] * stride_bn

    acc = tl.zeros((BLOCK_M, BLOCK_N), dtype=tl.float32)
    for kk in range(0, tl.cdiv(K, BLOCK_K)):
        a = tl.load(a_ptrs, mask=offs_k[None, :] < K - kk * BLOCK_K, other=0.0)
        b = tl.load(b_ptrs, mask=offs_k[:, None] < K - kk * BLOCK_K, other=0.0)
        acc = tl.dot(a, b, acc)
        a_ptrs += BLOCK_K * stride_ak
        b_ptrs += BLOCK_K * stride_bk

    c = acc.to(c_ptr.dtype.element_ty)
    offs_cm = pid_m * BLOCK_M + tl.arange(0, BLOCK_M)
    offs_cn = pid_n * BLOCK_N + tl.arange(0, BLOCK_N)
    c_ptrs = c_ptr + offs_cm[:, None] * stride_cm + offs_cn[None, :] * stride_cn
    mask = (offs_cm[:, None] < M) & (offs_cn[None, :] < N)
    tl.store(c_ptrs, c, mask=mask)

# config = {"BLOCK_K": 128, "BLOCK_M": 64, "BLOCK_N": 512, "GROUP_M": 8, "arch": "sm_80", "dtype": "fp16", "num_ctas": 1, "num_stages": 2, "num_warps": 2}
# arch = sm_80


// ===== COMPILED SASS (sm_80) =====

	.target	sm_80

	.elftype	@"ET_EXEC"


//--------------------- .note.nv.tkinfo           --------------------------
	.section	.note.nv.tkinfo,"",@"SHT_NOTE"
	.sectionflags	@"SHF_NOTE_NV_TKINFO"
	.tkinfo
        /*0018*/ 	.word	0x00000002
        /*0030*/ 	.string	""
        /*0030*/ 	.string	"ptxas"
        /*0030*/ 	.string	"Cuda compilation tools, release 13.0, V13.0.88"
        /*0030*/ 	.string	"Build cuda_13.0.r13.0/compiler.36424714_0"
        /*0030*/ 	.string	"-v  -suppress-debug-info  -lineinfo  -arch sm_80 "



//--------------------- .note.nv.cuinfo           --------------------------
	.section	.note.nv.cuinfo,"",@"SHT_NOTE"
	.sectionflags	@"SHF_NOTE_NV_CUINFO"
        /*0018*/ 	.short	0x0002
        /*001a*/ 	.short	0x0050
        /*001c*/ 	.short	0x0082
	.zero		2


//--------------------- .nv.info                  --------------------------
	.section	.nv.info,"",@"SHT_CUDA_INFO"
	.align	4


	//----- nvinfo : EIATTR_REGCOUNT
	.align		4
        /*0000*/ 	.byte	0x04, 0x2f
        /*0002*/ 	.short	(.L_1 - .L_0)
	.align		4
.L_0:
        /*0004*/ 	.word	index@(matmul_kernel)
        /*0008*/ 	.word	0x00000020


	//----- nvinfo : EIATTR_FRAME_SIZE
	.align		4
.L_1:
        /*000c*/ 	.byte	0x04, 0x11
        /*000e*/ 	.short	(.L_3 - .L_2)
	.align		4
.L_2:
        /*0010*/ 	.word	index@(matmul_kernel)
        /*0014*/ 	.word	0x000093f8


	//----- nvinfo : EIATTR_MIN_STACK_SIZE
	.align		4
.L_3:
        /*0018*/ 	.byte	0x04, 0x12
        /*001a*/ 	.short	(.L_5 - .L_4)
	.align		4
.L_4:
        /*001c*/ 	.word	index@(matmul_kernel)
        /*0020*/ 	.word	0x000093f8
.L_5:


//--------------------- .nv.info.matmul_kernel    --------------------------
	.section	.nv.info.matmul_kernel,"",@"SHT_CUDA_INFO"
	.sectionflags	@""
	.align	4


	//----- nvinfo : EIATTR_CUDA_API_VERSION
	.align		4
        /*0000*/ 	.byte	0x04, 0x37
        /*0002*/ 	.short	(.L_7 - .L_6)
.L_6:
        /*0004*/ 	.word	0x00000082


	//----- nvinfo : EIATTR_SW2861232_WAR
	.align		4
.L_7:
        /*0008*/ 	.byte	0x01, 0x35
	.zero		2


	//----- nvinfo : EIATTR_PARAM_CBANK
	.align		4
        /*000c*/ 	.byte	0x04, 0x0a
        /*000e*/ 	.short	(.L_9 - .L_8)
	.align		4
.L_8:
        /*0010*/ 	.word	index@(.nv.constant0.matmul_kernel)
        /*0014*/ 	.short	0x0160
        /*0016*/ 	.short	0x0050


	//----- nvinfo : EIATTR_CBANK_PARAM_SIZE
	.align		4
.L_9:
        /*0018*/ 	.byte	0x03, 0x19
        /*001a*/ 	.short	0x0050


	//----- nvinfo : EIATTR_KPARAM_INFO
	.align		4
        /*001c*/ 	.byte	0x04, 0x17
        /*001e*/ 	.short	(.L_11 - .L_10)
.L_10:
        /*0020*/ 	.word	0x00000000
        /*0024*/ 	.short	0x000d
        /*0026*/ 	.short	0x0048
        /*0028*/ 	.byte	0x00, 0xf4, 0x21, 0x00


	//----- nvinfo : EIATTR_KPARAM_INFO
	.align		4
.L_11:
        /*002c*/ 	.byte	0x04, 0x17
        /*002e*/ 	.short	(.L_13 - .L_12)
.L_12:
        /*0030*/ 	.word	0x00000000
        /*0034*/ 	.short	0x000c
        /*0036*/ 	.short	0x0040
        /*0038*/ 	.byte	0x00, 0xf4, 0x21, 0x00


	//----- nvinfo : EIATTR_KPARAM_INFO
	.align		4
.L_13:
        /*003c*/ 	.byte	0x04, 0x17
        /*003e*/ 	.short	(.L_15 - .L_14)
.L_14:
        /*0040*/ 	.word	0x00000000
        /*0044*/ 	.short	0x000b
        /*0046*/ 	.short	0x0038
        /*0048*/ 	.byte	0x00, 0xf0, 0x11, 0x00


	//----- nvinfo : EIATTR_KPARAM_INFO
	.align		4
.L_15:
        /*004c*/ 	.byte	0x04, 0x17
        /*004e*/ 	.short	(.L_17 - .L_16)
.L_16:
        /*0050*/ 	.word	0x00000000
        /*0054*/ 	.short	0x000a
        /*0056*/ 	.short	0x0034
        /*0058*/ 	.byte	0x00, 0xf0, 0x11, 0x00


	//----- nvinfo : EIATTR_KPARAM_INFO
	.align		4
.L_17:
        /*005c*/ 	.byte	0x04, 0x17
        /*005e*/ 	.short	(.L_19 - .L_18)
.L_18:
        /*0060*/ 	.word	0x00000000
        /*0064*/ 	.short	0x0009
        /*0066*/ 	.short	0x0030
        /*0068*/ 	.byte	0x00, 0xf0, 0x11, 0x00


	//----- nvinfo : EIATTR_KPARAM_INFO
	.align		4
.L_19:
        /*006c*/ 	.byte	0x04, 0x17
        /*006e*/ 	.short	(.L_21 - .L_20)
.L_20:
        /*0070*/ 	.word	0x00000000
        /*0074*/ 	.short	0x0008
        /*0076*/ 	.short	0x002c
        /*0078*/ 	.byte	0x00, 0xf0, 0x11, 0x00


	//----- nvinfo : EIATTR_KPARAM_INFO
	.align		4
.L_21:
        /*007c*/ 	.byte	0x04, 0x17
        /*007e*/ 	.short	(.L_23 - .L_22)
.L_22:
        /*0080*/ 	.word	0x00000000
        /*0084*/ 	.short	0x0007
        /*0086*/ 	.short	0x0028
        /*0088*/ 	.byte	0x00, 0xf0, 0x11, 0x00


	//----- nvinfo : EIATTR_KPARAM_INFO
	.align		4
.L_23:
        /*008c*/ 	.byte	0x04, 0x17
        /*008e*/ 	.short	(.L_25 - .L_24)
.L_24:
        /*0090*/ 	.word	0x00000000
        /*0094*/ 	.short	0x0006
        /*0096*/ 	.short	0x0024
        /*0098*/ 	.byte	0x00, 0xf0, 0x11, 0x00


	//----- nvinfo : EIATTR_KPARAM_INFO
	.align		4
.L_25:
        /*009c*/ 	.byte	0x04, 0x17
        /*009e*/ 	.short	(.L_27 - .L_26)
.L_26:
        /*00a0*/ 	.word	0x00000000
        /*00a4*/ 	.short	0x0005
        /*00a6*/ 	.short	0x0020
        /*00a8*/ 	.byte	0x00, 0xf0, 0x11, 0x00


	//----- nvinfo : EIATTR_KPARAM_INFO
	.align		4
.L_27:
        /*00ac*/ 	.byte	0x04, 0x17
        /*00ae*/ 	.short	(.L_29 - .L_28)
.L_28:
        /*00b0*/ 	.word	0x00000000
        /*00b4*/ 	.short	0x0004
        /*00b6*/ 	.short	0x001c
        /*00b8*/ 	.byte	0x00, 0xf0, 0x11, 0x00


	//----- nvinfo : EIATTR_KPARAM_INFO
	.align		4
.L_29:
        /*00bc*/ 	.byte	0x04, 0x17
        /*00be*/ 	.short	(.L_31 - .L_30)
.L_30:
        /*00c0*/ 	.word	0x00000000
        /*00c4*/ 	.short	0x0003
        /*00c6*/ 	.short	0x0018
        /*00c8*/ 	.byte	0x00, 0xf0, 0x11, 0x00


	//----- nvinfo : EIATTR_KPARAM_INFO
	.align		4
.L_31:
        /*00cc*/ 	.byte	0x04, 0x17
        /*00ce*/ 	.short	(.L_33 - .L_32)
.L_32:
        /*00d0*/ 	.word	0x00000000
        /*00d4*/ 	.short	0x0002
        /*00d6*/ 	.short	0x0010
        /*00d8*/ 	.byte	0x00, 0xf4, 0x21, 0x00


	//----- nvinfo : EIATTR_KPARAM_INFO
	.align		4
.L_33:
        /*00dc*/ 	.byte	0x04, 0x17
        /*00de*/ 	.short	(.L_35 - .L_34)
.L_34:
        /*00e0*/ 	.word	0x00000000
        /*00e4*/ 	.short	0x0001
        /*00e6*/ 	.short	0x0008
        /*00e8*/ 	.byte	0x00, 0xf4, 0x21, 0x00


	//----- nvinfo : EIATTR_KPARAM_INFO
	.align		4
.L_35:
        /*00ec*/ 	.byte	0x04, 0x17
        /*00ee*/ 	.short	(.L_37 - .L_36)
.L_36:
        /*00f0*/ 	.word	0x00000000
        /*00f4*/ 	.short	0x0000
        /*00f6*/ 	.short	0x0000
        /*00f8*/ 	.byte	0x00, 0xf4, 0x21, 0x00


	//----- nvinfo : EIATTR_MAXREG_COUNT
	.align		4
.L_37:
        /*00fc*/ 	.byte	0x03, 0x1b
        /*00fe*/ 	.short	0x00ff


	//----- nvinfo : EIATTR_NUM_BARRIERS
	.align		4
        /*0100*/ 	.byte	0x02, 0x4c
        /*0102*/ 	.byte	0x01
	.zero		1


	//----- nvinfo : EIATTR_ANNOTATIONS
	.align		4
        /*0104*/ 	.byte	0x04, 0x55
        /*0106*/ 	.short	(.L_39 - .L_38)


	//   ....[0]....
.L_38:
        /*0108*/ 	.word	0x00000001
        /*010c*/ 	.byte	0x70, 0x00, 0x00, 0x00, 0x01, 0x00, 0x00, 0x00, 0xb0, 0x00, 0x00, 0x00, 0x01, 0x00, 0x00, 0x00
        /* <DEDUP_REMOVED lines=3179> */
        /*c7cc*/ 	.byte	0x30, 0x34, 0x03, 0x00, 0x01, 0x00, 0x00, 0x00, 0x40, 0x34, 0x03, 0x00


	//----- nvinfo : EIATTR_MERCURY_ISA_VERSION
	.align		4
.L_39:
        /*c7d8*/ 	.byte	0x03, 0x5f
        /*c7da*/ 	.short	0x0000


	//----- nvinfo : EIATTR_EXIT_INSTR_OFFSETS
	.align		4
        /*c7dc*/ 	.byte	0x04, 0x1c
        /*c7de*/ 	.short	(.L_41 - .L_40)


	//   ....[0]....
.L_40:
        /*c7e0*/ 	.word	0x000fede0


	//   ....[1]....
        /*c7e4*/ 	.word	0x000fee10


	//----- nvinfo : EIATTR_REQNTID
	.align		4
.L_41:
        /*c7e8*/ 	.byte	0x04, 0x10
        /*c7ea*/ 	.short	(.L_43 - .L_42)
.L_42:
        /*c7ec*/ 	.word	0x00000040
        /*c7f0*/ 	.word	0x00000001
        /*c7f4*/ 	.word	0x00000001
.L_43:


//--------------------- .nv.callgraph             --------------------------
	.section	.nv.callgraph,"",@"SHT_CUDA_CALLGRAPH"
	.align	4
	.sectionentsize	8
	.align		4
        /*0000*/ 	.word	0x00000000
	.align		4
        /*0004*/ 	.word	0xffffffff
	.align		4
        /*0008*/ 	.word	0x00000000
	.align		4
        /*000c*/ 	.word	0xfffffffe
	.align		4
        /*0010*/ 	.word	0x00000000
	.align		4
        /*0014*/ 	.word	0xfffffffd
	.align		4
        /*0018*/ 	.word	0x00000000
	.align		4
        /*001c*/ 	.word	0xfffffffc


//--------------------- .nv.rel.action            --------------------------
	.section	.nv.rel.action,"",@"SHT_CUDA_RELOCINFO"
	.align	8
	.sectionentsize	8
        /*0000*/ 	.byte	0x73, 0x00, 0x00, 0x00, 0x00, 0x00, 0x00, 0x00, 0x00, 0x00, 0x00, 0x11, 0x25, 0x00, 0x05, 0x36


//--------------------- .nv.constant0.matmul_kernel --------------------------
	.section	.nv.constant0.matmul_kernel,"a",@progbits
	.sectionflags	@""
	.align	4
.nv.constant0.matmul_kernel:
	.zero		432


//--------------------- .text.matmul_kernel       --------------------------
	.section	.text.matmul_kernel,"ax",@progbits
	.sectioninfo	@"SHI_REGISTERS=32"
	.align	128
        .global         matmul_kernel
        .type           matmul_kernel,@function
        .size           matmul_kernel,(.L_x_4 - matmul_kernel)
        .other          matmul_kernel,@"STO_CUDA_ENTRY STV_DEFAULT"
matmul_kernel:
.text.matmul_kernel:
[----:B------:R-:W-:-:S04]  /*0000*/  IMAD.MOV.U32 R1, RZ, RZ, c[0x0][0x28] ;  /* 0x00000a00ff017624 */ /* 0x000fc800078e00ff */
[----:B------:R-:W-:Y:S01]  /*0010*/  IMAD.MOV.U32 R0, RZ, RZ, c[0x0][0x17c] ;  /* 0x00005f00ff007624 */ /* 0x000fe200078e00ff */
[----:B------:R-:W-:Y:S01]  /*0020*/  IADD3 R1, R1, -0x93f8, RZ ;  /* 0xffff6c0801017810 */ /* 0x000fe20007ffe0ff */
[----:B------:R-:W0:Y:S01]  /*0030*/  S2R R29, SR_TID.X ;  /* 0x00000000001d7919 */ /* 0x000e220000002100 */
[----:B------:R-:W-:Y:S01]  /*0040*/  CS2R R12, SRZ ;  /* 0x00000000000c7805 */ /* 0x000fe2000001ff00 */
[----:B------:R-:W-:Y:S01]  /*0050*/  CS2R R14, SRZ ;  /* 0x00000000000e7805 */ /* 0x000fe2000001ff00 */
[----:B------:R-:W-:Y:S01]  /*0060*/  IADD3 R0, R0, 0x1ff, RZ ;  /* 0x000001ff00007810 */ /* 0x000fe20007ffe0ff */
[----:B------:R-:W-:Y:S01]  /*0070*/  STL [R1+0x310], RZ ;  /* 0x000310ff01007387 */ /* 0x000fe20000100800 */
[----:B------:R-:W-:Y:S01]  /*0080*/  CS2R R16, SRZ ;  /* 0x0000000000107805 */ /* 0x000fe2000001ff00 */
[----:B------:R-:W-:Y:S01]  /*0090*/  CS2R R18, SRZ ;  /* 0x0000000000127805 */ /* 0x000fe2000001ff00 */
[----:B------:R-:W-:Y:S01]  /*00a0*/  SHF.R.S32.HI R3, RZ, 0x1f, R0 ;  /* 0x0000001fff037819 */ /* 0x000fe20000011400 */
[----:B------:R-:W-:Y:S01]  /*00b0*/  STL [R1+0x314], RZ ;  /* 0x000314ff01007387 */ /* 0x000fe20000100800 */
[----:B------:R-:W-:Y:S01]  /*00c0*/  CS2R R20, SRZ ;  /* 0x0000000000147805 */ /* 0x000fe2000001ff00 */
[----:B------:R-:W-:Y:S01]  /*00d0*/  CS2R R22, SRZ ;  /* 0x0000000000167805 */ /* 0x000fe2000001ff00 */
[----:B------:R-:W-:Y:S01]  /*00e0*/  LEA.HI R3, R3, R0, RZ, 0x9 ;  /* 0x0000000003037211 */ /* 0x000fe200078f48ff */
[----:B------:R-:W-:Y:S01]  /*00f0*/  STL [R1+0x318], RZ ;  /* 0x000318ff01007387 */ /* 0x000fe20000100800 */
[----:B------:R-:W-:Y:S01]  /*0100*/  CS2R R24, SRZ ;  /* 0x0000000000187805 */ /* 0x000fe2000001ff00 */
[----:B------:R-:W-:Y:S01]  /*0110*/  CS2R R26, SRZ ;  /* 0x00000000001a7805 */ /* 0x000fe2000001ff00 */
[----:B------:R-:W-:Y:S01]  /*0120*/  SHF.R.S32.HI R0, RZ, 0x9, R3 ;  /* 0x00000009ff007819 */ /* 0x000fe20000011403 */
[----:B------:R-:W-:Y:S04]  /*0130*/  STL [R1+0x31c], RZ ;  /* 0x00031cff01007387 */ /* 0x000fe80000100800 */
[----:B------:R-:W-:Y:S01]  /*0140*/  IMAD.SHL.U32 R0, R0, 0x8, RZ ;  /* 0x0000000800007824 */ /* 0x000fe200078e00ff */
[----:B------:R-:W1:Y:S04]  /*0150*/  S2R R3, SR_CTAID.X ;  /* 0x0000000000037919 */ /* 0x000e680000002500 */
[-C--:B------:R-:W-:Y:S01]  /*0160*/  IABS R7, R0.reuse ;  /* 0x0000000000077213 */ /* 0x080fe20000000000 */
[----:B------:R-:W-:Y:S01]  /*0170*/  STL [R1+0x300], RZ ;  /* 0x000300ff01007387 */ /* 0x000fe20000100800 */
[----:B------:R-:W-:-:S02]  /*0180*/  IABS R10, R0 ;  /* 0x00000000000a7213 */ /* 0x000fc40000000000 */
[----:B------:R-:W2:Y:S01]  /*0190*/  I2F.RP R2, R7 ;  /* 0x0000000700027306 */ /* 0x000ea20000209400 */
[----:B------:R-:W-:Y:S04]  /*01a0*/  STL [R1+0x304], RZ ;  /* 0x000304ff01007387 */ /* 0x000fe80000100800 */
[----:B------:R-:W-:Y:S04]  /*01b0*/  STL [R1+0x308], RZ ;  /* 0x000308ff01007387 */ /* 0x000fe80000100800 */
[----:B------:R-:W-:Y:S04]  /*01c0*/  STL [R1+0x30c], RZ ;  /* 0x00030cff01007387 */ /* 0x000fe80000100800 */
[----:B------:R-:W-:Y:S01]  /*01d0*/  STL [R1+0x2f0], RZ ;  /* 0x0002f0ff01007387 */ /* 0x000fe20000100800 */
[----:B--2---:R-:W2:Y:S01]  /*01e0*/  MUFU.RCP R2, R2 ;  /* 0x0000000200027308 */ /* 0x004ea20000001000 */
[----:B-1----:R-:W-:-:S02]  /*01f0*/  IABS R8, R3 ;  /* 0x0000000300087213 */ /* 0x002fc40000000000 */
[----:B------:R-:W-:Y:S04]  /*0200*/  STL [R1+0x2f4], RZ ;  /* 0x0002f4ff01007387 */ /* 0x000fe80000100800 */
[----:B------:R-:W-:Y:S04]  /*0210*/  STL [R1+0x2f8], RZ ;  /* 0x0002f8ff01007387 */ /* 0x000fe80000100800 */
[----:B------:R-:W-:Y:S04]  /*0220*/  STL [R1+0x2fc], RZ ;  /* 0x0002fcff01007387 */ /* 0x000fe80000100800 */
[----:B------:R-:W-:Y:S01]  /*0230*/  STL [R1+0x2e0], RZ ;  /* 0x0002e0ff01007387 */ /* 0x000fe20000100800 */
[----:B--2---:R-:W-:Y:S01]  /*0240*/  IADD3 R4, R2, 0xffffffe, RZ ;  /* 0x0ffffffe02047810 */ /* 0x004fe20007ffe0ff */
[----:B------:R-:W-:-:S02]  /*0250*/  IMAD.MOV R2, RZ, RZ, -R10 ;  /* 0x000000ffff027224 */ /* 0x000fc400078e0a0a */
[----:B------:R-:W-:Y:S01]  /*0260*/  STL [R1+0x2e4], RZ ;  /* 0x0002e4ff01007387 */ /* 0x000fe20000100800 */
[----:B------:R1:W2:Y:S03]  /*0270*/  F2I.FTZ.U32.TRUNC.NTZ R5, R4 ;  /* 0x0000000400057305 */ /* 0x0002a6000021f000 */
[----:B------:R-:W-:Y:S04]  /*0280*/  STL [R1+0x2e8], RZ ;  /* 0x0002e8ff01007387 */ /* 0x000fe80000100800 */
[----:B------:R-:W-:Y:S01]  /*0290*/  STL [R1+0x2ec], RZ ;  /* 0x0002ecff01007387 */ /* 0x000fe20000100800 */
[----:B-1----:R-:W-:-:S03]  /*02a0*/  IMAD.MOV.U32 R4, RZ, RZ, RZ ;  /* 0x000000ffff047224 */ /* 0x002fc600078e00ff */
[----:B------:R-:W-:Y:S04]  /*02b0*/  STL [R1+0x2d0], RZ ;  /* 0x0002d0ff01007387 */ /* 0x000fe80000100800 */
[----:B------:R-:W-:Y:S01]  /*02c0*/  STL [R1+0x2d4], RZ ;  /* 0x0002d4ff01007387 */ /* 0x000fe20000100800 */
[----:B--2---:R-:W-:-:S03]  /*02d0*/  IMAD.MOV R6, RZ, RZ, -R5 ;  /* 0x000000ffff067224 */ /* 0x004fc600078e0a05 */
[----:B------:R-:W-:Y:S01]  /*02e0*/  STL [R1+0x2d8], RZ ;  /* 0x0002d8ff01007387 */ /* 0x000fe20000100800 */
[----:B------:R-:W-:Y:S02]  /*02f0*/  IMAD R9, R6, R7, RZ ;  /* 0x0000000706097224 */ /* 0x000fe400078e02ff */
[----:B------:R-:W-:Y:S01]  /*0300*/  IMAD.MOV.U32 R6, RZ, RZ, R8 ;  /* 0x000000ffff067224 */ /* 0x000fe200078e0008 */
[----:B------:R-:W-:Y:S01]  /*0310*/  STL [R1+0x2dc], RZ ;  /* 0x0002dcff01007387 */ /* 0x000fe20000100800 */
[----:B------:R-:W-:-:S03]  /*0320*/  IMAD.HI.U32 R5, R5, R9, R4 ;  /* 0x0000000905057227 */ /* 0x000fc600078e0004 */
[----:B------:R-:W-:Y:S03]  /*0330*/  STL [R1+0x2c0], RZ ;  /* 0x0002c0ff01007387 */ /* 0x000fe60000100800 */
[----:B------:R-:W-:Y:S01]  /*0340*/  IMAD.HI.U32 R5, R5, R6, RZ ;  /* 0x0000000605057227 */ /* 0x000fe200078e00ff */
[----:B------:R-:W-:Y:S03]  /*0350*/  STL [R1+0x2c4], RZ ;  /* 0x0002c4ff01007387 */ /* 0x000fe60000100800 */
[----:B------:R-:W-:Y:S01]  /*0360*/  IMAD R2, R5, R2, R6 ;  /* 0x0000000205027224 */ /* 0x000fe200078e0206 */
[----:B------:R-:W-:Y:S04]  /*0370*/  STL [R1+0x2c8], RZ ;  /* 0x0002c8ff01007387 */ /* 0x000fe80000100800 */
[----:B------:R-:W-:Y:S01]  /*0380*/  ISETP.GT.U32.AND P1, PT, R7, R2, PT ;  /* 0x000000020700720c */ /* 0x000fe20003f24070 */
[----:B------:R-:W-:Y:S04]  /*0390*/  STL [R1+0x2cc], RZ ;  /* 0x0002ccff01007387 */ /* 0x000fe80000100800 */
[----:B------:R-:W-:Y:S04]  /*03a0*/  STL [R1+0x2b0], RZ ;  /* 0x0002b0ff01007387 */ /* 0x000fe80000100800 */
[----:B------:R-:W-:Y:S04]  /*03b0*/  STL [R1+0x2b4], RZ ;  /* 0x0002b4ff01007387 */ /* 0x000fe80000100800 */
[----:B------:R-:W-:Y:S01]  /*03c0*/  @!P1 IMAD.IADD R2, R2, 0x1, -R7 ;  /* 0x0000000102029824 */ /* 0x000fe200078e0a07 */
[----:B------:R-:W-:Y:S01]  /*03d0*/  STL [R1+0x2b8], RZ ;  /* 0x0002b8ff01007387 */ /* 0x000fe20000100800 */
[----:B------:R-:W-:-:S02]  /*03e0*/  @!P1 IADD3 R5, R5, 0x1, RZ ;  /* 0x0000000105059810 */ /* 0x000fc40007ffe0ff */
[----:B------:R-:W-:Y:S01]  /*03f0*/  ISETP.NE.AND P1, PT, R0, RZ, PT ;  /* 0x000000ff0000720c */ /* 0x000fe20003f25270 */
[----:B------:R-:W-:Y:S01]  /*0400*/  STL [R1+0x2bc], RZ ;  /* 0x0002bcff01007387 */ /* 0x000fe20000100800 */
[----:B------:R-:W-:Y:S02]  /*0410*/  ISETP.GE.U32.AND P0, PT, R2, R7, PT ;  /* 0x000000070200720c */ /* 0x000fe40003f06070 */
[----:B------:R-:W-:Y:S01]  /*0420*/  LOP3.LUT R2, R3, R0, RZ, 0x3c, !PT ;  /* 0x0000000003027212 */ /* 0x000fe200078e3cff */
[----:B------:R-:W-:Y:S03]  /*0430*/  STL [R1+0x2a0], RZ ;  /* 0x0002a0ff01007387 */ /* 0x000fe60000100800 */
[----:B------:R-:W-:Y:S01]  /*0440*/  ISETP.GE.AND P2, PT, R2, RZ, PT ;  /* 0x000000ff0200720c */ /* 0x000fe20003f46270 */
[----:B------:R-:W-:Y:S01]  /*0450*/  STL [R1+0x2a4], RZ ;  /* 0x0002a4ff01007387 */ /* 0x000fe20000100800 */
[----:B------:R-:W-:-:S03]  /*0460*/  IMAD.MOV.U32 R2, RZ, RZ, c[0x0][0x178] ;  /* 0x00005e00ff027624 */ /* 0x000fc600078e00ff */
[----:B------:R-:W-:Y:S02]  /*0470*/  STL [R1+0x2a8], RZ ;  /* 0x0002a8ff01007387 */ /* 0x000fe40000100800 */
[----:B------:R-:W-:Y:S02]  /*0480*/  @P0 IADD3 R5, R5, 0x1, RZ ;  /* 0x0000000105050810 */ /* 0x000fe40007ffe0ff */
[----:B------:R-:W-:Y:S01]  /*0490*/  STL [R1+0x2ac], RZ ;  /* 0x0002acff01007387 */ /* 0x000fe20000100800 */
[----:B------:R-:W-:Y:S02]  /*04a0*/  IADD3 R2, R2, 0x3f, RZ ;  /* 0x0000003f02027810 */ /* 0x000fe40007ffe0ff */
[----:B------:R-:W-:Y:S01]  /*04b0*/  IMAD.MOV.U32 R4, RZ, RZ, R5 ;  /* 0x000000ffff047224 */ /* 0x000fe200078e0005 */
[----:B------:R-:W-:Y:S01]  /*04c0*/  STL [R1+0x290], RZ ;  /* 0x000290ff01007387 */ /* 0x000fe20000100800 */
[----:B------:R-:W-:Y:S02]  /*04d0*/  SHF.R.S32.HI R5, RZ, 0x1f, R2 ;  /* 0x0000001fff057819 */ /* 0x000fe40000011402 */
[----:B------:R-:W-:Y:S01]  /*04e0*/  @!P2 IMAD.MOV R4, RZ, RZ, -R4 ;  /* 0x000000ffff04a224 */ /* 0x000fe200078e0a04 */
[----:B------:R-:W-:Y:S01]  /*04f0*/  STL [R1+0x294], RZ ;  /* 0x000294ff01007387 */ /* 0x000fe20000100800 */
[----:B------:R-:W-:-:S02]  /*0500*/  @!P1 LOP3.LUT R4, RZ, R0, RZ, 0x33, !PT ;  /* 0x00000000ff049212 */ /* 0x000fc400078e33ff */
[----:B------:R-:W-:Y:S01]  /*0510*/  LEA.HI R5, R5, R2, RZ, 0x6 ;  /* 0x0000000205057211 */ /* 0x000fe200078f30ff */
[----:B------:R-:W-:Y:S02]  /*0520*/  STL [R1+0x298], RZ ;  /* 0x000298ff01007387 */ /* 0x000fe40000100800 */
[----:B------:R-:W-:Y:S02]  /*0530*/  IMAD.SHL.U32 R2, R4, 0x8, RZ ;  /* 0x0000000804027824 */ /* 0x000fe400078e00ff */
[----:B------:R-:W-:Y:S01]  /*0540*/  STL [R1+0x29c], RZ ;  /* 0x00029cff01007387 */ /* 0x000fe20000100800 */
[----:B------:R-:W-:Y:S02]  /*0550*/  IMAD.MOV R4, RZ, RZ, -R4 ;  /* 0x000000ffff047224 */ /* 0x000fe400078e0a04 */
[----:B------:R-:W-:Y:S01]  /*0560*/  LEA.HI.SX32 R5, R5, -R2, 0x1a ;  /* 0x8000000205057211 */ /* 0x000fe200078fd2ff */
[----:B------:R-:W-:Y:S01]  /*0570*/  STL [R1+0x280], RZ ;  /* 0x000280ff01007387 */ /* 0x000fe20000100800 */
[----:B------:R-:W-:-:S02]  /*0580*/  IMAD R9, R0, R4, R3 ;  /* 0x0000000400097224 */ /* 0x000fc400078e0203 */
[----:B------:R-:W-:Y:S01]  /*0590*/  IMNMX R10, R5, 0x8, PT ;  /* 0x00000008050a7817 */ /* 0x000fe20003800200 */
[----:B------:R-:W-:Y:S01]  /*05a0*/  STL [R1+0x284], RZ ;  /* 0x000284ff01007387 */ /* 0x000fe20000100800 */
[----:B------:R-:W-:Y:S02]  /*05b0*/  IMAD.MOV.U32 R4, RZ, RZ, RZ ;  /* 0x000000ffff047224 */ /* 0x000fe400078e00ff */
[-C--:B------:R-:W-:Y:S01]  /*05c0*/  IABS R8, R10.reuse ;  /* 0x0000000a00087213 */ /* 0x080fe20000000000 */
[----:B------:R-:W-:Y:S01]  /*05d0*/  STL [R1+0x288], RZ ;  /* 0x000288ff01007387 */ /* 0x000fe20000100800 */
[----:B------:R-:W-:Y:S02]  /*05e0*/  IABS R0, R10 ;  /* 0x0000000a00007213 */ /* 0x000fe40000000000 */
[----:B------:R-:W1:Y:S01]  /*05f0*/  I2F.RP R6, R8 ;  /* 0x0000000800067306 */ /* 0x000e620000209400 */
[----:B------:R-:W-:Y:S04]  /*0600*/  STL [R1+0x28c], RZ ;  /* 0x00028cff01007387 */ /* 0x000fe80000100800 */
[----:B------:R-:W-:Y:S04]  /*0610*/  STL [R1+0x270], RZ ;  /* 0x000270ff01007387 */ /* 0x000fe80000100800 */
[----:B------:R-:W-:Y:S04]  /*0620*/  STL [R1+0x274], RZ ;  /* 0x000274ff01007387 */ /* 0x000fe80000100800 */
[----:B------:R-:W-:Y:S01]  /*0630*/  STL [R1+0x278], RZ ;  /* 0x000278ff01007387 */ /* 0x000fe20000100800 */
[----:B-1----:R-:W1:Y:S03]  /*0640*/  MUFU.RCP R6, R6 ;  /* 0x0000000600067308 */ /* 0x002e660000001000 */
[----:B------:R-:W-:Y:S04]  /*0650*/  STL [R1+0x27c], RZ ;  /* 0x00027cff01007387 */ /* 0x000fe80000100800 */
[----:B------:R-:W-:Y:S04]  /*0660*/  STL [R1+0x260], RZ ;  /* 0x000260ff01007387 */ /* 0x000fe80000100800 */
[----:B------:R-:W-:Y:S04]  /*0670*/  STL [R1+0x264], RZ ;  /* 0x000264ff01007387 */ /* 0x000fe80000100800 */
[----:B------:R-:W-:Y:S01]  /*0680*/  STL [R1+0x268], RZ ;  /* 0x000268ff01007387 */ /* 0x000fe20000100800 */
[----:B-1----:R-:W-:-:S03]  /*0690*/  IADD3 R5, R6, 0xffffffe, RZ ;  /* 0x0ffffffe06057810 */ /* 0x002fc60007ffe0ff */
[----:B------:R-:W-:Y:S04]  /*06a0*/  STL [R1+0x26c], RZ ;  /* 0x00026cff01007387 */ /* 0x000fe80000100800 */
[----:B------:R-:W-:Y:S01]  /*06b0*/  STL [R1+0x250], RZ ;  /* 0x000250ff01007387 */ /* 0x000fe20000100800 */
[----:B------:R-:W1:Y:S03]  /*06c0*/  F2I.FTZ.U32.TRUNC.NTZ R5, R5 ;  /* 0x0000000500057305 */ /* 0x000e66000021f000 */
[----:B------:R-:W-:Y:S04]  /*06d0*/  STL [R1+0x254], RZ ;  /* 0x000254ff01007387 */ /* 0x000fe80000100800 */
[----:B------:R-:W-:Y:S04]  /*06e0*/  STL [R1+0x258], RZ ;  /* 0x000258ff01007387 */ /* 0x000fe80000100800 */
[----:B------:R-:W-:Y:S04]  /*06f0*/  STL [R1+0x25c], RZ ;  /* 0x00025cff01007387 */ /* 0x000fe80000100800 */
[----:B------:R-:W-:Y:S01]  /*0700*/  STL [R1+0x240], RZ ;  /* 0x000240ff01007387 */ /* 0x000fe20000100800 */
[----:B-1----:R-:W-:-:S03]  /*0710*/  IMAD.MOV R7, RZ, RZ, -R5 ;  /* 0x000000ffff077224 */ /* 0x002fc600078e0a05 */
[----:B------:R-:W-:Y:S01]  /*0720*/  STL [R1+0x244], RZ ;  /* 0x000244ff01007387 */ /* 0x000fe20000100800 */
[----:B------:R-:W-:Y:S01]  /*0730*/  IMAD.MOV.U32 R3, RZ, RZ, R7 ;  /* 0x000000ffff037224 */ /* 0x000fe200078e0007 */
[----:B------:R-:W-:Y:S02]  /*0740*/  IABS R7, R9 ;  /* 0x0000000900077213 */ /* 0x000fe40000000000 */
[----:B------:R-:W-:Y:S01]  /*0750*/  STL [R1+0x248], RZ ;  /* 0x000248ff01007387 */ /* 0x000fe20000100800 */
[----:B------:R-:W-:-:S03]  /*0760*/  IMAD R3, R3, R8, RZ ;  /* 0x0000000803037224 */ /* 0x000fc600078e02ff */
[----:B------:R-:W-:Y:S01]  /*0770*/  STL [R1+0x24c], RZ ;  /* 0x00024cff01007387 */ /* 0x000fe20000100800 */
[----:B------:R-:W-:-:S03]  /*0780*/  IMAD.HI.U32 R4, R5, R3, R4 ;  /* 0x0000000305047227 */ /* 0x000fc600078e0004 */
[----:B------:R-:W-:Y:S01]  /*0790*/  STL [R1+0x230], RZ ;  /* 0x000230ff01007387 */ /* 0x000fe20000100800 */
[----:B------:R-:W-:Y:S02]  /*07a0*/  IMAD.MOV R3, RZ, RZ, -R0 ;  /* 0x000000ffff037224 */ /* 0x000fe400078e0a00 */
[----:B------:R-:W-:Y:S01]  /*07b0*/  IMAD.HI.U32 R0, R4, R7, RZ ;  /* 0x0000000704007227 */ /* 0x000fe200078e00ff */
[----:B------:R-:W-:Y:S03]  /*07c0*/  STL [R1+0x234], RZ ;  /* 0x000234ff01007387 */ /* 0x000fe60000100800 */
[----:B------:R-:W-:Y:S01]  /*07d0*/  IMAD R3, R0, R3, R7 ;  /* 0x0000000300037224 */ /* 0x000fe200078e0207 */
[----:B------:R-:W-:Y:S01]  /*07e0*/  STL [R1+0x238], RZ ;  /* 0x000238ff01007387 */ /* 0x000fe20000100800 */
[----:B------:R-:W-:Y:S01]  /*07f0*/  ULDC.64 UR4, c[0x0][0x118] ;  /* 0x0000460000047ab9 */ /* 0x000fe20000000a00 */
[----:B------:R-:W-:-:S02]  /*0800*/  CS2R R6, SRZ ;  /* 0x0000000000067805 */ /* 0x000fc4000001ff00 */
[----:B------:R-:W-:Y:S01]  /*0810*/  STL [R1+0x23c], RZ ;  /* 0x00023cff01007387 */ /* 0x000fe20000100800 */
[----:B------:R-:W-:-:S03]  /*0820*/  ISETP.GT.U32.AND P1, PT, R8, R3, PT ;  /* 0x000000030800720c */ /* 0x000fc60003f24070 */
[----:B------:R-:W-:Y:S04]  /*0830*/  STL [R1+0x220], RZ ;  /* 0x000220ff01007387 */ /* 0x000fe80000100800 */
[----:B------:R-:W-:Y:S04]  /*0840*/  STL [R1+0x224], RZ ;  /* 0x000224ff01007387 */ /* 0x000fe80000100800 */
[----:B------:R-:W-:Y:S02]  /*0850*/  STL [R1+0x228], RZ ;  /* 0x000228ff01007387 */ /* 0x000fe40000100800 */
[----:B------:R-:W-:Y:S01]  /*0860*/  @!P1 IMAD.IADD R3, R3, 0x1, -R8 ;  /* 0x0000000103039824 */ /* 0x000fe200078e0a08 */
[----:B------:R-:W-:Y:S01]  /*0870*/  @!P1 IADD3 R0, R0, 0x1, RZ ;  /* 0x0000000100009810 */ /* 0x000fe20007ffe0ff */
[----:B------:R-:W-:Y:S01]  /*0880*/  STL [R1+0x22c], RZ ;  /* 0x00022cff01007387 */ /* 0x000fe20000100800 */
[----:B------:R-:W-:-:S02]  /*0890*/  ISETP.NE.AND P1, PT, R10, RZ, PT ;  /* 0x000000ff0a00720c */ /* 0x000fc40003f25270 */
[----:B------:R-:W-:Y:S01]  /*08a0*/  ISETP.GE.U32.AND P0, PT, R3, R8, PT ;  /* 0x000000080300720c */ /* 0x000fe20003f06070 */
[----:B------:R-:W-:Y:S01]  /*08b0*/  STL [R1+0x210], RZ ;  /* 0x000210ff01007387 */ /* 0x000fe20000100800 */
[----:B------:R-:W-:-:S03]  /*08c0*/  LOP3.LUT R3, R9, R10, RZ, 0x3c, !PT ;  /* 0x0000000a09037212 */ /* 0x000fc600078e3cff */
[----:B------:R-:W-:Y:S01]  /*08d0*/  STL [R1+0x214], RZ ;  /* 0x000214ff01007387 */ /* 0x000fe20000100800 */
[----:B------:R-:W-:Y:S01]  /*08e0*/  ISETP.GE.AND P2, PT, R3, RZ, PT ;  /* 0x000000ff0300720c */ /* 0x000fe20003f46270 */
[----:B------:R-:W-:Y:S02]  /*08f0*/  IMAD.MOV.U32 R3, RZ, RZ, c[0x0][0x180] ;  /* 0x00006000ff037624 */ /* 0x000fe400078e00ff */
[----:B------:R-:W-:Y:S03]  /*0900*/  STL [R1+0x218], RZ ;  /* 0x000218ff01007387 */ /* 0x000fe60000100800 */
[----:B------:R-:W-:Y:S01]  /*0910*/  IADD3 R3, R3, 0x7f, RZ ;  /* 0x0000007f03037810 */ /* 0x000fe20007ffe0ff */
[----:B------:R-:W-:Y:S01]  /*0920*/  STL [R1+0x21c], RZ ;  /* 0x00021cff01007387 */ /* 0x000fe20000100800 */
[----:B------:R-:W-:Y:S02]  /*0930*/  @P0 IADD3 R0, R0, 0x1, RZ ;  /* 0x0000000100000810 */ /* 0x000fe40007ffe0ff */
[----:B------:R-:W-:Y:S01]  /*0940*/  ISETP.GE.AND P0, PT, R3, 0x80, PT ;  /* 0x000000800300780c */ /* 0x000fe20003f06270 */
[----:B------:R-:W-:Y:S02]  /*0950*/  STL [R1+0x200], RZ ;  /* 0x000200ff01007387 */ /* 0x000fe40000100800 */
[----:B------:R-:W-:Y:S01]  /*0960*/  @!P2 IMAD.MOV R0, RZ, RZ, -R0 ;  /* 0x000000ffff00a224 */ /* 0x000fe200078e0a00 */
[----:B------:R-:W-:Y:S01]  /*0970*/  @!P1 LOP3.LUT R0, RZ, R10, RZ, 0x33, !PT ;  /* 0x0000000aff009212 */ /* 0x000fe200078e33ff */
[----:B------:R-:W-:Y:S04]  /*0980*/  STL [R1+0x204], RZ ;  /* 0x000204ff01007387 */ /* 0x000fe80000100800 */
[----:B------:R-:W-:Y:S01]  /*0990*/  STL [R1+0x208], RZ ;  /* 0x000208ff01007387 */ /* 0x000fe20000100800 */
[----:B------:R-:W-:-:S02]  /*09a0*/  IMAD.MOV R5, RZ, RZ, -R0 ;  /* 0x000000ffff057224 */ /* 0x000fc400078e0a00 */
[----:B------:R-:W-:Y:S01]  /*09b0*/  IMAD.SHL.U32 R28, R0, 0x200, RZ ;  /* 0x00000200001c7824 */ /* 0x000fe200078e00ff */
[----:B------:R-:W-:Y:S01]  /*09c0*/  STL [R1+0x20c], RZ ;  /* 0x00020cff01007387 */ /* 0x000fe20000100800 */
[----:B------:R-:W-:Y:S01]  /*09d0*/  IMAD R5, R10, R5, R9 ;  /* 0x000000050a057224 */ /* 0x000fe200078e0209 */
[----:B0-----:R-:W-:Y:S01]  /*09e0*/  LOP3.LUT R0, R29, 0x3f, RZ, 0xc0, !PT ;  /* 0x0000003f1d007812 */ /* 0x001fe200078ec0ff */
[----:B------:R-:W-:Y:S01]  /*09f0*/  CS2R R8, SRZ ;  /* 0x0000000000087805 */ /* 0x000fe2000001ff00 */
[----:B------:R-:W-:Y:S01]  /*0a00*/  STL [R1+0x1f0], RZ ;  /* 0x0001f0ff01007387 */ /* 0x000fe20000100800 */
[----:B------:R-:W-:Y:S01]  /*0a10*/  IMAD.IADD R2, R2, 0x1, R5 ;  /* 0x0000000102027824 */ /* 0x000fe200078e0205 */
[C---:B------:R-:W-:Y:S01]  /*0a20*/  IADD3 R29, R28.reuse, 0x1, RZ ;  /* 0x000000011c1d7810 */ /* 0x040fe20007ffe0ff */
[----:B------:R-:W-:Y:S01]  /*0a30*/  CS2R R4, SRZ ;  /* 0x0000000000047805 */ /* 0x000fe2000001ff00 */
[----:B------:R-:W-:Y:S01]  /*0a40*/  STL [R1+0x1f4], RZ ;  /* 0x0001f4ff01007387 */ /* 0x000fe20000100800 */
[----:B------:R-:W-:Y:S01]  /*0a50*/  IADD3 R3, R28, 0x3, RZ ;  /* 0x000000031c037810 */ /* 0x000fe20007ffe0ff */
[----:B------:R-:W-:-:S02]  /*0a60*/  CS2R R10, SRZ ;  /* 0x00000000000a7805 */ /* 0x000fc4000001ff00 */
[----:B------:R-:W-:Y:S04]  /*0a70*/  STL [R1+0x1f8], RZ ;  /* 0x0001f8ff01007387 */ /* 0x000fe80000100800 */
        /* <DEDUP_REMOVED lines=121> */
[----:B------:R-:W-:Y:S04]  /*1210*/  STL [R1], RZ ;  /* 0x000000ff01007387 */ /* 0x000fe80000100800 */
[----:B------:R-:W-:Y:S04]  /*1220*/  STL [R1+0x4], RZ ;  /* 0x000004ff01007387 */ /* 0x000fe80000100800 */
[----:B------:R-:W-:Y:S04]  /*1230*/  STL [R1+0x8], RZ ;  /* 0x000008ff01007387 */ /* 0x000fe80000100800 */
[----:B------:R-:W-:Y:S04]  /*1240*/  STL [R1+0xc], RZ ;  /* 0x00000cff01007387 */ /* 0x000fe80000100800 */
[----:B------:R0:W-:Y:S04]  /*1250*/  STL [R1+0x42cc], R4 ;  /* 0x0042cc0401007387 */ /* 0x0001e80000100800 */
[----:B------:R-:W-:Y:S04]  /*1260*/  STL [R1+0x390], RZ ;  /* 0x000390ff01007387 */ /* 0x000fe80000100800 */
[----:B------:R-:W-:Y:S01]  /*1270*/  STL [R1+0x394], RZ ;  /* 0x000394ff01007387 */ /* 0x000fe20000100800 */
[----:B0-----:R-:W-:-:S03]  /*1280*/  IADD3 R4, R28, 0x2, RZ ;  /* 0x000000021c047810 */ /* 0x001fc60007ffe0ff */
        /* <DEDUP_REMOVED lines=30> */
[----:B------:R-:W-:Y:S04]  /*1470*/  STL [R1+0x9c0], R28 ;  /* 0x0009c01c01007387 */ /* 0x000fe80000100800 */
[----:B------:R0:W-:Y:S04]  /*1480*/  STL [R1+0x3ad0], R29 ;  /* 0x003ad01d01007387 */ /* 0x0001e80000100800 */
[----:B------:R1:W-:Y:S04]  /*1490*/  STL [R1+0x3ad4], R4 ;  /* 0x003ad40401007387 */ /* 0x0003e80000100800 */
[----:B------:R2:W-:Y:S01]  /*14a0*/  STL [R1+0x3ad8], R3 ;  /* 0x003ad80301007387 */ /* 0x0005e20000100800 */
[----:B0-----:R-:W-:-:S02]  /*14b0*/  IADD3 R29, R28, 0x4, RZ ;  /* 0x000000041c1d7810 */ /* 0x001fc40007ffe0ff */
[----:B-1----:R-:W-:-:S03]  /*14c0*/  IADD3 R4, R28, 0x5, RZ ;  /* 0x000000051c047810 */ /* 0x002fc60007ffe0ff */
[----:B------:R0:W-:Y:S01]  /*14d0*/  STL [R1+0x3adc], R29 ;  /* 0x003adc1d01007387 */ /* 0x0001e20000100800 */
[----:B--2---:R-:W-:-:S03]  /*14e0*/  IADD3 R3, R28, 0x6, RZ ;  /* 0x000000061c037810 */ /* 0x004fc60007ffe0ff */
[----:B------:R1:W-:Y:S04]  /*14f0*/  STL [R1+0x3ae0], R4 ;  /* 0x003ae00401007387 */ /* 0x0003e80000100800 */
[----:B------:R2:W-:Y:S01]  /*1500*/  STL [R1+0x3ae4], R3 ;  /* 0x003ae40301007387 */ /* 0x0005e20000100800 */
[C---:B0-----:R-:W-:Y:S02]  /*1510*/  IADD3 R29, R28.reuse, 0x7, RZ ;  /* 0x000000071c1d7810 */ /* 0x041fe40007ffe0ff */
        /* <DEDUP_REMOVED lines=920> */
[----:B--2---:R-:W-:Y:S01]  /*4ea0*/  IMAD R3, R2, 0x40, R0 ;  /* 0x0000004002037824 */ /* 0x004fe200078e0200 */
[C---:B------:R-:W-:Y:S02]  /*4eb0*/  IADD3 R2, R28.reuse, 0x1d4, RZ ;  /* 0x000001d41c027810 */ /* 0x040fe40007ffe0ff */
[----:B------:R1:W-:Y:S01]  /*4ec0*/  STL [R1+0x421c], R4 ;  /* 0x00421c0401007387 */ /* 0x0003e20000100800 */
[----:B------:R-:W-:-:S03]  /*4ed0*/  IADD3 R0, R28, 0x1d5, RZ ;  /* 0x000001d51c007810 */ /* 0x000fc60007ffe0ff */
[----:B------:R2:W-:Y:S01]  /*4ee0*/  STL [R1+0x3acc], R3 ;  /* 0x003acc0301007387 */ /* 0x0005e20000100800 */
[----:B0-----:R-:W-:-:S03]  /*4ef0*/  IADD3 R29, R28, 0x1f4, RZ ;  /* 0x000001f41c1d7810 */ /* 0x001fc60007ffe0ff */
[----:B------:R0:W-:Y:S01]  /*4f00*/  STL [R1+0x4218], R2 ;  /* 0x0042180201007387 */ /* 0x0001e20000100800 */
[----:B-1----:R-:W-:-:S03]  /*4f10*/  IADD3 R4, R28, 0x1f9, RZ ;  /* 0x000001f91c047810 */ /* 0x002fc60007ffe0ff */
[----:B------:R1:W-:Y:S01]  /*4f20*/  STL [R1+0x4220], R0 ;  /* 0x0042200001007387 */ /* 0x0003e20000100800 */
[C---:B--2---:R-:W-:Y:S02]  /*4f30*/  IADD3 R3, R28.reuse, 0x1d6, RZ ;  /* 0x000001d61c037810 */ /* 0x044fe40007ffe0ff */
[----:B0-----:R-:W-:-:S03]  /*4f40*/  IADD3 R2, R28, 0x1d7, RZ ;  /* 0x000001d71c027810 */ /* 0x001fc60007ffe0ff */
[----:B------:R0:W-:Y:S01]  /*4f50*/  STL [R1+0x4224], R3 ;  /* 0x0042240301007387 */ /* 0x0001e20000100800 */
[----:B-1----:R-:W-:-:S03]  /*4f60*/  IADD3 R0, R28, 0x1d8, RZ ;  /* 0x000001d81c007810 */ /* 0x002fc60007ffe0ff */
        /* <DEDUP_REMOVED lines=55> */
[----:B------:R-:W-:Y:S01]  /*52e0*/  STL [R1+0x42a0], R0 ;  /* 0x0042a00001007387 */ /* 0x000fe20000100800 */
[C---:B0-----:R-:W-:Y:S02]  /*52f0*/  IADD3 R3, R28.reuse, 0x1f5, RZ ;  /* 0x000001f51c037810 */ /* 0x041fe40007ffe0ff */
[----:B-1----:R-:W-:-:S03]  /*5300*/  IADD3 R2, R28, 0x1f6, RZ ;  /* 0x000001f61c027810 */ /* 0x002fc60007ffe0ff */
[----:B------:R0:W-:Y:S04]  /*5310*/  STL [R1+0x42ac], R3 ;  /* 0x0042ac0301007387 */ /* 0x0001e80000100800 */
        /* <DEDUP_REMOVED lines=10> */
[----:B------:R1:W-:Y:S01]  /*53c0*/  STL [R1+0x42c0], R4 ;  /* 0x0042c00401007387 */ /* 0x0003e20000100800 */
[C---:B0-----:R-:W-:Y:S02]  /*53d0*/  IADD3 R3, R28.reuse, 0x1fc, RZ ;  /* 0x000001fc1c037810 */ /* 0x041fe40007ffe0ff */
[----:B-1----:R-:W-:-:S05]  /*53e0*/  IADD3 R4, R28, 0x1fd, RZ ;  /* 0x000001fd1c047810 */ /* 0x002fca0007ffe0ff */
[----:B------:R0:W-:Y:S02]  /*53f0*/  STL [R1+0x42a8], R4 ;  /* 0x0042a80401007387 */ /* 0x0001e40000100800 */
[----:B0-----:R-:W-:-:S05]  /*5400*/  IADD3 R4, R28, 0x1fe, RZ ;  /* 0x000001fe1c047810 */ /* 0x001fca0007ffe0ff */
[----:B------:R0:W-:Y:S02]  /*5410*/  STL [R1+0x425c], R4 ;  /* 0x00425c0401007387 */ /* 0x0001e40000100800 */
[----:B0-----:R-:W-:-:S05]  /*5420*/  IADD3 R4, R28, 0x1ff, RZ ;  /* 0x000001ff1c047810 */ /* 0x001fca0007ffe0ff */
[----:B------:R0:W-:Y:S04]  /*5430*/  STL [R1+0x4250], R4 ;  /* 0x0042500401007387 */ /* 0x0001e80000100800 */
[----:B0-----:R0:W5:Y:S04]  /*5440*/  LDL.LU R4, [R1+0x42cc] ;  /* 0x0042cc0001047983 */ /* 0x0011680000300800 */
[----:B------:R0:W-:Y:S01]  /*5450*/  STL [R1+0x42b4], R3 ;  /* 0x0042b40301007387 */ /* 0x0001e20000100800 */
[----:B------:R-:W-:Y:S05]  /*5460*/  @!P0 BRA `(.L_x_0) ;  /* 0x000e8f9000008947 */ /* 0x000fea0003800000 */
[----:B------:R-:W2:Y:S04]  /*5470*/  LDL R10, [R1+0x3acc] ;  /* 0x003acc00010a7983 */ /* 0x000ea80000100800 */
[----:B------:R-:W3:Y:S04]  /*5480*/  LDL R8, [R1+0x425c] ;  /* 0x00425c0001087983 */ /* 0x000ee80000100800 */
[----:B------:R-:W4:Y:S04]  /*5490*/  LDL R14, [R1+0x42c0] ;  /* 0x0042c000010e7983 */ /* 0x000f280000100800 */
        /* <DEDUP_REMOVED lines=8> */
[----:B------:R-:W4:Y:S01]  /*5520*/  LDL R27, [R1+0x429c] ;  /* 0x00429c00011b7983 */ /* 0x000f220000100800 */
[----:B------:R-:W-:Y:S01]  /*5530*/  IABS R17, c[0x0][0x178] ;  /* 0x00005e0000117a13 */ /* 0x000fe20000000000 */
[----:B------:R-:W-:Y:S01]  /*5540*/  IMAD.MOV.U32 R18, RZ, RZ, R2 ;  /* 0x000000ffff127224 */ /* 0x000fe200078e0002 */
[----:B------:R-:W-:Y:S01]  /*5550*/  IABS R13, c[0x0][0x17c] ;  /* 0x00005f00000d7a13 */ /* 0x000fe20000000000 */
[----:B------:R-:W-:Y:S01]  /*5560*/  IMAD.MOV.U32 R23, RZ, RZ, R0 ;  /* 0x000000ffff177224 */ /* 0x000fe200078e0000 */
[----:B------:R-:W1:Y:S01]  /*5570*/  I2F.RP R2, R17 ;  /* 0x0000001100027306 */ /* 0x000e620000209400 */
[----:B------:R-:W4:Y:S04]  /*5580*/  LDL R26, [R1+0x4294] ;  /* 0x00429400011a7983 */ /* 0x000f280000100800 */
[----:B------:R-:W4:Y:S03]  /*5590*/  LDL R25, [R1+0x4290] ;  /* 0x0042900001197983 */ /* 0x000f260000100800 */
[----:B------:R-:W0:Y:S08]  /*55a0*/  I2F.RP R0, R13 ;  /* 0x0000000d00007306 */ /* 0x000e300000209400 */
[----:B-1----:R-:W1:Y:S08]  /*55b0*/  MUFU.RCP R2, R2 ;  /* 0x0000000200027308 */ /* 0x002e700000001000 */
[----:B0-----:R-:W0:Y:S01]  /*55c0*/  MUFU.RCP R0, R0 ;  /* 0x0000000000007308 */ /* 0x001e220000001000 */
[----:B------:R-:W-:Y:S01]  /*55d0*/  IMAD.MOV.U32 R11, RZ, RZ, R3 ;  /* 0x000000ffff0b7224 */ /* 0x000fe200078e0003 */
[----:B-1----:R-:W-:-:S06]  /*55e0*/  IADD3 R2, R2, 0xffffffe, RZ ;  /* 0x0ffffffe02027810 */ /* 0x002fcc0007ffe0ff */
[----:B------:R1:W1:Y:S01]  /*55f0*/  F2I.FTZ.U32.TRUNC.NTZ R3, R2 ;  /* 0x0000000200037305 */ /* 0x000262000021f000 */
[----:B0-----:R-:W-:-:S07]  /*5600*/  IADD3 R0, R0, 0xffffffe, RZ ;  /* 0x0ffffffe00007810 */ /* 0x001fce0007ffe0ff */
[----:B------:R-:W0:Y:S01]  /*5610*/  F2I.FTZ.U32.TRUNC.NTZ R5, R0 ;  /* 0x0000000000057305 */ /* 0x000e22000021f000 */
[----:B-1----:R-:W-:Y:S02]  /*5620*/  IMAD.MOV.U32 R2, RZ, RZ, RZ ;  /* 0x000000ffff027224 */ /* 0x002fe400078e00ff */
[----:B------:R-:W-:Y:S02]  /*5630*/  IMAD.MOV R7, RZ, RZ, -R3 ;  /* 0x000000ffff077224 */ /* 0x000fe400078e0a03 */
[----:B-----5:R-:W-:Y:S02]  /*5640*/  IMAD.MOV.U32 R4, RZ, RZ, RZ ;  /* 0x000000ffff047224 */ /* 0x020fe400078e00ff */
[----:B------:R-:W-:Y:S02]  /*5650*/  IMAD R7, R7, R17, RZ ;  /* 0x0000001107077224 */ /* 0x000fe400078e02ff */
[----:B0-----:R-:W-:Y:S02]  /*5660*/  IMAD.MOV R12, RZ, RZ, -R5 ;  /* 0x000000ffff0c7224 */ /* 0x001fe400078e0a05 */
[----:B------:R-:W-:-:S04]  /*5670*/  IMAD.HI.U32 R7, R3, R7, R2 ;  /* 0x0000000703077227 */ /* 0x000fc800078e0002 */
[----:B------:R-:W-:-:S04]  /*5680*/  IMAD R12, R12, R13, RZ ;  /* 0x0000000d0c0c7224 */ /* 0x000fc800078e02ff */
[----:B------:R-:W-:Y:S01]  /*5690*/  IMAD.HI.U32 R12, R5, R12, R4 ;  /* 0x0000000c050c7227 */ /* 0x000fe200078e0004 */
[----:B------:R-:W-:Y:S01]  /*56a0*/  STL [R1+0x47b4], R28 ;  /* 0x0047b41c01007387 */ /* 0x000fe20000100800 */
[----:B--2---:R-:W-:-:S03]  /*56b0*/  IABS R6, R10 ;  /* 0x0000000a00067213 */ /* 0x004fc60000000000 */
[----:B------:R-:W0:Y:S01]  /*56c0*/  S2R R10, SR_TID.X ;  /* 0x00000000000a7919 */ /* 0x000e220000002100 */
[----:B---3--:R-:W-:Y:S01]  /*56d0*/  IABS R0, R8 ;  /* 0x0000000800007213 */ /* 0x008fe20000000000 */
[----:B------:R-:W-:-:S04]  /*56e0*/  IMAD.HI.U32 R7, R7, R6, RZ ;  /* 0x0000000607077227 */ /* 0x000fc800078e00ff */
[----:B------:R-:W-:-:S04]  /*56f0*/  IMAD.HI.U32 R4, R12, R0, RZ ;  /* 0x000000000c047227 */ /* 0x000fc800078e00ff */
[----:B------:R-:W-:Y:S02]  /*5700*/  IMAD.MOV R7, RZ, RZ, -R7 ;  /* 0x000000ffff077224 */ /* 0x000fe400078e0a07 */
[----:B------:R-:W-:Y:S01]  /*5710*/  IMAD.MOV R4, RZ, RZ, -R4 ;  /* 0x000000ffff047224 */ /* 0x000fe200078e0a04 */
[C---:B0-----:R-:W-:Y:S01]  /*5720*/  LOP3.LUT R8, R10.reuse, 0x7, RZ, 0xc0, !PT ;  /* 0x000000070a087812 */ /* 0x041fe200078ec0ff */
[----:B------:R-:W-:Y:S02]  /*5730*/  IMAD.SHL.U32 R3, R10, 0x2, RZ ;  /* 0x000000020a037824 */ /* 0x000fe400078e00ff */
[----:B------:R-:W-:Y:S02]  /*5740*/  IMAD.MOV.U32 R10, RZ, RZ, R11 ;  /* 0x000000ffff0a7224 */ /* 0x000fe400078e000b */
[----:B----4-:R-:W-:Y:S02]  /*5750*/  IMAD.MOV.U32 R11, RZ, RZ, R14 ;  /* 0x000000ffff0b7224 */ /* 0x010fe400078e000e */
[----:B------:R-:W-:-:S02]  /*5760*/  IMAD.MOV.U32 R14, RZ, RZ, R20 ;  /* 0x000000ffff0e7224 */ /* 0x000fc400078e0014 */
[----:B------:R-:W-:Y:S02]  /*5770*/  IMAD.MOV.U32 R20, RZ, RZ, R21 ;  /* 0x000000ffff147224 */ /* 0x000fe400078e0015 */
[----:B------:R-:W-:Y:S02]  /*5780*/  IMAD.MOV.U32 R21, RZ, RZ, R22 ;  /* 0x000000ffff157224 */ /* 0x000fe400078e0016 */
[----:B------:R-:W-:Y:S02]  /*5790*/  IMAD.MOV.U32 R22, RZ, RZ, R29 ;  /* 0x000000ffff167224 */ /* 0x000fe400078e001d */
[C---:B------:R-:W-:Y:S02]  /*57a0*/  IMAD R29, R8.reuse, 0x90, RZ ;  /* 0x00000090081d7824 */ /* 0x040fe400078e02ff */
[----:B------:R-:W-:Y:S01]  /*57b0*/  IMAD R8, R8, 0x110, RZ ;  /* 0x0000011008087824 */ /* 0x000fe200078e02ff */
[----:B------:R-:W-:Y:S02]  /*57c0*/  IABS R2, R9 ;  /* 0x0000000900027213 */ /* 0x000fe40000000000 */
[--C-:B------:R-:W-:Y:S01]  /*57d0*/  LOP3.LUT R29, R29, 0x10, R3.reuse, 0x78, !PT ;  /* 0x000000101d1d7812 */ /* 0x100fe200078e7803 */
[----:B------:R-:W-:Y:S01]  /*57e0*/  IMAD R6, R17, R7, R6 ;  /* 0x0000000711067224 */ /* 0x000fe200078e0206 */
[----:B------:R-:W-:Y:S01]  /*57f0*/  LOP3.LUT R8, R8, 0x30, R3, 0x78, !PT ;  /* 0x0000003008087812 */ /* 0x000fe200078e7803 */
[----:B------:R-:W-:Y:S01]  /*5800*/  IMAD R0, R13, R4, R0 ;  /* 0x000000040d007224 */ /* 0x000fe200078e0200 */
[----:B------:R-:W-:Y:S01]  /*5810*/  IABS R15, R15 ;  /* 0x0000000f000f7213 */ /* 0x000fe20000000000 */
[----:B------:R-:W-:Y:S01]  /*5820*/  STL [R1+0x4760], R29 ;  /* 0x0047601d01007387 */ /* 0x000fe20000100800 */
[----:B------:R-:W-:Y:S01]  /*5830*/  IABS R4, R10 ;  /* 0x0000000a00047213 */ /* 0x000fe20000000000 */
[C---:B------:R-:W-:Y:S01]  /*5840*/  IMAD.HI.U32 R3, R12.reuse, R2, RZ ;  /* 0x000000020c037227 */ /* 0x040fe200078e00ff */
[----:B------:R-:W-:Y:S01]  /*5850*/  IABS R7, R11 ;  /* 0x0000000b00077213 */ /* 0x000fe20000000000 */
[----:B------:R0:W-:Y:S02]  /*5860*/  STL [R1+0x78], R8 ;  /* 0x0000780801007387 */ /* 0x0001e40000100800 */
[----:B------:R-:W-:-:S02]  /*5870*/  IMAD.HI.U32 R5, R12, R15, RZ ;  /* 0x0000000f0c057227 */ /* 0x000fc400078e00ff */
[----:B------:R-:W-:Y:S02]  /*5880*/  STL [R1+0x1020], R6 ;  /* 0x0010200601007387 */ /* 0x000fe40000100800 */
[----:B------:R-:W-:Y:S02]  /*5890*/  IMAD.MOV R3, RZ, RZ, -R3 ;  /* 0x000000ffff037224 */ /* 0x000fe400078e0a03 */
[----:B------:R1:W-:Y:S01]  /*58a0*/  STL [R1+0x74], R0 ;  /* 0x0000740001007387 */ /* 0x0003e20000100800 */
[----:B------:R-:W-:-:S04]  /*58b0*/  IMAD.HI.U32 R9, R12, R4, RZ ;  /* 0x000000040c097227 */ /* 0x000fc800078e00ff */
[----:B0-----:R-:W-:Y:S01]  /*58c0*/  IMAD.HI.U32 R8, R12, R7, RZ ;  /* 0x000000070c087227 */ /* 0x001fe200078e00ff */
[----:B-1----:R-:W-:-:S03]  /*58d0*/  IABS R0, R16 ;  /* 0x0000001000007213 */ /* 0x002fc60000000000 */
[----:B------:R-:W-:Y:S02]  /*58e0*/  IMAD.MOV R5, RZ, RZ, -R5 ;  /* 0x000000ffff057224 */ /* 0x000fe400078e0a05 */
[----:B------:R-:W-:Y:S02]  /*58f0*/  IMAD R2, R13, R3, R2 ;  /* 0x000000030d027224 */ /* 0x000fe400078e0202 */
[----:B------:R-:W-:Y:S02]  /*5900*/  IMAD.MOV R9, RZ, RZ, -R9 ;  /* 0x000000ffff097224 */ /* 0x000fe400078e0a09 */
[----:B------:R-:W-:-:S04]  /*5910*/  IMAD.HI.U32 R3, R12, R0, RZ ;  /* 0x000000000c037227 */ /* 0x000fc800078e00ff */
[----:B------:R-:W-:Y:S02]  /*5920*/  IMAD.MOV R8, RZ, RZ, -R8 ;  /* 0x000000ffff087224 */ /* 0x000fe400078e0a08 */
[C---:B------:R-:W-:Y:S01]  /*5930*/  IMAD R15, R13.reuse, R5, R15 ;  /* 0x000000050d0f7224 */ /* 0x040fe200078e020f */
[----:B------:R-:W-:Y:S01]  /*5940*/  IABS R5, R14 ;  /* 0x0000000e00057213 */ /* 0x000fe20000000000 */
[C---:B------:R-:W-:Y:S02]  /*5950*/  IMAD R9, R13.reuse, R9, R4 ;  /* 0x000000090d097224 */ /* 0x040fe400078e0204 */
[----:B------:R-:W-:Y:S02]  /*5960*/  IMAD.MOV R3, RZ, RZ, -R3 ;  /* 0x000000ffff037224 */ /* 0x000fe400078e0a03 */
[C---:B------:R-:W-:Y:S01]  /*5970*/  IMAD R7, R13.reuse, R8, R7 ;  /* 0x000000080d077224 */ /* 0x040fe200078e0207 */
[----:B------:R0:W-:Y:S01]  /*5980*/  STL [R1+0x70], R2 ;  /* 0x0000700201007387 */ /* 0x0001e20000100800 */
[----:B------:R-:W-:Y:S01]  /*5990*/  IMAD R0, R13, R3, R0 ;  /* 0x000000030d007224 */ /* 0x000fe200078e0200 */
[----:B------:R-:W-:Y:S01]  /*59a0*/  IABS R3, R19 ;  /* 0x0000001300037213 */ /* 0x000fe20000000000 */
[----:B------:R-:W-:Y:S01]  /*59b0*/  IMAD.HI.U32 R6, R12, R5, RZ ;  /* 0x000000050c067227 */ /* 0x000fe200078e00ff */
[----:B------:R1:W-:Y:S04]  /*59c0*/  STL [R1+0x6c], R9 ;  /* 0x00006c0901007387 */ /* 0x0003e80000100800 */
[----:B------:R2:W-:Y:S01]  /*59d0*/  STL [R1+0x68], R7 ;  /* 0x0000680701007387 */ /* 0x0005e20000100800 */
[----:B0-----:R-:W-:Y:S01]  /*59e0*/  IABS R2, R18 ;  /* 0x0000001200027213 */ /* 0x001fe20000000000 */
[----:B------:R-:W-:-:S02]  /*59f0*/  IMAD.MOV R6, RZ, RZ, -R6 ;  /* 0x000000ffff067224 */ /* 0x000fc400078e0a06 */
[----:B-1----:R-:W-:Y:S01]  /*5a00*/  IMAD.HI.U32 R9, R12, R3, RZ ;  /* 0x000000030c097227 */ /* 0x002fe200078e00ff */
[----:B--2---:R-:W-:-:S03]  /*5a10*/  IABS R7, R20 ;  /* 0x0000001400077213 */ /* 0x004fc60000000000 */
[----:B------:R-:W-:-:S04]  /*5a20*/  IMAD.HI.U32 R4, R12, R2, RZ ;  /* 0x000000020c047227 */ /* 0x000fc800078e00ff */
[----:B------:R-:W-:-:S04]  /*5a30*/  IMAD.HI.U32 R8, R12, R7, RZ ;  /* 0x000000070c087227 */ /* 0x000fc800078e00ff */
[C---:B------:R-:W-:Y:S02]  /*5a40*/  IMAD R5, R13.reuse, R6, R5 ;  /* 0x000000060d057224 */ /* 0x040fe400078e0205 */
[----:B------:R-:W-:Y:S02]  /*5a50*/  IMAD.MOV R4, RZ, RZ, -R4 ;  /* 0x000000ffff047224 */ /* 0x000fe400078e0a04 */
[----:B------:R-:W-:Y:S02]  /*5a60*/  IMAD.MOV R9, RZ, RZ, -R9 ;  /* 0x000000ffff097224 */ /* 0x000fe400078e0a09 */
[----:B------:R-:W-:Y:S01]  /*5a70*/  IMAD.MOV R8, RZ, RZ, -R8 ;  /* 0x000000ffff087224 */ /* 0x000fe200078e0a08 */
[----:B------:R0:W-:Y:S01]  /*5a80*/  STL [R1+0x64], R5 ;  /* 0x0000640501007387 */ /* 0x0001e20000100800 */
[C---:B------:R-:W-:Y:S02]  /*5a90*/  IMAD R2, R13.reuse, R4, R2 ;  /* 0x000000040d027224 */ /* 0x040fe400078e0202 */
[C---:B------:R-:W-:Y:S01]  /*5aa0*/  IMAD R9, R13.reuse, R9, R3 ;  /* 0x000000090d097224 */ /* 0x040fe200078e0203 */
[----:B------:R1:W-:Y:S01]  /*5ab0*/  STL [R1+0x60], R0 ;  /* 0x0000600001007387 */ /* 0x0003e20000100800 */
[----:B------:R-:W-:Y:S01]  /*5ac0*/  IMAD R7, R13, R8, R7 ;  /* 0x000000080d077224 */ /* 0x000fe200078e0207 */
[----:B0-----:R-:W-:-:S02]  /*5ad0*/  IABS R5, R21 ;  /* 0x0000001500057213 */ /* 0x001fc40000000000 */
[----:B-1----:R-:W-:Y:S02]  /*5ae0*/  IABS R0, R22 ;  /* 0x0000001600007213 */ /* 0x002fe40000000000 */
[----:B------:R-:W2:Y:S01]  /*5af0*/  LDL R22, [R1+0x4288] ;  /* 0x0042880001167983 */ /* 0x000ea20000100800 */
[----:B------:R-:W-:-:S03]  /*5b00*/  IMAD.HI.U32 R6, R12, R5, RZ ;  /* 0x000000050c067227 */ /* 0x000fc600078e00ff */
[----:B------:R0:W-:Y:S01]  /*5b10*/  STL [R1+0x5c], R2 ;  /* 0x00005c0201007387 */ /* 0x0001e20000100800 */
[----:B------:R-:W-:-:S03]  /*5b20*/  IMAD.HI.U32 R4, R12, R0, RZ ;  /* 0x000000000c047227 */ /* 0x000fc600078e00ff */
[----:B------:R-:W-:Y:S04]  /*5b30*/  STL [R1+0x58], R9 ;  /* 0x0000580901007387 */ /* 0x000fe80000100800 */
[----:B------:R1:W-:Y:S01]  /*5b40*/  STL [R1+0x54], R7 ;  /* 0x0000540701007387 */ /* 0x0003e20000100800 */
[----:B0-----:R-:W-:-:S03]  /*5b50*/  IABS R2, R23 ;  /* 0x0000001700027213 */ /* 0x001fc60000000000 */
[----:B------:R-:W3:Y:S01]  /*5b60*/  LDL R23, [R1+0x428c] ;  /* 0x00428c0001177983 */ /* 0x000ee20000100800 */
[----:B------:R-:W-:Y:S02]  /*5b70*/  IMAD.MOV R6, RZ, RZ, -R6 ;  /* 0x000000ffff067224 */ /* 0x000fe400078e0a06 */
[----:B------:R-:W-:Y:S02]  /*5b80*/  IMAD.MOV R4, RZ, RZ, -R4 ;  /* 0x000000ffff047224 */ /* 0x000fe400078e0a04 */
[C---:B------:R-:W-:Y:S02]  /*5b90*/  IMAD R5, R13.reuse, R6, R5 ;  /* 0x000000060d057224 */ /* 0x040fe400078e0205 */
[----:B------:R-:W-:Y:S01]  /*5ba0*/  IMAD R0, R13, R4, R0 ;  /* 0x000000040d007224 */ /* 0x000fe200078e0200 */
[----:B------:R-:W-:Y:S02]  /*5bb0*/  IABS R4, R24 ;  /* 0x0000001800047213 */ /* 0x000fe40000000000 */
[----:B------:R0:W-:Y:S04]  /*5bc0*/  STL [R1+0x50], R5 ;  /* 0x0000500501007387 */ /* 0x0001e80000100800 */
[----:B------:R4:W-:Y:S01]  /*5bd0*/  STL [R1+0x4c], R0 ;  /* 0x00004c0001007387 */ /* 0x0009e20000100800 */
[----:B-1----:R-:W-:-:S03]  /*5be0*/  IABS R7, R27 ;  /* 0x0000001b00077213 */ /* 0x002fc60000000000 */
[----:B------:R-:W3:Y:S04]  /*5bf0*/  LDL R24, [R1+0x4280] ;  /* 0x0042800001187983 */ /* 0x000ee80000100800 */
[----:B------:R-:W3:Y:S01]  /*5c00*/  LDL R27, [R1+0x4284] ;  /* 0x00428400011b7983 */ /* 0x000ee20000100800 */
[----:B0-----:R-:W-:Y:S01]  /*5c10*/  IABS R5, R25 ;  /* 0x0000001900057213 */ /* 0x001fe20000000000 */
[----:B------:R-:W-:Y:S02]  /*5c20*/  IMAD.HI.U32 R3, R12, R2, RZ ;  /* 0x000000020c037227 */ /* 0x000fe400078e00ff */
[----:B------:R-:W3:Y:S01]  /*5c30*/  LDL R25, [R1+0x4278] ;  /* 0x0042780001197983 */ /* 0x000ee20000100800 */
[----:B----4-:R-:W-:Y:S01]  /*5c40*/  IABS R0, R26 ;  /* 0x0000001a00007213 */ /* 0x010fe20000000000 */
[----:B------:R-:W-:-:S02]  /*5c50*/  IMAD.MOV R3, RZ, RZ, -R3 ;  /* 0x000000ffff037224 */ /* 0x000fc400078e0a03 */
[----:B------:R-:W4:Y:S01]  /*5c60*/  LDL R26, [R1+0x427c] ;  /* 0x00427c00011a7983 */ /* 0x000f220000100800 */
[----:B------:R-:W-:-:S04]  /*5c70*/  IMAD.HI.U32 R9, R12, R4, RZ ;  /* 0x000000040c097227 */ /* 0x000fc800078e00ff */
[----:B------:R-:W-:-:S04]  /*5c80*/  IMAD.HI.U32 R8, R12, R7, RZ ;  /* 0x000000070c087227 */ /* 0x000fc800078e00ff */
[----:B------:R-:W-:Y:S02]  /*5c90*/  IMAD R2, R13, R3, R2 ;  /* 0x000000030d027224 */ /* 0x000fe400078e0202 */
[----:B------:R-:W-:-:S04]  /*5ca0*/  IMAD.HI.U32 R6, R12, R5, RZ ;  /* 0x000000050c067227 */ /* 0x000fc800078e00ff */
[----:B------:R-:W-:Y:S02]  /*5cb0*/  IMAD.MOV R9, RZ, RZ, -R9 ;  /* 0x000000ffff097224 */ /* 0x000fe400078e0a09 */
[----:B------:R-:W-:-:S04]  /*5cc0*/  IMAD.HI.U32 R3, R12, R0, RZ ;  /* 0x000000000c037227 */ /* 0x000fc800078e00ff */
[----:B------:R-:W-:Y:S02]  /*5cd0*/  IMAD.MOV R8, RZ, RZ, -R8 ;  /* 0x000000ffff087224 */ /* 0x000fe400078e0a08 */
[----:B------:R-:W-:Y:S02]  /*5ce0*/  IMAD.MOV R6, RZ, RZ, -R6 ;  /* 0x000000ffff067224 */ /* 0x000fe400078e0a06 */
[C---:B------:R-:W-:Y:S02]  /*5cf0*/  IMAD R9, R13.reuse, R9, R4 ;  /* 0x000000090d097224 */ /* 0x040fe400078e0204 */
[----:B------:R-:W-:Y:S02]  /*5d00*/  IMAD.MOV R3, RZ, RZ, -R3 ;  /* 0x000000ffff037224 */ /* 0x000fe400078e0a03 */
[C---:B------:R-:W-:Y:S01]  /*5d10*/  IMAD R7, R13.reuse, R8, R7 ;  /* 0x000000080d077224 */ /* 0x040fe200078e0207 */
[----:B------:R2:W-:Y:S01]  /*5d20*/  STL [R1+0x48], R2 ;  /* 0x0000480201007387 */ /* 0x0005e20000100800 */
[----:B------:R-:W-:-:S02]  /*5d30*/  IMAD R5, R13, R6, R5 ;  /* 0x000000060d057224 */ /* 0x000fc400078e0205 */
[----:B------:R-:W-:Y:S01]  /*5d40*/  IMAD R0, R13, R3, R0 ;  /* 0x000000030d007224 */ /* 0x000fe200078e0200 */
[----:B------:R-:W-:Y:S04]  /*5d50*/  STL [R1+0x44], R9 ;  /* 0x0000440901007387 */ /* 0x000fe80000100800 */
[----:B------:R0:W-:Y:S01]  /*5d60*/  STL [R1+0x40], R7 ;  /* 0x0000400701007387 */ /* 0x0001e20000100800 */
[----:B--2---:R-:W-:-:S03]  /*5d70*/  IABS R2, R22 ;  /* 0x0000001600027213 */ /* 0x004fc60000000000 */
[----:B------:R-:W2:Y:S04]  /*5d80*/  LDL R22, [R1+0x4270] ;  /* 0x0042700001167983 */ /* 0x000ea80000100800 */
[----:B------:R1:W-:Y:S04]  /*5d90*/  STL [R1+0x3c], R5 ;  /* 0x00003c0501007387 */ /* 0x0003e80000100800 */
[----:B------:R0:W-:Y:S01]  /*5da0*/  STL [R1+0x38], R0 ;  /* 0x0000380001007387 */ /* 0x0001e20000100800 */
[----:B---3--:R-:W-:-:S03]  /*5db0*/  IABS R3, R23 ;  /* 0x0000001700037213 */ /* 0x008fc60000000000 */
[----:B------:R-:W3:Y:S01]  /*5dc0*/  LDL R23, [R1+0x4274] ;  /* 0x0042740001177983 */ /* 0x000ee20000100800 */
[----:B0-----:R-:W-:-:S03]  /*5dd0*/  IABS R7, R24 ;  /* 0x0000001800077213 */ /* 0x001fc60000000000 */
[----:B------:R-:W3:Y:S01]  /*5de0*/  LDL R24, [R1+0x4268] ;  /* 0x0042680001187983 */ /* 0x000ee20000100800 */
[----:B-1----:R-:W-:-:S03]  /*5df0*/  IABS R5, R27 ;  /* 0x0000001b00057213 */ /* 0x002fc60000000000 */
[----:B------:R-:W3:Y:S01]  /*5e00*/  LDL R27, [R1+0x426c] ;  /* 0x00426c00011b7983 */ /* 0x000ee20000100800 */
[----:B------:R-:W-:-:S04]  /*5e10*/  IMAD.HI.U32 R4, R12, R2, RZ ;  /* 0x000000020c047227 */ /* 0x000fc800078e00ff */
[----:B------:R-:W-:-:S04]  /*5e20*/  IMAD.HI.U32 R9, R12, R3, RZ ;  /* 0x000000030c097227 */ /* 0x000fc800078e00ff */
[----:B------:R-:W-:-:S04]  /*5e30*/  IMAD.HI.U32 R8, R12, R7, RZ ;  /* 0x000000070c087227 */ /* 0x000fc800078e00ff */
[----:B------:R-:W-:Y:S02]  /*5e40*/  IMAD.MOV R4, RZ, RZ, -R4 ;  /* 0x000000ffff047224 */ /* 0x000fe400078e0a04 */
[----:B------:R-:W-:Y:S02]  /*5e50*/  IMAD.MOV R9, RZ, RZ, -R9 ;  /* 0x000000ffff097224 */ /* 0x000fe400078e0a09 */
[----:B------:R-:W-:Y:S02]  /*5e60*/  IMAD.MOV R8, RZ, RZ, -R8 ;  /* 0x000000ffff087224 */ /* 0x000fe400078e0a08 */
[C---:B------:R-:W-:Y:S02]  /*5e70*/  IMAD R2, R13.reuse, R4, R2 ;  /* 0x000000040d027224 */ /* 0x040fe400078e0202 */
[C---:B------:R-:W-:Y:S01]  /*5e80*/  IMAD R9, R13.reuse, R9, R3 ;  /* 0x000000090d097224 */ /* 0x040fe200078e0203 */
[----:B------:R-:W-:Y:S01]  /*5e90*/  IABS R0, R25 ;  /* 0x0000001900007213 */ /* 0x000fe20000000000 */
[----:B------:R-:W-:Y:S01]  /*5ea0*/  IMAD R7, R13, R8, R7 ;  /* 0x000000080d077224 */ /* 0x000fe200078e0207 */
[----:B------:R-:W3:Y:S01]  /*5eb0*/  LDL R25, [R1+0x4260] ;  /* 0x0042600001197983 */ /* 0x000ee20000100800 */
[----:B------:R-:W-:-:S03]  /*5ec0*/  IMAD.HI.U32 R6, R12, R5, RZ ;  /* 0x000000050c067227 */ /* 0x000fc600078e00ff */
[----:B------:R4:W-:Y:S01]  /*5ed0*/  STL [R1+0x79c], R2 ;  /* 0x00079c0201007387 */ /* 0x0009e20000100800 */
[----:B------:R-:W-:-:S03]  /*5ee0*/  IMAD.HI.U32 R4, R12, R0, RZ ;  /* 0x000000000c047227 */ /* 0x000fc600078e00ff */
[----:B------:R-:W-:Y:S04]  /*5ef0*/  STL [R1+0x788], R9 ;  /* 0x0007880901007387 */ /* 0x000fe80000100800 */
[----:B------:R3:W-:Y:S01]  /*5f00*/  STL [R1+0x78c], R7 ;  /* 0x00078c0701007387 */ /* 0x0007e20000100800 */
[----:B----4-:R-:W-:-:S03]  /*5f10*/  IABS R2, R26 ;  /* 0x0000001a00027213 */ /* 0x010fc60000000000 */
[----:B------:R-:W4:Y:S01]  /*5f20*/  LDL R26, [R1+0x4264] ;  /* 0x00426400011a7983 */ /* 0x000f220000100800 */
[----:B------:R-:W-:Y:S02]  /*5f30*/  IMAD.MOV R6, RZ, RZ, -R6 ;  /* 0x000000ffff067224 */ /* 0x000fe400078e0a06 */
[----:B------:R-:W-:Y:S02]  /*5f40*/  IMAD.MOV R4, RZ, RZ, -R4 ;  /* 0x000000ffff047224 */ /* 0x000fe400078e0a04 */
[C---:B------:R-:W-:Y:S02]  /*5f50*/  IMAD R5, R13.reuse, R6, R5 ;  /* 0x000000060d057224 */ /* 0x040fe400078e0205 */
[----:B------:R-:W-:-:S03]  /*5f60*/  IMAD R0, R13, R4, R0 ;  /* 0x000000040d007224 */ /* 0x000fc600078e0200 */
[----:B------:R0:W-:Y:S04]  /*5f70*/  STL [R1+0x790], R5 ;  /* 0x0007900501007387 */ /* 0x0001e80000100800 */
[----:B------:R1:W-:Y:S01]  /*5f80*/  STL [R1+0x798], R0 ;  /* 0x0007980001007387 */ /* 0x0003e20000100800 */
[----:B--2---:R-:W-:-:S03]  /*5f90*/  IABS R4, R22 ;  /* 0x0000001600047213 */ /* 0x004fc60000000000 */
[----:B------:R-:W2:Y:S01]  /*5fa0*/  LDL R22, [R1+0x4254] ;  /* 0x0042540001167983 */ /* 0x000ea20000100800 */
[----:B---3--:R-:W-:-:S03]  /*5fb0*/  IABS R7, R23 ;  /* 0x0000001700077213 */ /* 0x008fc60000000000 */
[----:B------:R-:W3:Y:S01]  /*5fc0*/  LDL R23, [R1+0x4258] ;  /* 0x0042580001177983 */ /* 0x000ee20000100800 */
[----:B0-----:R-:W-:-:S03]  /*5fd0*/  IABS R5, R24 ;  /* 0x0000001800057213 */ /* 0x001fc60000000000 */
[----:B------:R-:W3:Y:S01]  /*5fe0*/  LDL R24, [R1+0x4248] ;  /* 0x0042480001187983 */ /* 0x000ee20000100800 */
[----:B-1----:R-:W-:-:S03]  /*5ff0*/  IABS R0, R27 ;  /* 0x0000001b00007213 */ /* 0x002fc60000000000 */
[----:B------:R-:W3:Y:S01]  /*6000*/  LDL R27, [R1+0x424c] ;  /* 0x00424c00011b7983 */ /* 0x000ee20000100800 */
[----:B------:R-:W-:-:S04]  /*6010*/  IMAD.HI.U32 R3, R12, R2, RZ ;  /* 0x000000020c037227 */ /* 0x000fc800078e00ff */
[----:B------:R-:W-:Y:S02]  /*6020*/  IMAD.MOV R3, RZ, RZ, -R3 ;  /* 0x000000ffff037224 */ /* 0x000fe400078e0a03 */
        /* <DEDUP_REMOVED lines=14> */
[----:B------:R1:W-:Y:S04]  /*6110*/  STL [R1+0x774], R9 ;  /* 0x0007740901007387 */ /* 0x0003e80000100800 */
[----:B------:R2:W-:Y:S01]  /*6120*/  STL [R1+0x778], R7 ;  /* 0x0007780701007387 */ /* 0x0005e20000100800 */
[----:B0-----:R-:W-:-:S03]  /*6130*/  IABS R2, R25 ;  /* 0x0000001900027213 */ /* 0x001fc60000000000 */
[----:B------:R-:W3:Y:S01]  /*6140*/  LDL R25, [R1+0x4244] ;  /* 0x0042440001197983 */ /* 0x000ee20000100800 */
[----:B----4-:R-:W-:-:S03]  /*6150*/  IABS R3, R26 ;  /* 0x0000001a00037213 */ /* 0x010fc60000000000 */
[----:B------:R3:W-:Y:S04]  /*6160*/  STL [R1+0x77c], R5 ;  /* 0x00077c0501007387 */ /* 0x0007e80000100800 */
[----:B------:R0:W-:Y:S04]  /*6170*/  STL [R1+0x784], R0 ;  /* 0x0007840001007387 */ /* 0x0001e80000100800 */
[----:B------:R-:W4:Y:S01]  /*6180*/  LDL R26, [R1+0x4240] ;  /* 0x00424000011a7983 */ /* 0x000f220000100800 */
[----:B------:R-:W-:-:S04]  /*6190*/  IMAD.HI.U32 R4, R12, R2, RZ ;  /* 0x000000020c047227 */ /* 0x000fc800078e00ff */
[----:B-1----:R-:W-:-:S04]  /*61a0*/  IMAD.HI.U32 R9, R12, R3, RZ ;  /* 0x000000030c097227 */ /* 0x002fc800078e00ff */
[----:B------:R-:W-:Y:S02]  /*61b0*/  IMAD.MOV R4, RZ, RZ, -R4 ;  /* 0x000000ffff047224 */ /* 0x000fe400078e0a04 */
[----:B------:R-:W-:Y:S02]  /*61c0*/  IMAD.MOV R9, RZ, RZ, -R9 ;  /* 0x000000ffff097224 */ /* 0x000fe400078e0a09 */
[C---:B------:R-:W-:Y:S02]  /*61d0*/  IMAD R2, R13.reuse, R4, R2 ;  /* 0x000000040d027224 */ /* 0x040fe400078e0202 */
[----:B------:R-:W-:Y:S01]  /*61e0*/  IMAD R9, R13, R9, R3 ;  /* 0x000000090d097224 */ /* 0x000fe200078e0203 */
[----:B--2---:R-:W-:Y:S02]  /*61f0*/  IABS R7, R22 ;  /* 0x0000001600077213 */ /* 0x004fe40000000000 */
[----:B------:R-:W2:Y:S03]  /*6200*/  LDL R22, [R1+0x423c] ;  /* 0x00423c0001167983 */ /* 0x000ea60000100800 */
[----:B------:R-:W-:Y:S01]  /*6210*/  IMAD.HI.U32 R8, R12, R7, RZ ;  /* 0x000000070c087227 */ /* 0x000fe200078e00ff */
[----:B---3--:R-:W-:-:S02]  /*6220*/  IABS R5, R23 ;  /* 0x0000001700057213 */ /* 0x008fc40000000000 */
[----:B------:R-:W3:Y:S01]  /*6230*/  LDL R23, [R1+0x4238] ;  /* 0x0042380001177983 */ /* 0x000ee20000100800 */
[----:B------:R-:W-:-:S04]  /*6240*/  IMAD.MOV R8, RZ, RZ, -R8 ;  /* 0x000000ffff087224 */ /* 0x000fc800078e0a08 */
[----:B------:R-:W-:Y:S01]  /*6250*/  IMAD R7, R13, R8, R7 ;  /* 0x000000080d077224 */ /* 0x000fe200078e0207 */
[----:B0-----:R-:W-:Y:S02]  /*6260*/  IABS R0, R24 ;  /* 0x0000001800007213 */ /* 0x001fe40000000000 */
[----:B------:R-:W3:Y:S04]  /*6270*/  LDL R24, [R1+0x4234] ;  /* 0x0042340001187983 */ /* 0x000ee80000100800 */
[----:B------:R0:W-:Y:S04]  /*6280*/  STL [R1+0x780], R2 ;  /* 0x0007800201007387 */ /* 0x0001e80000100800 */
[----:B------:R-:W-:Y:S04]  /*6290*/  STL [R1+0x760], R9 ;  /* 0x0007600901007387 */ /* 0x000fe80000100800 */
[----:B------:R4:W-:Y:S01]  /*62a0*/  STL [R1+0x764], R7 ;  /* 0x0007640701007387 */ /* 0x0009e20000100800 */
[----:B0-----:R-:W-:-:S03]  /*62b0*/  IABS R2, R27 ;  /* 0x0000001b00027213 */ /* 0x001fc60000000000 */
[----:B------:R-:W3:Y:S01]  /*62c0*/  LDL R27, [R1+0x4230] ;  /* 0x00423000011b7983 */ /* 0x000ee20000100800 */
[----:B------:R-:W-:-:S04]  /*62d0*/  IMAD.HI.U32 R6, R12, R5, RZ ;  /* 0x000000050c067227 */ /* 0x000fc800078e00ff */
[----:B------:R-:W-:-:S04]  /*62e0*/  IMAD.HI.U32 R4, R12, R0, RZ ;  /* 0x000000000c047227 */ /* 0x000fc800078e00ff */
[----:B------:R-:W-:Y:S02]  /*62f0*/  IMAD.MOV R6, RZ, RZ, -R6 ;  /* 0x000000ffff067224 */ /* 0x000fe400078e0a06 */
[----:B------:R-:W-:Y:S02]  /*6300*/  IMAD.MOV R4, RZ, RZ, -R4 ;  /* 0x000000ffff047224 */ /* 0x000fe400078e0a04 */
[C---:B------:R-:W-:Y:S02]  /*6310*/  IMAD R5, R13.reuse, R6, R5 ;  /* 0x000000060d057224 */ /* 0x040fe400078e0205 */
[----:B------:R-:W-:-:S03]  /*6320*/  IMAD R0, R13, R4, R0 ;  /* 0x000000040d007224 */ /* 0x000fc600078e0200 */
[----:B------:R2:W-:Y:S04]  /*6330*/  STL [R1+0x768], R5 ;  /* 0x0007680501007387 */ /* 0x0005e80000100800 */
[----:B------:R3:W-:Y:S01]  /*6340*/  STL [R1+0x770], R0 ;  /* 0x0007700001007387 */ /* 0x0007e20000100800 */
[----:B------:R-:W-:-:S03]  /*6350*/  IABS R4, R25 ;  /* 0x0000001900047213 */ /* 0x000fc60000000000 */
[----:B------:R-:W3:Y:S01]  /*6360*/  LDL R25, [R1+0x422c] ;  /* 0x00422c0001197983 */ /* 0x000ee20000100800 */
[----:B----4-:R-:W-:-:S03]  /*6370*/  IABS R7, R26 ;  /* 0x0000001a00077213 */ /* 0x010fc60000000000 */
[----:B------:R-:W4:Y:S01]  /*6380*/  LDL R26, [R1+0x4228] ;  /* 0x00422800011a7983 */ /* 0x000f220000100800 */
[----:B------:R-:W-:-:S04]  /*6390*/  IMAD.HI.U32 R3, R12, R2, RZ ;  /* 0x000000020c037227 */ /* 0x000fc800078e00ff */
[----:B------:R-:W-:Y:S02]  /*63a0*/  IMAD.MOV R3, RZ, RZ, -R3 ;  /* 0x000000ffff037224 */ /* 0x000fe400078e0a03 */
[----:B------:R-:W-:-:S04]  /*63b0*/  IMAD.HI.U32 R9, R12, R4, RZ ;  /* 0x000000040c097227 */ /* 0x000fc800078e00ff */
[----:B------:R-:W-:-:S04]  /*63c0*/  IMAD.HI.U32 R8, R12, R7, RZ ;  /* 0x000000070c087227 */ /* 0x000fc800078e00ff */
[C---:B------:R-:W-:Y:S02]  /*63d0*/  IMAD R2, R13.reuse, R3, R2 ;  /* 0x000000030d027224 */ /* 0x040fe400078e0202 */
        /* <DEDUP_REMOVED lines=8> */
[----:B------:R-:W3:Y:S03]  /*6460*/  LDL R23, [R1+0x4220] ;  /* 0x0042200001177983 */ /* 0x000ee60000100800 */
[----:B------:R-:W-:-:S04]  /*6470*/  IMAD.HI.U32 R3, R12, R0, RZ ;  /* 0x000000000c037227 */ /* 0x000fc800078e00ff */
[----:B------:R-:W-:Y:S02]  /*6480*/  IMAD.MOV R6, RZ, RZ, -R6 ;  /* 0x000000ffff067224 */ /* 0x000fe400078e0a06 */
[----:B------:R-:W-:Y:S01]  /*6490*/  IMAD.MOV R3, RZ, RZ, -R3 ;  /* 0x000000ffff037224 */ /* 0x000fe200078e0a03 */
[----:B------:R0:W-:Y:S01]  /*64a0*/  STL [R1+0x76c], R2 ;  /* 0x00076c0201007387 */ /* 0x0001e20000100800 */
[C---:B------:R-:W-:Y:S02]  /*64b0*/  IMAD R5, R13.reuse, R6, R5 ;  /* 0x000000060d057224 */ /* 0x040fe400078e0205 */
[----:B------:R-:W-:Y:S01]  /*64c0*/  IMAD R0, R13, R3, R0 ;  /* 0x000000030d007224 */ /* 0x000fe200078e0200 */
[----:B------:R1:W-:Y:S04]  /*64d0*/  STL [R1+0x74c], R9 ;  /* 0x00074c0901007387 */ /* 0x0003e80000100800 */
[----:B------:R1:W-:Y:S01]  /*64e0*/  STL [R1+0x750], R7 ;  /* 0x0007500701007387 */ /* 0x0003e20000100800 */
[----:B0-----:R-:W-:-:S03]  /*64f0*/  IABS R2, R24 ;  /* 0x0000001800027213 */ /* 0x001fc60000000000 */
[----:B------:R-:W3:Y:S04]  /*6500*/  LDL R24, [R1+0x4218] ;  /* 0x0042180001187983 */ /* 0x000ee80000100800 */
[----:B------:R4:W-:Y:S04]  /*6510*/  STL [R1+0x754], R5 ;  /* 0x0007540501007387 */ /* 0x0009e80000100800 */
[----:B------:R2:W-:Y:S01]  /*6520*/  STL [R1+0x75c], R0 ;  /* 0x00075c0001007387 */ /* 0x0005e20000100800 */
[----:B------:R-:W-:-:S03]  /*6530*/  IABS R3, R27 ;  /* 0x0000001b00037213 */ /* 0x000fc60000000000 */
[----:B------:R-:W3:Y:S01]  /*6540*/  LDL R27, [R1+0x421c] ;  /* 0x00421c00011b7983 */ /* 0x000ee20000100800 */
[----:B------:R-:W-:-:S04]  /*6550*/  IMAD.HI.U32 R4, R12, R2, RZ ;  /* 0x000000020c047227 */ /* 0x000fc800078e00ff */
[----:B-1----:R-:W-:-:S04]  /*6560*/  IMAD.HI.U32 R9, R12, R3, RZ ;  /* 0x000000030c097227 */ /* 0x002fc800078e00ff */
[----:B------:R-:W-:Y:S02]  /*6570*/  IMAD.MOV R4, RZ, RZ, -R4 ;  /* 0x000000ffff047224 */ /* 0x000fe400078e0a04 */
[----:B------:R-:W-:Y:S02]  /*6580*/  IMAD.MOV R9, RZ, RZ, -R9 ;  /* 0x000000ffff097224 */ /* 0x000fe400078e0a09 */
[C---:B------:R-:W-:Y:S02]  /*6590*/  IMAD R2, R13.reuse, R4, R2 ;  /* 0x000000040d027224 */ /* 0x040fe400078e0202 */
[----:B------:R-:W-:Y:S01]  /*65a0*/  IMAD R9, R13, R9, R3 ;  /* 0x000000090d097224 */ /* 0x000fe200078e0203 */
[----:B------:R-:W-:Y:S02]  /*65b0*/  IABS R7, R25 ;  /* 0x0000001900077213 */ /* 0x000fe40000000000 */
[----:B------:R-:W3:Y:S03]  /*65c0*/  LDL R25, [R1+0x4214] ;  /* 0x0042140001197983 */ /* 0x000ee60000100800 */
[----:B------:R-:W-:Y:S01]  /*65d0*/  IMAD.HI.U32 R8, R12, R7, RZ ;  /* 0x000000070c087227 */ /* 0x000fe200078e00ff */
[----:B----4-:R-:W-:-:S02]  /*65e0*/  IABS R5, R26 ;  /* 0x0000001a00057213 */ /* 0x010fc40000000000 */
[----:B------:R-:W4:Y:S01]  /*65f0*/  LDL R26, [R1+0x4210] ;  /* 0x00421000011a7983 */ /* 0x000f220000100800 */
[----:B------:R-:W-:-:S04]  /*6600*/  IMAD.MOV R8, RZ, RZ, -R8 ;  /* 0x000000ffff087224 */ /* 0x000fc800078e0a08 */
[----:B------:R-:W-:Y:S02]  /*6610*/  IMAD R7, R13, R8, R7 ;  /* 0x000000080d077224 */ /* 0x000fe400078e0207 */
[----:B------:R-:W-:-:S04]  /*6620*/  IMAD.HI.U32 R6, R12, R5, RZ ;  /* 0x000000050c067227 */ /* 0x000fc800078e00ff */
[----:B------:R-:W-:-:S04]  /*6630*/  IMAD.MOV R6, RZ, RZ, -R6 ;  /* 0x000000ffff067224 */ /* 0x000fc800078e0a06 */
[----:B------:R-:W-:Y:S01]  /*6640*/  IMAD R5, R13, R6, R5 ;  /* 0x000000060d057224 */ /* 0x000fe200078e0205 */
[----:B--2---:R-:W-:Y:S02]  /*6650*/  IABS R0, R22 ;  /* 0x0000001600007213 */ /* 0x004fe40000000000 */
[----:B------:R-:W2:Y:S04]  /*6660*/  LDL R22, [R1+0x420c] ;  /* 0x00420c0001167983 */ /* 0x000ea80000100800 */
[----:B------:R3:W-:Y:S01]  /*6670*/  STL [R1+0x758], R2 ;  /* 0x0007580201007387 */ /* 0x0007e20000100800 */
[----:B------:R-:W-:-:S03]  /*6680*/  IMAD.HI.U32 R4, R12, R0, RZ ;  /* 0x000000000c047227 */ /* 0x000fc600078e00ff */
[----:B------:R-:W-:Y:S04]  /*6690*/  STL [R1+0x738], R9 ;  /* 0x0007380901007387 */ /* 0x000fe80000100800 */
[----:B------:R0:W-:Y:S01]  /*66a0*/  STL [R1+0x73c], R7 ;  /* 0x00073c0701007387 */ /* 0x0001e20000100800 */
[----:B---3--:R-:W-:-:S03]  /*66b0*/  IABS R2, R23 ;  /* 0x0000001700027213 */ /* 0x008fc60000000000 */
[----:B------:R-:W3:Y:S01]  /*66c0*/  LDL R23, [R1+0x4208] ;  /* 0x0042080001177983 */ /* 0x000ee20000100800 */
[----:B------:R-:W-:-:S04]  /*66d0*/  IMAD.MOV R4, RZ, RZ, -R4 ;  /* 0x000000ffff047224 */ /* 0x000fc800078e0a04 */
[----:B------:R-:W-:Y:S01]  /*66e0*/  IMAD R0, R13, R4, R0 ;  /* 0x000000040d007224 */ /* 0x000fe200078e0200 */
[----:B------:R1:W-:Y:S04]  /*66f0*/  STL [R1+0x740], R5 ;  /* 0x0007400501007387 */ /* 0x0003e80000100800 */
[----:B------:R4:W-:Y:S01]  /*6700*/  STL [R1+0x748], R0 ;  /* 0x0007480001007387 */ /* 0x0009e20000100800 */
[----:B------:R-:W-:-:S03]  /*6710*/  IABS R4, R24 ;  /* 0x0000001800047213 */ /* 0x000fc60000000000 */
[----:B------:R-:W3:Y:S01]  /*6720*/  LDL R24, [R1+0x4204] ;  /* 0x0042040001187983 */ /* 0x000ee20000100800 */
[----:B0-----:R-:W-:-:S03]  /*6730*/  IABS R7, R27 ;  /* 0x0000001b00077213 */ /* 0x001fc60000000000 */
[----:B------:R-:W3:Y:S01]  /*6740*/  LDL R27, [R1+0x4200] ;  /* 0x00420000011b7983 */ /* 0x000ee20000100800 */
[----:B------:R-:W-:-:S04]  /*6750*/  IMAD.HI.U32 R3, R12, R2, RZ ;  /* 0x000000020c037227 */ /* 0x000fc800078e00ff */
[----:B------:R-:W-:Y:S02]  /*6760*/  IMAD.MOV R3, RZ, RZ, -R3 ;  /* 0x000000ffff037224 */ /* 0x000fe400078e0a03 */
[----:B------:R-:W-:-:S04]  /*6770*/  IMAD.HI.U32 R9, R12, R4, RZ ;  /* 0x000000040c097227 */ /* 0x000fc800078e00ff */
[----:B------:R-:W-:-:S04]  /*6780*/  IMAD.HI.U32 R8, R12, R7, RZ ;  /* 0x000000070c087227 */ /* 0x000fc800078e00ff */
[C---:B------:R-:W-:Y:S02]  /*6790*/  IMAD R2, R13.reuse, R3, R2 ;  /* 0x000000030d027224 */ /* 0x040fe400078e0202 */
[----:B------:R-:W-:Y:S02]  /*67a0*/  IMAD.MOV R9, RZ, RZ, -R9 ;  /* 0x000000ffff097224 */ /* 0x000fe400078e0a09 */
[----:B------:R-:W-:Y:S02]  /*67b0*/  IMAD.MOV R8, RZ, RZ, -R8 ;  /* 0x000000ffff087224 */ /* 0x000fe400078e0a08 */
[----:B------:R-:W-:Y:S01]  /*67c0*/  IMAD R9, R13, R9, R4 ;  /* 0x000000090d097224 */ /* 0x000fe200078e0204 */
[----:B-1----:R-:W-:Y:S02]  /*67d0*/  IABS R5, R25 ;  /* 0x0000001900057213 */ /* 0x002fe40000000000 */
[----:B------:R-:W3:Y:S03]  /*67e0*/  LDL R25, [R1+0x41fc] ;  /* 0x0041fc0001197983 */ /* 0x000ee60000100800 */
[----:B------:R-:W-:Y:S01]  /*67f0*/  IMAD.HI.U32 R6, R12, R5, RZ ;  /* 0x000000050c067227 */ /* 0x000fe200078e00ff */
[----:B----4-:R-:W-:-:S02]  /*6800*/  IABS R0, R26 ;  /* 0x0000001a00007213 */ /* 0x010fc40000000000 */
[----:B------:R-:W4:Y:S03]  /*6810*/  LDL R26, [R1+0x41f8] ;  /* 0x0041f800011a7983 */ /* 0x000f260000100800 */
[----:B------:R-:W-:-:S04]  /*6820*/  IMAD.HI.U32 R3, R12, R0, RZ ;  /* 0x000000000c037227 */ /* 0x000fc800078e00ff */
[----:B------:R-:W-:Y:S02]  /*6830*/  IMAD.MOV R6, RZ, RZ, -R6 ;  /* 0x000000ffff067224 */ /* 0x000fe400078e0a06 */
[----:B------:R-:W-:Y:S02]  /*6840*/  IMAD.MOV R3, RZ, RZ, -R3 ;  /* 0x000000ffff037224 */ /* 0x000fe400078e0a03 */
[C---:B------:R-:W-:Y:S01]  /*6850*/  IMAD R7, R13.reuse, R8, R7 ;  /* 0x000000080d077224 */ /* 0x040fe200078e0207 */
[----:B------:R2:W-:Y:S01]  /*6860*/  STL [R1+0x744], R2 ;  /* 0x0007440201007387 */ /* 0x0005e20000100800 */
[C---:B------:R-:W-:Y:S02]  /*6870*/  IMAD R5, R13.reuse, R6, R5 ;  /* 0x000000060d057224 */ /* 0x040fe400078e0205 */
        /* <DEDUP_REMOVED lines=20> */
[C---:B------:R-:W-:Y:S02]  /*69c0*/  IMAD R9, R13.reuse, R9, R3 ;  /* 0x000000090d097224 */ /* 0x040fe400078e0203 */
[----:B------:R-:W-:-:S02]  /*69d0*/  IMAD R7, R13, R8, R7 ;  /* 0x000000080d077224 */ /* 0x000fc400078e0207 */
[C---:B------:R-:W-:Y:S01]  /*69e0*/  IMAD.HI.U32 R6, R12.reuse, R5, RZ ;  /* 0x000000050c067227 */ /* 0x040fe200078e00ff */
[----:B------:R-:W-:Y:S02]  /*69f0*/  IABS R0, R25 ;  /* 0x0000001900007213 */ /* 0x000fe40000000000 */
[----:B------:R-:W3:Y:S04]  /*6a00*/  LDL R25, [R1+0x41e4] ;  /* 0x0041e40001197983 */ /* 0x000ee80000100800 */
        /* <DEDUP_REMOVED lines=72> */
[----:B------:R-:W-:Y:S01]  /*6e90*/  IMAD.HI.U32 R3, R12, R2, RZ ;  /* 0x000000020c037227 */ /* 0x000fe200078e00ff */
[----:B------:R-:W-:Y:S02]  /*6ea0*/  IABS R4, R25 ;  /* 0x0000001900047213 */ /* 0x000fe40000000000 */
[----:B------:R-:W3:Y:S01]  /*6eb0*/  LDL R25, [R1+0x41b8] ;  /* 0x0041b80001197983 */ /* 0x000ee20000100800 */
[----:B----4-:R-:W-:-:S03]  /*6ec0*/  IABS R7, R26 ;  /* 0x0000001a00077213 */ /* 0x010fc60000000000 */
[----:B------:R-:W4:Y:S01]  /*6ed0*/  LDL R26, [R1+0x41b4] ;  /* 0x0041b400011a7983 */ /* 0x000f220000100800 */
        /* <DEDUP_REMOVED lines=75> */
[----:B------:R-:W-:Y:S01]  /*7390*/  IMAD.MOV R3, RZ, RZ, -R3 ;  /* 0x000000ffff037224 */ /* 0x000fe200078e0a03 */
        /* <DEDUP_REMOVED lines=24> */
[----:B------:R-:W-:-:S04]  /*7520*/  IMAD.HI.U32 R6, R12, R5, RZ ;  /* 0x000000050c067227 */ /* 0x000fc800078e00ff */
[----:B------:R-:W-:Y:S01]  /*7530*/  IMAD.MOV R6, RZ, RZ, -R6 ;  /* 0x000000ffff067224 */ /* 0x000fe200078e0a06 */
        /* <DEDUP_REMOVED lines=40> */
[----:B------:R-:W3:Y:S04]  /*77c0*/  LDL R25, [R1+0x4154] ;  /* 0x0041540001197983 */ /* 0x000ee80000100800 */
[----:B------:R3:W-:Y:S04]  /*77d0*/  STL [R1+0x68c], R5 ;  /* 0x00068c0501007387 */ /* 0x0007e80000100800 */
[----:B------:R0:W-:Y:S01]  /*77e0*/  STL [R1+0x694], R0 ;  /* 0x0006940001007387 */ /* 0x0001e20000100800 */
[----:B----4-:R-:W-:-:S03]  /*77f0*/  IABS R3, R26 ;  /* 0x0000001a00037213 */ /* 0x010fc60000000000 */
        /* <DEDUP_REMOVED lines=122> */
[----:B------:R-:W2:Y:S01]  /*7fa0*/  LDL R24, [R1+0x40fc] ;  /* 0x0040fc0001187983 */ /* 0x000ea20000100800 */
[----:B-1----:R-:W-:-:S03]  /*7fb0*/  IABS R5, R27 ;  /* 0x0000001b00057213 */ /* 0x002fc60000000000 */
[----:B------:R-:W2:Y:S01]  /*7fc0*/  LDL R27, [R1+0x40f8] ;  /* 0x0040f800011b7983 */ /* 0x000ea20000100800 */
        /* <DEDUP_REMOVED lines=12> */
[----:B------:R-:W2:Y:S04]  /*8090*/  LDL R25, [R1+0x40f4] ;  /* 0x0040f40001197983 */ /* 0x000ea80000100800 */
[----:B------:R4:W-:Y:S04]  /*80a0*/  STL [R1+0x640], R2 ;  /* 0x0006400201007387 */ /* 0x0009e80000100800 */
[----:B------:R-:W-:Y:S04]  /*80b0*/  STL [R1+0x620], R9 ;  /* 0x0006200901007387 */ /* 0x000fe80000100800 */
[----:B------:R3:W-:Y:S01]  /*80c0*/  STL [R1+0x624], R7 ;  /* 0x0006240701007387 */ /* 0x0007e20000100800 */
[----:B----4-:R-:W-:-:S03]  /*80d0*/  IABS R2, R26 ;  /* 0x0000001a00027213 */ /* 0x010fc60000000000 */
[----:B------:R-:W4:Y:S01]  /*80e0*/  LDL R26, [R1+0x40f0] ;  /* 0x0040f000011a7983 */ /* 0x000f220000100800 */
[----:B------:R-:W-:-:S04]  /*80f0*/  IMAD.HI.U32 R4, R12, R0, RZ ;  /* 0x000000000c047227 */ /* 0x000fc800078e00ff */
[----:B------:R-:W-:Y:S02]  /*8100*/  IMAD.MOV R4, RZ, RZ, -R4 ;  /* 0x000000ffff047224 */ /* 0x000fe400078e0a04 */
[C---:B------:R-:W-:Y:S02]  /*8110*/  IMAD R5, R13.reuse, R6, R5 ;  /* 0x000000060d057224 */ /* 0x040fe400078e0205 */
[----:B------:R-:W-:-:S03]  /*8120*/  IMAD R0, R13, R4, R0 ;  /* 0x000000040d007224 */ /* 0x000fc600078e0200 */
[----:B------:R2:W-:Y:S04]  /*8130*/  STL [R1+0x628], R5 ;  /* 0x0006280501007387 */ /* 0x0005e80000100800 */
[----:B------:R0:W-:Y:S04]  /*8140*/  STL [R1+0x630], R0 ;  /* 0x0006300001007387 */ /* 0x0001e80000100800 */
[----:B------:R-:W4:Y:S01]  /*8150*/  LDL R21, [R1+0x40ec] ;  /* 0x0040ec0001157983 */ /* 0x000f220000100800 */
[----:B---3--:R-:W-:-:S03]  /*8160*/  IABS R7, R23 ;  /* 0x0000001700077213 */ /* 0x008fc60000000000 */
[----:B------:R-:W3:Y:S01]  /*8170*/  LDL R23, [R1+0x40e8] ;  /* 0x0040e80001177983 */ /* 0x000ee20000100800 */
[----:B--2---:R-:W-:-:S03]  /*8180*/  IABS R5, R24 ;  /* 0x0000001800057213 */ /* 0x004fc60000000000 */
[----:B------:R-:W2:Y:S01]  /*8190*/  LDL R24, [R1+0x40e4] ;  /* 0x0040e40001187983 */ /* 0x000ea20000100800 */
[----:B0-----:R-:W-:-:S03]  /*81a0*/  IABS R0, R27 ;  /* 0x0000001b00007213 */ /* 0x001fc60000000000 */
[----:B------:R-:W2:Y:S01]  /*81b0*/  LDL R27, [R1+0x40e0] ;  /* 0x0040e000011b7983 */ /* 0x000ea20000100800 */
[----:B------:R-:W-:Y:S01]  /*81c0*/  IMAD.HI.U32 R3, R12, R2, RZ ;  /* 0x000000020c037227 */ /* 0x000fe200078e00ff */
[----:B------:R-:W-:-:S03]  /*81d0*/  IABS R4, R22 ;  /* 0x0000001600047213 */ /* 0x000fc60000000000 */
[----:B------:R-:W-:Y:S02]  /*81e0*/  IMAD.MOV R3, RZ, RZ, -R3 ;  /* 0x000000ffff037224 */ /* 0x000fe400078e0a03 */
[----:B------:R-:W-:-:S04]  /*81f0*/  IMAD.HI.U32 R9, R12, R4, RZ ;  /* 0x000000040c097227 */ /* 0x000fc800078e00ff */
[----:B------:R-:W-:-:S04]  /*8200*/  IMAD.HI.U32 R8, R12, R7, RZ ;  /* 0x000000070c087227 */ /* 0x000fc800078e00ff */
[----:B------:R-:W-:Y:S02]  /*8210*/  IMAD R2, R13, R3, R2 ;  /* 0x000000030d027224 */ /* 0x000fe400078e0202 */
[----:B------:R-:W-:-:S04]  /*8220*/  IMAD.HI.U32 R6, R12, R5, RZ ;  /* 0x000000050c067227 */ /* 0x000fc800078e00ff */
[----:B------:R-:W-:-:S04]  /*8230*/  IMAD.HI.U32 R3, R12, R0, RZ ;  /* 0x000000000c037227 */ /* 0x000fc800078e00ff */
[----:B------:R-:W-:Y:S02]  /*8240*/  IMAD.MOV R9, RZ, RZ, -R9 ;  /* 0x000000ffff097224 */ /* 0x000fe400078e0a09 */
[----:B------:R-:W-:Y:S02]  /*8250*/  IMAD.MOV R8, RZ, RZ, -R8 ;  /* 0x000000ffff087224 */ /* 0x000fe400078e0a08 */
[----:B------:R-:W-:Y:S02]  /*8260*/  IMAD.MOV R6, RZ, RZ, -R6 ;  /* 0x000000ffff067224 */ /* 0x000fe400078e0a06 */
[----:B------:R-:W-:Y:S02]  /*8270*/  IMAD.MOV R3, RZ, RZ, -R3 ;  /* 0x000000ffff037224 */ /* 0x000fe400078e0a03 */
[C---:B------:R-:W-:Y:S02]  /*8280*/  IMAD R9, R13.reuse, R9, R4 ;  /* 0x000000090d097224 */ /* 0x040fe400078e0204 */
[C---:B------:R-:W-:Y:S01]  /*8290*/  IMAD R7, R13.reuse, R8, R7 ;  /* 0x000000080d077224 */ /* 0x040fe200078e0207 */
[----:B------:R0:W-:Y:S01]  /*82a0*/  STL [R1+0x62c], R2 ;  /* 0x00062c0201007387 */ /* 0x0001e20000100800 */
[----:B------:R-:W-:-:S02]  /*82b0*/  IMAD R5, R13, R6, R5 ;  /* 0x000000060d057224 */ /* 0x000fc400078e0205 */
[----:B------:R-:W-:Y:S01]  /*82c0*/  IMAD R0, R13, R3, R0 ;  /* 0x000000030d007224 */ /* 0x000fe200078e0200 */
[----:B------:R1:W-:Y:S04]  /*82d0*/  STL [R1+0x60c], R9 ;  /* 0x00060c0901007387 */ /* 0x0003e80000100800 */
[----:B------:R0:W-:Y:S04]  /*82e0*/  STL [R1+0x610], R7 ;  /* 0x0006100701007387 */ /* 0x0001e80000100800 */
[----:B------:R-:W2:Y:S04]  /*82f0*/  LDL R22, [R1+0x40dc] ;  /* 0x0040dc0001167983 */ /* 0x000ea80000100800 */
[----:B------:R3:W-:Y:S04]  /*8300*/  STL [R1+0x614], R5 ;  /* 0x0006140501007387 */ /* 0x0007e80000100800 */
[----:B------:R2:W-:Y:S01]  /*8310*/  STL [R1+0x61c], R0 ;  /* 0x00061c0001007387 */ /* 0x0005e20000100800 */
[----:B----4-:R-:W-:-:S03]  /*8320*/  IABS R3, R26 ;  /* 0x0000001a00037213 */ /* 0x010fc60000000000 */
[----:B------:R-:W4:Y:S01]  /*8330*/  LDL R26, [R1+0x40d8] ;  /* 0x0040d800011a7983 */ /* 0x000f220000100800 */
[----:B0-----:R-:W-:-:S03]  /*8340*/  IABS R2, R25 ;  /* 0x0000001900027213 */ /* 0x001fc60000000000 */
[----:B------:R-:W4:Y:S01]  /*8350*/  LDL R25, [R1+0x40d4] ;  /* 0x0040d40001197983 */ /* 0x000f220000100800 */
[----:B-1----:R-:W-:-:S04]  /*8360*/  IMAD.HI.U32 R9, R12, R3, RZ ;  /* 0x000000030c097227 */ /* 0x002fc800078e00ff */
[----:B------:R-:W-:Y:S01]  /*8370*/  IMAD.HI.U32 R4, R12, R2, RZ ;  /* 0x000000020c047227 */ /* 0x000fe200078e00ff */
[----:B------:R-:W-:-:S03]  /*8380*/  IABS R7, R21 ;  /* 0x0000001500077213 */ /* 0x000fc60000000000 */
[----:B------:R-:W-:Y:S02]  /*8390*/  IMAD.MOV R4, RZ, RZ, -R4 ;  /* 0x000000ffff047224 */ /* 0x000fe400078e0a04 */
[----:B------:R-:W-:-:S04]  /*83a0*/  IMAD.HI.U32 R8, R12, R7, RZ ;  /* 0x000000070c087227 */ /* 0x000fc800078e00ff */
[----:B------:R-:W-:Y:S02]  /*83b0*/  IMAD.MOV R9, RZ, RZ, -R9 ;  /* 0x000000ffff097224 */ /* 0x000fe400078e0a09 */
[----:B------:R-:W-:Y:S02]  /*83c0*/  IMAD.MOV R8, RZ, RZ, -R8 ;  /* 0x000000ffff087224 */ /* 0x000fe400078e0a08 */
[C---:B------:R-:W-:Y:S02]  /*83d0*/  IMAD R2, R13.reuse, R4, R2 ;  /* 0x000000040d027224 */ /* 0x040fe400078e0202 */
[C---:B------:R-:W-:Y:S02]  /*83e0*/  IMAD R9, R13.reuse, R9, R3 ;  /* 0x000000090d097224 */ /* 0x040fe400078e0203 */
[----:B------:R-:W-:Y:S01]  /*83f0*/  IMAD R7, R13, R8, R7 ;  /* 0x000000080d077224 */ /* 0x000fe200078e0207 */
[----:B---3--:R-:W-:Y:S02]  /*8400*/  IABS R5, R23 ;  /* 0x0000001700057213 */ /* 0x008fe40000000000 */
[----:B------:R-:W3:Y:S01]  /*8410*/  LDL R23, [R1+0x40d0] ;  /* 0x0040d00001177983 */ /* 0x000ee20000100800 */
[----:B--2---:R-:W-:-:S03]  /*8420*/  IABS R0, R24 ;  /* 0x0000001800007213 */ /* 0x004fc60000000000 */
[----:B------:R-:W2:Y:S04]  /*8430*/  LDL R24, [R1+0x40cc] ;  /* 0x0040cc0001187983 */ /* 0x000ea80000100800 */
[----:B------:R0:W-:Y:S04]  /*8440*/  STL [R1+0x618], R2 ;  /* 0x0006180201007387 */ /* 0x0001e80000100800 */
[----:B------:R-:W-:Y:S04]  /*8450*/  STL [R1+0x5f8], R9 ;  /* 0x0005f80901007387 */ /* 0x000fe80000100800 */
[----:B------:R4:W-:Y:S01]  /*8460*/  STL [R1+0x5fc], R7 ;  /* 0x0005fc0701007387 */ /* 0x0009e20000100800 */
[----:B0-----:R-:W-:-:S03]  /*8470*/  IABS R2, R27 ;  /* 0x0000001b00027213 */ /* 0x001fc60000000000 */
[----:B------:R-:W2:Y:S01]  /*8480*/  LDL R27, [R1+0x40c8] ;  /* 0x0040c800011b7983 */ /* 0x000ea20000100800 */
        /* <DEDUP_REMOVED lines=8> */
[----:B------:R-:W-:-:S03]  /*8510*/  IMAD.HI.U32 R3, R12, R2, RZ ;  /* 0x000000020c037227 */ /* 0x000fc600078e00ff */
[----:B------:R-:W2:Y:S01]  /*8520*/  LDL R21, [R1+0x40c0] ;  /* 0x0040c00001157983 */ /* 0x000ea20000100800 */
[----:B------:R-:W-:-:S04]  /*8530*/  IMAD.MOV R3, RZ, RZ, -R3 ;  /* 0x000000ffff037224 */ /* 0x000fc800078e0a03 */
[----:B------:R-:W-:Y:S01]  /*8540*/  IMAD R2, R13, R3, R2 ;  /* 0x000000030d027224 */ /* 0x000fe200078e0202 */
[----:B------:R-:W-:Y:S02]  /*8550*/  IABS R4, R22 ;  /* 0x0000001600047213 */ /* 0x000fe40000000000 */
[----:B------:R-:W2:Y:S01]  /*8560*/  LDL R22, [R1+0x40b8] ;  /* 0x0040b80001167983 */ /* 0x000ea20000100800 */
[----:B----4-:R-:W-:-:S03]  /*8570*/  IABS R7, R26 ;  /* 0x0000001a00077213 */ /* 0x010fc60000000000 */
[----:B------:R-:W4:Y:S01]  /*8580*/  LDL R26, [R1+0x40c4] ;  /* 0x0040c400011a7983 */ /* 0x000f220000100800 */
[----:B0-----:R-:W-:Y:S01]  /*8590*/  IABS R5, R25 ;  /* 0x0000001900057213 */ /* 0x001fe20000000000 */
[C---:B------:R-:W-:Y:S02]  /*85a0*/  IMAD.HI.U32 R9, R12.reuse, R4, RZ ;  /* 0x000000040c097227 */ /* 0x040fe400078e00ff */
[----:B------:R-:W4:Y:S02]  /*85b0*/  LDL R25, [R1+0x40bc] ;  /* 0x0040bc0001197983 */ /* 0x000f240000100800 */
[----:B------:R-:W-:-:S04]  /*85c0*/  IMAD.HI.U32 R8, R12, R7, RZ ;  /* 0x000000070c087227 */ /* 0x000fc800078e00ff */
[----:B------:R-:W-:-:S04]  /*85d0*/  IMAD.HI.U32 R6, R12, R5, RZ ;  /* 0x000000050c067227 */ /* 0x000fc800078e00ff */
[----:B------:R-:W-:Y:S02]  /*85e0*/  IMAD.MOV R9, RZ, RZ, -R9 ;  /* 0x000000ffff097224 */ /* 0x000fe400078e0a09 */
[----:B------:R-:W-:Y:S02]  /*85f0*/  IMAD.MOV R8, RZ, RZ, -R8 ;  /* 0x000000ffff087224 */ /* 0x000fe400078e0a08 */
[----:B------:R-:W-:Y:S02]  /*8600*/  IMAD.MOV R6, RZ, RZ, -R6 ;  /* 0x000000ffff067224 */ /* 0x000fe400078e0a06 */
[C---:B------:R-:W-:Y:S02]  /*8610*/  IMAD R9, R13.reuse, R9, R4 ;  /* 0x000000090d097224 */ /* 0x040fe400078e0204 */
[C---:B------:R-:W-:Y:S01]  /*8620*/  IMAD R7, R13.reuse, R8, R7 ;  /* 0x000000080d077224 */ /* 0x040fe200078e0207 */
[----:B------:R2:W-:Y:S01]  /*8630*/  STL [R1+0x604], R2 ;  /* 0x0006040201007387 */ /* 0x0005e20000100800 */
[----:B------:R-:W-:-:S03]  /*8640*/  IMAD R5, R13, R6, R5 ;  /* 0x000000060d057224 */ /* 0x000fc600078e0205 */
[----:B------:R0:W-:Y:S01]  /*8650*/  STL [R1+0x5e4], R9 ;  /* 0x0005e40901007387 */ /* 0x0001e20000100800 */
[----:B---3--:R-:W-:-:S03]  /*8660*/  IABS R0, R23 ;  /* 0x0000001700007213 */ /* 0x008fc60000000000 */
[----:B------:R-:W3:Y:S02]  /*8670*/  LDL R23, [R1+0x40b4] ;  /* 0x0040b40001177983 */ /* 0x000ee40000100800 */
[----:B------:R-:W-:-:S04]  /*8680*/  IMAD.HI.U32 R3, R12, R0, RZ ;  /* 0x000000000c037227 */ /* 0x000fc800078e00ff */
[----:B------:R-:W-:Y:S01]  /*8690*/  IMAD.MOV R3, RZ, RZ, -R3 ;  /* 0x000000ffff037224 */ /* 0x000fe200078e0a03 */
[----:B------:R-:W-:Y:S03]  /*86a0*/  STL [R1+0x5e8], R7 ;  /* 0x0005e80701007387 */ /* 0x000fe60000100800 */
[----:B------:R-:W-:Y:S01]  /*86b0*/  IMAD R0, R13, R3, R0 ;  /* 0x000000030d007224 */ /* 0x000fe200078e0200 */
[----:B------:R1:W-:Y:S01]  /*86c0*/  STL [R1+0x5ec], R5 ;  /* 0x0005ec0501007387 */ /* 0x0003e20000100800 */
[----:B--2---:R-:W-:-:S03]  /*86d0*/  IABS R2, R24 ;  /* 0x0000001800027213 */ /* 0x004fc60000000000 */
[----:B------:R-:W2:Y:S04]  /*86e0*/  LDL R24, [R1+0x40b0] ;  /* 0x0040b00001187983 */ /* 0x000ea80000100800 */
[----:B------:R0:W-:Y:S01]  /*86f0*/  STL [R1+0x5f4], R0 ;  /* 0x0005f40001007387 */ /* 0x0001e20000100800 */
[----:B------:R-:W-:-:S03]  /*8700*/  IABS R3, R27 ;  /* 0x0000001b00037213 */ /* 0x000fc60000000000 */
[----:B------:R-:W2:Y:S01]  /*8710*/  LDL R27, [R1+0x40ac] ;  /* 0x0040ac00011b7983 */ /* 0x000ea20000100800 */
[----:B------:R-:W-:-:S04]  /*8720*/  IMAD.HI.U32 R4, R12, R2, RZ ;  /* 0x000000020c047227 */ /* 0x000fc800078e00ff */
[----:B------:R-:W-:Y:S02]  /*8730*/  IMAD.MOV R4, RZ, RZ, -R4 ;  /* 0x000000ffff047224 */ /* 0x000fe400078e0a04 */
[----:B0-----:R-:W-:-:S04]  /*8740*/  IMAD.HI.U32 R9, R12, R3, RZ ;  /* 0x000000030c097227 */ /* 0x001fc800078e00ff */
[----:B------:R-:W-:Y:S02]  /*8750*/  IMAD R2, R13, R4, R2 ;  /* 0x000000040d027224 */ /* 0x000fe400078e0202 */
[----:B------:R-:W-:Y:S01]  /*8760*/  IMAD.MOV R9, RZ, RZ, -R9 ;  /* 0x000000ffff097224 */ /* 0x000fe200078e0a09 */
[----:B-1----:R-:W-:-:S05]  /*8770*/  IABS R5, R21 ;  /* 0x0000001500057213 */ /* 0x002fca0000000000 */
[----:B------:R-:W-:-:S04]  /*8780*/  IMAD.HI.U32 R6, R12, R5, RZ ;  /* 0x000000050c067227 */ /* 0x000fc800078e00ff */
[----:B------:R-:W-:Y:S01]  /*8790*/  IMAD.MOV R6, RZ, RZ, -R6 ;  /* 0x000000ffff067224 */ /* 0x000fe200078e0a06 */
[----:B----4-:R-:W-:Y:S02]  /*87a0*/  IABS R7, R26 ;  /* 0x0000001a00077213 */ /* 0x010fe40000000000 */
[----:B------:R-:W4:Y:S01]  /*87b0*/  LDL R26, [R1+0x40a8] ;  /* 0x0040a800011a7983 */ /* 0x000f220000100800 */
[----:B------:R-:W-:Y:S02]  /*87c0*/  IABS R0, R25 ;  /* 0x0000001900007213 */ /* 0x000fe40000000000 */
[C---:B------:R-:W-:Y:S01]  /*87d0*/  IMAD.HI.U32 R8, R12.reuse, R7, RZ ;  /* 0x000000070c087227 */ /* 0x040fe200078e00ff */
[----:B------:R-:W4:Y:S03]  /*87e0*/  LDL R25, [R1+0x40a4] ;  /* 0x0040a40001197983 */ /* 0x000f260000100800 */
[----:B------:R-:W-:-:S04]  /*87f0*/  IMAD.HI.U32 R4, R12, R0, RZ ;  /* 0x000000000c047227 */ /* 0x000fc800078e00ff */
[----:B------:R-:W-:Y:S02]  /*8800*/  IMAD.MOV R8, RZ, RZ, -R8 ;  /* 0x000000ffff087224 */ /* 0x000fe400078e0a08 */
[----:B------:R-:W-:Y:S02]  /*8810*/  IMAD.MOV R4, RZ, RZ, -R4 ;  /* 0x000000ffff047224 */ /* 0x000fe400078e0a04 */
[C---:B------:R-:W-:Y:S02]  /*8820*/  IMAD R9, R13.reuse, R9, R3 ;  /* 0x000000090d097224 */ /* 0x040fe400078e0203 */
[C---:B------:R-:W-:Y:S02]  /*8830*/  IMAD R7, R13.reuse, R8, R7 ;  /* 0x000000080d077224 */ /* 0x040fe400078e0207 */
[C---:B------:R-:W-:Y:S01]  /*8840*/  IMAD R5, R13.reuse, R6, R5 ;  /* 0x000000060d057224 */ /* 0x040fe200078e0205 */
[----:B------:R0:W-:Y:S01]  /*8850*/  STL [R1+0x5f0], R2 ;  /* 0x0005f00201007387 */ /* 0x0001e20000100800 */
[----:B------:R-:W-:-:S03]  /*8860*/  IMAD R0, R13, R4, R0 ;  /* 0x000000040d007224 */ /* 0x000fc600078e0200 */
[----:B------:R-:W-:Y:S04]  /*8870*/  STL [R1+0x5d0], R9 ;  /* 0x0005d00901007387 */ /* 0x000fe80000100800 */
[----:B------:R-:W-:Y:S01]  /*8880*/  STL [R1+0x5d4], R7 ;  /* 0x0005d40701007387 */ /* 0x000fe20000100800 */
[----:B0-----:R-:W-:-:S03]  /*8890*/  IABS R2, R22 ;  /* 0x0000001600027213 */ /* 0x001fc60000000000 */
[----:B------:R2:W-:Y:S04]  /*88a0*/  STL [R1+0x5d8], R5 ;  /* 0x0005d80501007387 */ /* 0x0005e80000100800 */
[----:B------:R-:W4:Y:S04]  /*88b0*/  LDL R22, [R1+0x40a0] ;  /* 0x0040a00001167983 */ /* 0x000f280000100800 */
[----:B------:R4:W-:Y:S01]  /*88c0*/  STL [R1+0x5e0], R0 ;  /* 0x0005e00001007387 */ /* 0x0009e20000100800 */
[----:B--2---:R-:W-:-:S03]  /*88d0*/  IABS R5, R27 ;  /* 0x0000001b00057213 */ /* 0x004fc60000000000 */
[----:B------:R-:W2:Y:S01]  /*88e0*/  LDL R27, [R1+0x4098] ;  /* 0x00409800011b7983 */ /* 0x000ea20000100800 */
[----:B---3--:R-:W-:-:S03]  /*88f0*/  IABS R4, R23 ;  /* 0x0000001700047213 */ /* 0x008fc60000000000 */
[----:B------:R-:W3:Y:S01]  /*8900*/  LDL R23, [R1+0x409c] ;  /* 0x00409c0001177983 */ /* 0x000ee20000100800 */
[----:B------:R-:W-:Y:S01]  /*8910*/  IMAD.HI.U32 R3, R12, R2, RZ ;  /* 0x000000020c037227 */ /* 0x000fe200078e00ff */
[----:B------:R-:W-:-:S03]  /*8920*/  IABS R7, R24 ;  /* 0x0000001800077213 */ /* 0x000fc60000000000 */
[----:B------:R-:W-:Y:S02]  /*8930*/  IMAD.MOV R3, RZ, RZ, -R3 ;  /* 0x000000ffff037224 */ /* 0x000fe400078e0a03 */
[----:B------:R-:W-:-:S04]  /*8940*/  IMAD.HI.U32 R9, R12, R4, RZ ;  /* 0x000000040c097227 */ /* 0x000fc800078e00ff */
[----:B------:R-:W-:-:S04]  /*8950*/  IMAD.HI.U32 R8, R12, R7, RZ ;  /* 0x000000070c087227 */ /* 0x000fc800078e00ff */
[C---:B------:R-:W-:Y:S02]  /*8960*/  IMAD R2, R13.reuse, R3, R2 ;  /* 0x000000030d027224 */ /* 0x040fe400078e0202 */
[----:B------:R-:W-:Y:S02]  /*8970*/  IMAD.MOV R9, RZ, RZ, -R9 ;  /* 0x000000ffff097224 */ /* 0x000fe400078e0a09 */
[----:B------:R-:W-:Y:S02]  /*8980*/  IMAD.MOV R8, RZ, RZ, -R8 ;  /* 0x000000ffff087224 */ /* 0x000fe400078e0a08 */
[C---:B------:R-:W-:Y:S02]  /*8990*/  IMAD R18, R13.reuse, R9, R4 ;  /* 0x000000090d127224 */ /* 0x040fe400078e0204 */
[----:B------:R-:W-:Y:S02]  /*89a0*/  IMAD R7, R13, R8, R7 ;  /* 0x000000080d077224 */ /* 0x000fe400078e0207 */
[----:B------:R-:W-:-:S04]  /*89b0*/  IMAD.HI.U32 R6, R12, R5, RZ ;  /* 0x000000050c067227 */ /* 0x000fc800078e00ff */
[----:B------:R-:W-:Y:S01]  /*89c0*/  IMAD.MOV R6, RZ, RZ, -R6 ;  /* 0x000000ffff067224 */ /* 0x000fe200078e0a06 */
[----:B----4-:R-:W-:Y:S02]  /*89d0*/  IABS R0, R26 ;  /* 0x0000001a00007213 */ /* 0x010fe40000000000 */
[----:B------:R-:W4:Y:S04]  /*89e0*/  LDL R26, [R1+0x4094] ;  /* 0x00409400011a7983 */ /* 0x000f280000100800 */
[----:B------:R0:W-:Y:S04]  /*89f0*/  STL [R1+0x5dc], R2 ;  /* 0x0005dc0201007387 */ /* 0x0001e80000100800 */
[----:B------:R-:W4:Y:S01]  /*8a00*/  LDL R24, [R1+0x4090] ;  /* 0x0040900001187983 */ /* 0x000f220000100800 */
[----:B------:R-:W-:-:S03]  /*8a10*/  IMAD.HI.U32 R3, R12, R0, RZ ;  /* 0x000000000c037227 */ /* 0x000fc600078e00ff */
[----:B------:R-:W-:Y:S01]  /*8a20*/  STL [R1+0x47cc], R18 ;  /* 0x0047cc1201007387 */ /* 0x000fe20000100800 */
[----:B0-----:R-:W-:-:S03]  /*8a30*/  IABS R2, R25 ;  /* 0x0000001900027213 */ /* 0x001fc60000000000 */
[----:B------:R-:W-:Y:S04]  /*8a40*/  STL [R1+0x5c0], R7 ;  /* 0x0005c00701007387 */ /* 0x000fe80000100800 */
[----:B------:R-:W4:Y:S01]  /*8a50*/  LDL R25, [R1+0x408c] ;  /* 0x00408c0001197983 */ /* 0x000f220000100800 */
[----:B------:R-:W-:Y:S02]  /*8a60*/  IMAD.MOV R3, RZ, RZ, -R3 ;  /* 0x000000ffff037224 */ /* 0x000fe400078e0a03 */
[C---:B------:R-:W-:Y:S02]  /*8a70*/  IMAD R5, R13.reuse, R6, R5 ;  /* 0x000000060d057224 */ /* 0x040fe400078e0205 */
[----:B------:R-:W-:-:S03]  /*8a80*/  IMAD R0, R13, R3, R0 ;  /* 0x000000030d007224 */ /* 0x000fc600078e0200 */
[----:B------:R2:W-:Y:S04]  /*8a90*/  STL [R1+0x5c4], R5 ;  /* 0x0005c40501007387 */ /* 0x0005e80000100800 */
[----:B------:R4:W-:Y:S04]  /*8aa0*/  STL [R1+0x5cc], R0 ;  /* 0x0005cc0001007387 */ /* 0x0009e80000100800 */
[----:B------:R-:W4:Y:S01]  /*8ab0*/  LDL R21, [R1+0x4088] ;  /* 0x0040880001157983 */ /* 0x000f220000100800 */
        /* <DEDUP_REMOVED lines=9> */
[----:B------:R-:W-:Y:S02]  /*8b50*/  IMAD R2, R13, R4, R2 ;  /* 0x000000040d027224 */ /* 0x000fe400078e0202 */
[----:B------:R-:W-:-:S04]  /*8b60*/  IMAD.HI.U32 R6, R12, R5, RZ ;  /* 0x000000050c067227 */ /* 0x000fc800078e00ff */
[----:B------:R-:W-:Y:S02]  /*8b70*/  IMAD.MOV R9, RZ, RZ, -R9 ;  /* 0x000000ffff097224 */ /* 0x000fe400078e0a09 */
[----:B------:R-:W-:Y:S02]  /*8b80*/  IMAD.MOV R8, RZ, RZ, -R8 ;  /* 0x000000ffff087224 */ /* 0x000fe400078e0a08 */
[----:B------:R-:W-:Y:S02]  /*8b90*/  IMAD.MOV R6, RZ, RZ, -R6 ;  /* 0x000000ffff067224 */ /* 0x000fe400078e0a06 */
[C---:B------:R-:W-:Y:S02]  /*8ba0*/  IMAD R9, R13.reuse, R9, R3 ;  /* 0x000000090d097224 */ /* 0x040fe400078e0203 */
[C---:B------:R-:W-:Y:S02]  /*8bb0*/  IMAD R7, R13.reuse, R8, R7 ;  /* 0x000000080d077224 */ /* 0x040fe400078e0207 */
[----:B------:R-:W-:Y:S01]  /*8bc0*/  IMAD R5, R13, R6, R5 ;  /* 0x000000060d057224 */ /* 0x000fe200078e0205 */
[----:B----4-:R-:W-:-:S02]  /*8bd0*/  IABS R0, R26 ;  /* 0x0000001a00007213 */ /* 0x010fc40000000000 */
[----:B------:R-:W4:Y:S03]  /*8be0*/  LDL R26, [R1+0x407c] ;  /* 0x00407c00011a7983 */ /* 0x000f260000100800 */
[----:B------:R-:W-:-:S04]  /*8bf0*/  IMAD.HI.U32 R4, R12, R0, RZ ;  /* 0x000000000c047227 */ /* 0x000fc800078e00ff */
[----:B------:R-:W-:Y:S01]  /*8c00*/  IMAD.MOV R4, RZ, RZ, -R4 ;  /* 0x000000ffff047224 */ /* 0x000fe200078e0a04 */
[----:B------:R0:W-:Y:S03]  /*8c10*/  STL [R1+0x5c8], R2 ;  /* 0x0005c80201007387 */ /* 0x0001e60000100800 */
[----:B------:R-:W-:Y:S01]  /*8c20*/  IMAD R0, R13, R4, R0 ;  /* 0x000000040d007224 */ /* 0x000fe200078e0200 */
[----:B------:R-:W-:Y:S04]  /*8c30*/  STL [R1+0x5a8], R9 ;  /* 0x0005a80901007387 */ /* 0x000fe80000100800 */
[----:B------:R-:W-:Y:S01]  /*8c40*/  STL [R1+0x5ac], R7 ;  /* 0x0005ac0701007387 */ /* 0x000fe20000100800 */
[----:B0-----:R-:W-:-:S03]  /*8c50*/  IABS R2, R24 ;  /* 0x0000001800027213 */ /* 0x001fc60000000000 */
[----:B------:R-:W4:Y:S04]  /*8c60*/  LDL R22, [R1+0x4078] ;  /* 0x0040780001167983 */ /* 0x000f280000100800 */
[----:B------:R-:W-:Y:S04]  /*8c70*/  STL [R1+0x5b0], R5 ;  /* 0x0005b00501007387 */ /* 0x000fe80000100800 */
[----:B------:R2:W-:Y:S04]  /*8c80*/  STL [R1+0x5b8], R0 ;  /* 0x0005b80001007387 */ /* 0x0005e80000100800 */
[----:B------:R-:W4:Y:S01]  /*8c90*/  LDL R24, [R1+0x4074] ;  /* 0x0040740001187983 */ /* 0x000f220000100800 */
[----:B------:R-:W-:-:S03]  /*8ca0*/  IABS R4, R25 ;  /* 0x0000001900047213 */ /* 0x000fc60000000000 */
[----:B------:R-:W4:Y:S01]  /*8cb0*/  LDL R25, [R1+0x4070] ;  /* 0x0040700001197983 */ /* 0x000f220000100800 */
[----:B--2---:R-:W-:-:S03]  /*8cc0*/  IABS R0, R27 ;  /* 0x0000001b00007213 */ /* 0x004fc60000000000 */
[----:B------:R-:W2:Y:S01]  /*8cd0*/  LDL R27, [R1+0x4068] ;  /* 0x00406800011b7983 */ /* 0x000ea20000100800 */
[----:B------:R-:W-:Y:S02]  /*8ce0*/  IABS R7, R21 ;  /* 0x0000001500077213 */ /* 0x000fe40000000000 */
[----:B---3--:R-:W-:Y:S02]  /*8cf0*/  IABS R5, R23 ;  /* 0x0000001700057213 */ /* 0x008fe40000000000 */
        /* <DEDUP_REMOVED lines=9> */
[----:B------:R-:W-:Y:S01]  /*8d90*/  IMAD R7, R13, R8, R7 ;  /* 0x000000080d077224 */ /* 0x000fe200078e0207 */
[----:B------:R4:W-:Y:S04]  /*8da0*/  STL [R1+0x5b4], R2 ;  /* 0x0005b40201007387 */ /* 0x0009e80000100800 */
[----:B------:R0:W-:Y:S01]  /*8db0*/  STL [R1+0x594], R9 ;  /* 0x0005940901007387 */ /* 0x0001e20000100800 */
[----:B------:R-:W-:-:S03]  /*8dc0*/  IMAD.HI.U32 R6, R12, R5, RZ ;  /* 0x000000050c067227 */ /* 0x000fc600078e00ff */
[----:B------:R1:W-:Y:S01]  /*8dd0*/  STL [R1+0x598], R7 ;  /* 0x0005980701007387 */ /* 0x0003e20000100800 */
[----:B------:R-:W-:-:S04]  /*8de0*/  IMAD.HI.U32 R3, R12, R0, RZ ;  /* 0x000000000c037227 */ /* 0x000fc800078e00ff */
[----:B------:R-:W-:Y:S02]  /*8df0*/  IMAD.MOV R6, RZ, RZ, -R6 ;  /* 0x000000ffff067224 */ /* 0x000fe400078e0a06 */
[----:B------:R-:W-:Y:S02]  /*8e00*/  IMAD.MOV R3, RZ, RZ, -R3 ;  /* 0x000000ffff037224 */ /* 0x000fe400078e0a03 */
[C---:B------:R-:W-:Y:S02]  /*8e10*/  IMAD R5, R13.reuse, R6, R5 ;  /* 0x000000060d057224 */ /* 0x040fe400078e0205 */
[----:B------:R-:W-:Y:S01]  /*8e20*/  IMAD R0, R13, R3, R0 ;  /* 0x000000030d007224 */ /* 0x000fe200078e0200 */
[----:B----4-:R-:W-:Y:S02]  /*8e30*/  IABS R2, R26 ;  /* 0x0000001a00027213 */ /* 0x010fe40000000000 */
[----:B------:R-:W4:Y:S04]  /*8e40*/  LDL R26, [R1+0x4064] ;  /* 0x00406400011a7983 */ /* 0x000f280000100800 */
[----:B------:R0:W-:Y:S04]  /*8e50*/  STL [R1+0x59c], R5 ;  /* 0x00059c0501007387 */ /* 0x0001e80000100800 */
[----:B------:R-:W-:Y:S01]  /*8e60*/  STL [R1+0x5a4], R0 ;  /* 0x0005a40001007387 */ /* 0x000fe20000100800 */
[----:B------:R-:W-:-:S03]  /*8e70*/  IMAD.HI.U32 R4, R12, R2, RZ ;  /* 0x000000020c047227 */ /* 0x000fc600078e00ff */
[----:B------:R-:W4:Y:S01]  /*8e80*/  LDL R21, [R1+0x405c] ;  /* 0x00405c0001157983 */ /* 0x000f220000100800 */
[----:B------:R-:W-:Y:S01]  /*8e90*/  IABS R3, R22 ;  /* 0x0000001600037213 */ /* 0x000fe20000000000 */
[----:B------:R-:W-:Y:S02]  /*8ea0*/  IMAD.MOV R4, RZ, RZ, -R4 ;  /* 0x000000ffff047224 */ /* 0x000fe400078e0a04 */
[----:B------:R-:W4:Y:S02]  /*8eb0*/  LDL R22, [R1+0x4054] ;  /* 0x0040540001167983 */ /* 0x000f240000100800 */
[----:B0-----:R-:W-:Y:S01]  /*8ec0*/  IMAD.HI.U32 R9, R12, R3, RZ ;  /* 0x000000030c097227 */ /* 0x001fe200078e00ff */
[----:B-1----:R-:W-:Y:S02]  /*8ed0*/  IABS R7, R24 ;  /* 0x0000001800077213 */ /* 0x002fe40000000000 */
[----:B------:R-:W4:Y:S01]  /*8ee0*/  LDL R24, [R1+0x4060] ;  /* 0x0040600001187983 */ /* 0x000f220000100800 */
[----:B------:R-:W-:-:S03]  /*8ef0*/  IABS R5, R25 ;  /* 0x0000001900057213 */ /* 0x000fc60000000000 */
        /* <DEDUP_REMOVED lines=8> */
[----:B------:R-:W-:Y:S01]  /*8f80*/  IMAD.HI.U32 R8, R12, R7, RZ ;  /* 0x000000070c087227 */ /* 0x000fe200078e00ff */
[----:B---3--:R-:W-:-:S03]  /*8f90*/  IABS R0, R23 ;  /* 0x0000001700007213 */ /* 0x008fc60000000000 */
[----:B------:R-:W-:-:S04]  /*8fa0*/  IMAD.HI.U32 R6, R12, R5, RZ ;  /* 0x000000050c067227 */ /* 0x000fc800078e00ff */
[----:B------:R-:W-:Y:S02]  /*8fb0*/  IMAD.MOV R8, RZ, RZ, -R8 ;  /* 0x000000ffff087224 */ /* 0x000fe400078e0a08 */
[----:B------:R-:W-:-:S04]  /*8fc0*/  IMAD.HI.U32 R4, R12, R0, RZ ;  /* 0x000000000c047227 */ /* 0x000fc800078e00ff */
[----:B------:R-:W-:Y:S02]  /*8fd0*/  IMAD.MOV R6, RZ, RZ, -R6 ;  /* 0x000000ffff067224 */ /* 0x000fe400078e0a06 */
[C---:B------:R-:W-:Y:S02]  /*8fe0*/  IMAD R7, R13.reuse, R8, R7 ;  /* 0x000000080d077224 */ /* 0x040fe400078e0207 */
[----:B------:R-:W-:Y:S02]  /*8ff0*/  IMAD.MOV R4, RZ, RZ, -R4 ;  /* 0x000000ffff047224 */ /* 0x000fe400078e0a04 */
[C---:B------:R-:W-:Y:S01]  /*9000*/  IMAD R5, R13.reuse, R6, R5 ;  /* 0x000000060d057224 */ /* 0x040fe200078e0205 */
[----:B------:R-:W-:Y:S01]  /*9010*/  STL [R1+0x584], R7 ;  /* 0x0005840701007387 */ /* 0x000fe20000100800 */
[----:B------:R-:W-:-:S03]  /*9020*/  IMAD R0, R13, R4, R0 ;  /* 0x000000040d007224 */ /* 0x000fc600078e0200 */
[----:B------:R1:W-:Y:S04]  /*9030*/  STL [R1+0x588], R5 ;  /* 0x0005880501007387 */ /* 0x0003e80000100800 */
[----:B------:R-:W3:Y:S04]  /*9040*/  LDL R23, [R1+0x404c] ;  /* 0x00404c0001177983 */ /* 0x000ee80000100800 */
[----:B------:R0:W-:Y:S01]  /*9050*/  STL [R1+0x590], R0 ;  /* 0x0005900001007387 */ /* 0x0001e20000100800 */
[----:B------:R-:W-:-:S04]  /*9060*/  IMAD.HI.U32 R3, R12, R2, RZ ;  /* 0x000000020c037227 */ /* 0x000fc800078e00ff */
[----:B------:R-:W-:Y:S01]  /*9070*/  IMAD.MOV R3, RZ, RZ, -R3 ;  /* 0x000000ffff037224 */ /* 0x000fe200078e0a03 */
[----:B----4-:R-:W-:Y:S02]  /*9080*/  IABS R4, R26 ;  /* 0x0000001a00047213 */ /* 0x010fe40000000000 */
[----:B------:R-:W4:Y:S03]  /*9090*/  LDL R26, [R1+0x4048] ;  /* 0x00404800011a7983 */ /* 0x000f260000100800 */
[----:B0-----:R-:W-:Y:S01]  /*90a0*/  IMAD.HI.U32 R9, R12, R4, RZ ;  /* 0x000000040c097227 */ /* 0x001fe200078e00ff */
[----:B-1----:R-:W-:-:S03]  /*90b0*/  IABS R5, R21 ;  /* 0x0000001500057213 */ /* 0x002fc60000000000 */
[----:B------:R-:W-:Y:S02]  /*90c0*/  IMAD.MOV R9, RZ, RZ, -R9 ;  /* 0x000000ffff097224 */ /* 0x000fe400078e0a09 */
[----:B------:R-:W-:-:S04]  /*90d0*/  IMAD.HI.U32 R6, R12, R5, RZ ;  /* 0x000000050c067227 */ /* 0x000fc800078e00ff */
[----:B------:R-:W-:Y:S01]  /*90e0*/  IMAD R2, R13, R3, R2 ;  /* 0x000000030d027224 */ /* 0x000fe200078e0202 */
[----:B------:R-:W-:Y:S02]  /*90f0*/  IABS R7, R24 ;  /* 0x0000001800077213 */ /* 0x000fe40000000000 */
[----:B------:R-:W4:Y:S01]  /*9100*/  LDL R24, [R1+0x4044] ;  /* 0x0040440001187983 */ /* 0x000f220000100800 */
[----:B------:R-:W-:Y:S02]  /*9110*/  IABS R0, R25 ;  /* 0x0000001900007213 */ /* 0x000fe40000000000 */
[----:B------:R-:W-:Y:S01]  /*9120*/  IMAD.HI.U32 R8, R12, R7, RZ ;  /* 0x000000070c087227 */ /* 0x000fe200078e00ff */
[----:B------:R-:W4:Y:S03]  /*9130*/  LDL R25, [R1+0x4040] ;  /* 0x0040400001197983 */ /* 0x000f260000100800 */
[----:B------:R-:W-:-:S02]  /*9140*/  IMAD.MOV R8, RZ, RZ, -R8 ;  /* 0x000000ffff087224 */ /* 0x000fc400078e0a08 */
[----:B------:R-:W-:-:S04]  /*9150*/  IMAD.HI.U32 R3, R12, R0, RZ ;  /* 0x000000000c037227 */ /* 0x000fc800078e00ff */
[----:B------:R-:W-:Y:S02]  /*9160*/  IMAD.MOV R6, RZ, RZ, -R6 ;  /* 0x000000ffff067224 */ /* 0x000fe400078e0a06 */
[C---:B------:R-:W-:Y:S02]  /*9170*/  IMAD R9, R13.reuse, R9, R4 ;  /* 0x000000090d097224 */ /* 0x040fe400078e0204 */
[C---:B------:R-:W-:Y:S02]  /*9180*/  IMAD R7, R13.reuse, R8, R7 ;  /* 0x000000080d077224 */ /* 0x040fe400078e0207 */
[----:B------:R-:W-:Y:S02]  /*9190*/  IMAD.MOV R3, RZ, RZ, -R3 ;  /* 0x000000ffff037224 */ /* 0x000fe400078e0a03 */
[C---:B------:R-:W-:Y:S01]  /*91a0*/  IMAD R5, R13.reuse, R6, R5 ;  /* 0x000000060d057224 */ /* 0x040fe200078e0205 */
[----:B------:R0:W-:Y:S01]  /*91b0*/  STL [R1+0x58c], R2 ;  /* 0x00058c0201007387 */ /* 0x0001e20000100800 */
[----:B------:R-:W-:-:S03]  /*91c0*/  IMAD R0, R13, R3, R0 ;  /* 0x000000030d007224 */ /* 0x000fc600078e0200 */
[----:B------:R1:W-:Y:S04]  /*91d0*/  STL [R1+0x56c], R9 ;  /* 0x00056c0901007387 */ /* 0x0003e80000100800 */
[----:B------:R3:W-:Y:S04]  /*91e0*/  STL [R1+0x570], R7 ;  /* 0x0005700701007387 */ /* 0x0007e80000100800 */
[----:B------:R4:W-:Y:S01]  /*91f0*/  STL [R1+0x574], R5 ;  /* 0x0005740501007387 */ /* 0x0009e20000100800 */
[----:B--2---:R-:W-:-:S03]  /*9200*/  IABS R3, R27 ;  /* 0x0000001b00037213 */ /* 0x004fc60000000000 */
[----:B------:R-:W2:Y:S04]  /*9210*/  LDL R27, [R1+0x403c] ;  /* 0x00403c00011b7983 */ /* 0x000ea80000100800 */
[----:B------:R3:W-:Y:S01]  /*9220*/  STL [R1+0x57c], R0 ;  /* 0x00057c0001007387 */ /* 0x0007e20000100800 */
[----:B0-----:R-:W-:Y:S01]  /*9230*/  IABS R2, R22 ;  /* 0x0000001600027213 */ /* 0x001fe20000000000 */
[C---:B-1----:R-:W-:Y:S02]  /*9240*/  IMAD.HI.U32 R9, R12.reuse, R3, RZ ;  /* 0x000000030c097227 */ /* 0x042fe400078e00ff */
[----:B------:R-:W2:Y:S02]  /*9250*/  LDL R22, [R1+0x4030] ;  /* 0x0040300001167983 */ /* 0x000ea40000100800 */
[----:B------:R-:W-:Y:S01]  /*9260*/  IMAD.HI.U32 R4, R12, R2, RZ ;  /* 0x000000020c047227 */ /* 0x000fe200078e00ff */
[----:B---3--:R-:W-:-:S02]  /*9270*/  IABS R7, R23 ;  /* 0x0000001700077213 */ /* 0x008fc40000000000 */
[----:B------:R-:W3:Y:S01]  /*9280*/  LDL R23, [R1+0x4038] ;  /* 0x0040380001177983 */ /* 0x000ee20000100800 */
[----:B------:R-:W-:Y:S02]  /*9290*/  IMAD.MOV R4, RZ, RZ, -R4 ;  /* 0x000000ffff047224 */ /* 0x000fe400078e0a04 */
[----:B------:R-:W-:-:S04]  /*92a0*/  IMAD.HI.U32 R8, R12, R7, RZ ;  /* 0x000000070c087227 */ /* 0x000fc800078e00ff */
[----:B------:R-:W-:Y:S02]  /*92b0*/  IMAD R2, R13, R4, R2 ;  /* 0x000000040d027224 */ /* 0x000fe400078e0202 */
[----:B------:R-:W-:Y:S01]  /*92c0*/  IMAD.MOV R9, RZ, RZ, -R9 ;  /* 0x000000ffff097224 */ /* 0x000fe200078e0a09 */
[----:B----4-:R-:W-:Y:S02]  /*92d0*/  IABS R5, R26 ;  /* 0x0000001a00057213 */ /* 0x010fe40000000000 */
[----:B------:R-:W4:Y:S03]  /*92e0*/  LDL R26, [R1+0x4034] ;  /* 0x00403400011a7983 */ /* 0x000f260000100800 */
[----:B------:R-:W-:Y:S01]  /*92f0*/  IMAD.HI.U32 R6, R12, R5, RZ ;  /* 0x000000050c067227 */ /* 0x000fe200078e00ff */
[----:B------:R0:W-:Y:S03]  /*9300*/  STL [R1+0x578], R2 ;  /* 0x0005780201007387 */ /* 0x0001e60000100800 */
[----:B------:R-:W-:-:S02]  /*9310*/  IMAD.MOV R6, RZ, RZ, -R6 ;  /* 0x000000ffff067224 */ /* 0x000fc400078e0a06 */
[----:B------:R-:W-:Y:S02]  /*9320*/  IMAD.MOV R8, RZ, RZ, -R8 ;  /* 0x000000ffff087224 */ /* 0x000fe400078e0a08 */
[C---:B------:R-:W-:Y:S02]  /*9330*/  IMAD R9, R13.reuse, R9, R3 ;  /* 0x000000090d097224 */ /* 0x040fe400078e0203 */
[C---:B------:R-:W-:Y:S02]  /*9340*/  IMAD R19, R13.reuse, R6, R5 ;  /* 0x000000060d137224 */ /* 0x040fe400078e0205 */
[----:B------:R-:W-:Y:S01]  /*9350*/  IMAD R7, R13, R8, R7 ;  /* 0x000000080d077224 */ /* 0x000fe200078e0207 */
[----:B------:R-:W-:Y:S02]  /*9360*/  IABS R0, R24 ;  /* 0x0000001800007213 */ /* 0x000fe40000000000 */
[----:B------:R-:W4:Y:S03]  /*9370*/  LDL R24, [R1+0x402c] ;  /* 0x00402c0001187983 */ /* 0x000f260000100800 */
[----:B------:R-:W-:Y:S01]  /*9380*/  IMAD.HI.U32 R4, R12, R0, RZ ;  /* 0x000000000c047227 */ /* 0x000fe200078e00ff */
[----:B------:R1:W-:Y:S03]  /*9390*/  STL [R1+0x558], R9 ;  /* 0x0005580901007387 */ /* 0x0003e60000100800 */
[----:B------:R-:W-:Y:S01]  /*93a0*/  IMAD.MOV R4, RZ, RZ, -R4 ;  /* 0x000000ffff047224 */ /* 0x000fe200078e0a04 */
[----:B------:R-:W-:Y:S01]  /*93b0*/  STL [R1+0x47c8], R19 ;  /* 0x0047c81301007387 */ /* 0x000fe20000100800 */
[----:B0-----:R-:W-:-:S02]  /*93c0*/  IABS R2, R25 ;  /* 0x0000001900027213 */ /* 0x001fc40000000000 */
[----:B------:R-:W-:Y:S01]  /*93d0*/  IMAD R0, R13, R4, R0 ;  /* 0x000000040d007224 */ /* 0x000fe200078e0200 */
[----:B------:R-:W-:Y:S04]  /*93e0*/  STL [R1+0x55c], R7 ;  /* 0x00055c0701007387 */ /* 0x000fe80000100800 */
[----:B------:R-:W4:Y:S04]  /*93f0*/  LDL R25, [R1+0x4028] ;  /* 0x0040280001197983 */ /* 0x000f280000100800 */
[----:B------:R0:W-:Y:S01]  /*9400*/  STL [R1+0x568], R0 ;  /* 0x0005680001007387 */ /* 0x0001e20000100800 */
[----:B--2---:R-:W-:-:S03]  /*9410*/  IABS R4, R27 ;  /* 0x0000001b00047213 */ /* 0x004fc60000000000 */
[----:B------:R-:W2:Y:S01]  /*9420*/  LDL R27, [R1+0x4024] ;  /* 0x00402400011b7983 */ /* 0x000ea20000100800 */
[----:B------:R-:W-:-:S04]  /*9430*/  IMAD.HI.U32 R3, R12, R2, RZ ;  /* 0x000000020c037227 */ /* 0x000fc800078e00ff */
[C---:B-1----:R-:W-:Y:S01]  /*9440*/  IMAD.HI.U32 R9, R12.reuse, R4, RZ ;  /* 0x000000040c097227 */ /* 0x042fe200078e00ff */
[----:B0-----:R-:W-:Y:S02]  /*9450*/  IABS R0, R22 ;  /* 0x0000001600007213 */ /* 0x001fe40000000000 */
[----:B------:R-:W2:Y:S01]  /*9460*/  LDL R22, [R1+0x4018] ;  /* 0x0040180001167983 */ /* 0x000ea20000100800 */
[----:B------:R-:W-:Y:S02]  /*9470*/  IMAD.MOV R3, RZ, RZ, -R3 ;  /* 0x000000ffff037224 */ /* 0x000fe400078e0a03 */
[----:B------:R-:W-:Y:S01]  /*9480*/  IMAD.MOV R9, RZ, RZ, -R9 ;  /* 0x000000ffff097224 */ /* 0x000fe200078e0a09 */
[----:B---3--:R-:W-:Y:S02]  /*9490*/  IABS R7, R23 ;  /* 0x0000001700077213 */ /* 0x008fe40000000000 */
[----:B------:R-:W3:Y:S03]  /*94a0*/  LDL R23, [R1+0x4020] ;  /* 0x0040200001177983 */ /* 0x000ee60000100800 */
[----:B------:R-:W-:-:S04]  /*94b0*/  IMAD.HI.U32 R8, R12, R7, RZ ;  /* 0x000000070c087227 */ /* 0x000fc800078e00ff */
[----:B------:R-:W-:Y:S02]  /*94c0*/  IMAD.MOV R8, RZ, RZ, -R8 ;  /* 0x000000ffff087224 */ /* 0x000fe400078e0a08 */
[C---:B------:R-:W-:Y:S02]  /*94d0*/  IMAD R2, R13.reuse, R3, R2 ;  /* 0x000000030d027224 */ /* 0x040fe400078e0202 */
[C---:B------:R-:W-:Y:S02]  /*94e0*/  IMAD R9, R13.reuse, R9, R4 ;  /* 0x000000090d097224 */ /* 0x040fe400078e0204 */
[----:B------:R-:W-:Y:S01]  /*94f0*/  IMAD R7, R13, R8, R7 ;  /* 0x000000080d077224 */ /* 0x000fe200078e0207 */
[----:B----4-:R-:W-:Y:S02]  /*9500*/  IABS R5, R26 ;  /* 0x0000001a00057213 */ /* 0x010fe40000000000 */
[----:B------:R-:W4:Y:S01]  /*9510*/  LDL R26, [R1+0x401c] ;  /* 0x00401c00011a7983 */ /* 0x000f220000100800 */
[----:B------:R-:W-:-:S04]  /*9520*/  IMAD.HI.U32 R3, R12, R0, RZ ;  /* 0x000000000c037227 */ /* 0x000fc800078e00ff */
[----:B------:R-:W-:Y:S01]  /*9530*/  IMAD.HI.U32 R6, R12, R5, RZ ;  /* 0x000000050c067227 */ /* 0x000fe200078e00ff */
[----:B------:R0:W-:Y:S03]  /*9540*/  STL [R1+0x564], R2 ;  /* 0x0005640201007387 */ /* 0x0001e60000100800 */
[----:B------:R-:W-:Y:S01]  /*9550*/  IMAD.MOV R6, RZ, RZ, -R6 ;  /* 0x000000ffff067224 */ /* 0x000fe200078e0a06 */
[----:B------:R-:W-:Y:S01]  /*9560*/  STL [R1+0x544], R9 ;  /* 0x0005440901007387 */ /* 0x000fe20000100800 */
[----:B------:R-:W-:-:S03]  /*9570*/  IMAD.MOV R3, RZ, RZ, -R3 ;  /* 0x000000ffff037224 */ /* 0x000fc600078e0a03 */
[----:B------:R2:W-:Y:S01]  /*9580*/  STL [R1+0x548], R7 ;  /* 0x0005480701007387 */ /* 0x0005e20000100800 */
[C---:B------:R-:W-:Y:S02]  /*9590*/  IMAD R5, R13.reuse, R6, R5 ;  /* 0x000000060d057224 */ /* 0x040fe400078e0205 */
[----:B------:R-:W-:Y:S01]  /*95a0*/  IMAD R0, R13, R3, R0 ;  /* 0x000000030d007224 */ /* 0x000fe200078e0200 */
[----:B0-----:R-:W-:Y:S02]  /*95b0*/  IABS R2, R24 ;  /* 0x0000001800027213 */ /* 0x001fe40000000000 */
[----:B------:R-:W4:Y:S04]  /*95c0*/  LDL R24, [R1+0x4014] ;  /* 0x0040140001187983 */ /* 0x000f280000100800 */
[----:B------:R3:W-:Y:S04]  /*95d0*/  STL [R1+0x54c], R5 ;  /* 0x00054c0501007387 */ /* 0x0007e80000100800 */
[----:B------:R4:W-:Y:S01]  /*95e0*/  STL [R1+0x554], R0 ;  /* 0x0005540001007387 */ /* 0x0009e20000100800 */
[----:B------:R-:W-:-:S03]  /*95f0*/  IABS R3, R25 ;  /* 0x0000001900037213 */ /* 0x000fc60000000000 */
[----:B------:R-:W4:Y:S01]  /*9600*/  LDL R25, [R1+0x4010] ;  /* 0x0040100001197983 */ /* 0x000f220000100800 */
[----:B--2---:R-:W-:-:S03]  /*9610*/  IABS R7, R27 ;  /* 0x0000001b00077213 */ /* 0x004fc60000000000 */
[----:B------:R-:W2:Y:S01]  /*9620*/  LDL R27, [R1+0x400c] ;  /* 0x00400c00011b7983 */ /* 0x000ea20000100800 */
[----:B------:R-:W-:-:S04]  /*9630*/  IMAD.HI.U32 R4, R12, R2, RZ ;  /* 0x000000020c047227 */ /* 0x000fc800078e00ff */
[----:B------:R-:W-:Y:S02]  /*9640*/  IMAD.MOV R4, RZ, RZ, -R4 ;  /* 0x000000ffff047224 */ /* 0x000fe400078e0a04 */
[----:B------:R-:W-:-:S04]  /*9650*/  IMAD.HI.U32 R9, R12, R3, RZ ;  /* 0x000000030c097227 */ /* 0x000fc800078e00ff */
[----:B------:R-:W-:-:S04]  /*9660*/  IMAD.HI.U32 R8, R12, R7, RZ ;  /* 0x000000070c087227 */ /* 0x000fc800078e00ff */
[----:B------:R-:W-:Y:S01]  /*9670*/  IMAD R2, R13, R4, R2 ;  /* 0x000000040d027224 */ /* 0x000fe200078e0202 */
[----:B---3--:R-:W-:Y:S02]  /*9680*/  IABS R5, R23 ;  /* 0x0000001700057213 */ /* 0x008fe40000000000 */
[----:B------:R-:W3:Y:S01]  /*9690*/  LDL R23, [R1+0x4008] ;  /* 0x0040080001177983 */ /* 0x000ee20000100800 */
[----:B------:R-:W-:Y:S02]  /*96a0*/  IMAD.MOV R9, RZ, RZ, -R9 ;  /* 0x000000ffff097224 */ /* 0x000fe400078e0a09 */
[----:B------:R-:W-:-:S04]  /*96b0*/  IMAD.HI.U32 R6, R12, R5, RZ ;  /* 0x000000050c067227 */ /* 0x000fc800078e00ff */
[----:B------:R-:W-:Y:S02]  /*96c0*/  IMAD.MOV R8, RZ, RZ, -R8 ;  /* 0x000000ffff087224 */ /* 0x000fe400078e0a08 */
[----:B------:R-:W-:Y:S02]  /*96d0*/  IMAD.MOV R6, RZ, RZ, -R6 ;  /* 0x000000ffff067224 */ /* 0x000fe400078e0a06 */
[C---:B------:R-:W-:Y:S02]  /*96e0*/  IMAD R9, R13.reuse, R9, R3 ;  /* 0x000000090d097224 */ /* 0x040fe400078e0203 */
[C---:B------:R-:W-:Y:S02]  /*96f0*/  IMAD R7, R13.reuse, R8, R7 ;  /* 0x000000080d077224 */ /* 0x040fe400078e0207 */
[----:B------:R-:W-:Y:S01]  /*9700*/  IMAD R5, R13, R6, R5 ;  /* 0x000000060d057224 */ /* 0x000fe200078e0205 */
[----:B----4-:R-:W-:Y:S02]  /*9710*/  IABS R0, R26 ;  /* 0x0000001a00007213 */ /* 0x010fe40000000000 */
[----:B------:R-:W4:Y:S03]  /*9720*/  LDL R26, [R1+0x4004] ;  /* 0x00400400011a7983 */ /* 0x000f260000100800 */
[----:B------:R-:W-:-:S04]  /*9730*/  IMAD.HI.U32 R4, R12, R0, RZ ;  /* 0x000000000c047227 */ /* 0x000fc800078e00ff */
[----:B------:R-:W-:Y:S01]  /*9740*/  IMAD.MOV R4, RZ, RZ, -R4 ;  /* 0x000000ffff047224 */ /* 0x000fe200078e0a04 */
[----:B------:R0:W-:Y:S03]  /*9750*/  STL [R1+0x550], R2 ;  /* 0x0005500201007387 */ /* 0x0001e60000100800 */
[----:B------:R-:W-:Y:S01]  /*9760*/  IMAD R0, R13, R4, R0 ;  /* 0x000000040d007224 */ /* 0x000fe200078e0200 */
[----:B------:R-:W-:Y:S04]  /*9770*/  STL [R1+0x530], R9 ;  /* 0x0005300901007387 */ /* 0x000fe80000100800 */
[----:B------:R1:W-:Y:S01]  /*9780*/  STL [R1+0x534], R7 ;  /* 0x0005340701007387 */ /* 0x0003e20000100800 */
[----:B0-----:R-:W-:-:S03]  /*9790*/  IABS R2, R22 ;  /* 0x0000001600027213 */ /* 0x001fc60000000000 */
[----:B------:R-:W4:Y:S04]  /*97a0*/  LDL R22, [R1+0x4000] ;  /* 0x0040000001167983 */ /* 0x000f280000100800 */
[----:B------:R2:W-:Y:S04]  /*97b0*/  STL [R1+0x538], R5 ;  /* 0x0005380501007387 */ /* 0x0005e80000100800 */
[----:B------:R3:W-:Y:S01]  /*97c0*/  STL [R1+0x540], R0 ;  /* 0x0005400001007387 */ /* 0x0007e20000100800 */
[----:B------:R-:W-:-:S03]  /*97d0*/  IABS R4, R24 ;  /* 0x0000001800047213 */ /* 0x000fc60000000000 */
[----:B------:R-:W4:Y:S01]  /*97e0*/  LDL R24, [R1+0x3ffc] ;  /* 0x003ffc0001187983 */ /* 0x000f220000100800 */
[----:B-1----:R-:W-:-:S03]  /*97f0*/  IABS R7, R25 ;  /* 0x0000001900077213 */ /* 0x002fc60000000000 */
[----:B------:R-:W4:Y:S01]  /*9800*/  LDL R25, [R1+0x3ff8] ;  /* 0x003ff80001197983 */ /* 0x000f220000100800 */
[----:B--2---:R-:W-:-:S03]  /*9810*/  IABS R5, R27 ;  /* 0x0000001b00057213 */ /* 0x004fc60000000000 */
        /* <DEDUP_REMOVED lines=10> */
[----:B---3--:R-:W-:-:S02]  /*98c0*/  IABS R0, R23 ;  /* 0x0000001700007213 */ /* 0x008fc40000000000 */
[----:B------:R-:W3:Y:S04]  /*98d0*/  LDL R23, [R1+0x3ff0] ;  /* 0x003ff00001177983 */ /* 0x000ee80000100800 */
[----:B------:R4:W-:Y:S04]  /*98e0*/  STL [R1+0x53c], R2 ;  /* 0x00053c0201007387 */ /* 0x0009e80000100800 */
[----:B------:R-:W-:Y:S04]  /*98f0*/  STL [R1+0x51c], R9 ;  /* 0x00051c0901007387 */ /* 0x000fe80000100800 */
[----:B------:R0:W-:Y:S01]  /*9900*/  STL [R1+0x520], R7 ;  /* 0x0005200701007387 */ /* 0x0001e20000100800 */
[----:B------:R-:W-:-:S04]  /*9910*/  IMAD.HI.U32 R6, R12, R5, RZ ;  /* 0x000000050c067227 */ /* 0x000fc800078e00ff */
[----:B------:R-:W-:-:S04]  /*9920*/  IMAD.HI.U32 R3, R12, R0, RZ ;  /* 0x000000000c037227 */ /* 0x000fc800078e00ff */
[----:B------:R-:W-:Y:S02]  /*9930*/  IMAD.MOV R6, RZ, RZ, -R6 ;  /* 0x000000ffff067224 */ /* 0x000fe400078e0a06 */
[----:B------:R-:W-:Y:S01]  /*9940*/  IMAD.MOV R3, RZ, RZ, -R3 ;  /* 0x000000ffff037224 */ /* 0x000fe200078e0a03 */
[----:B----4-:R-:W-:Y:S02]  /*9950*/  IABS R2, R26 ;  /* 0x0000001a00027213 */ /* 0x010fe40000000000 */
[----:B------:R-:W4:Y:S01]  /*9960*/  LDL R26, [R1+0x3fec] ;  /* 0x003fec00011a7983 */ /* 0x000f220000100800 */
[C---:B------:R-:W-:Y:S02]  /*9970*/  IMAD R5, R13.reuse, R6, R5 ;  /* 0x000000060d057224 */ /* 0x040fe400078e0205 */
[----:B------:R-:W-:-:S03]  /*9980*/  IMAD R0, R13, R3, R0 ;  /* 0x000000030d007224 */ /* 0x000fc600078e0200 */
[----:B------:R1:W-:Y:S04]  /*9990*/  STL [R1+0x524], R5 ;  /* 0x0005240501007387 */ /* 0x0003e80000100800 */
[----:B------:R2:W-:Y:S04]  /*99a0*/  STL [R1+0x52c], R0 ;  /* 0x00052c0001007387 */ /* 0x0005e80000100800 */
[----:B------:R-:W3:Y:S01]  /*99b0*/  LDL R21, [R1+0x3fe8] ;  /* 0x003fe80001157983 */ /* 0x000ee20000100800 */
[----:B0-----:R-:W-:-:S03]  /*99c0*/  IABS R7, R24 ;  /* 0x0000001800077213 */ /* 0x001fc60000000000 */
[----:B------:R-:W3:Y:S01]  /*99d0*/  LDL R24, [R1+0x3fe4] ;  /* 0x003fe40001187983 */ /* 0x000ee20000100800 */
[----:B-1----:R-:W-:-:S03]  /*99e0*/  IABS R5, R25 ;  /* 0x0000001900057213 */ /* 0x002fc60000000000 */
[----:B------:R-:W3:Y:S01]  /*99f0*/  LDL R25, [R1+0x3fe0] ;  /* 0x003fe00001197983 */ /* 0x000ee20000100800 */
[----:B--2---:R-:W-:-:S03]  /*9a00*/  IABS R0, R27 ;  /* 0x0000001b00007213 */ /* 0x004fc60000000000 */
        /* <DEDUP_REMOVED lines=25> */
[----:B---3--:R-:W-:-:S03]  /*9ba0*/  IABS R2, R23 ;  /* 0x0000001700027213 */ /* 0x008fc60000000000 */
[----:B------:R-:W3:Y:S01]  /*9bb0*/  LDL R23, [R1+0x3fd0] ;  /* 0x003fd00001177983 */ /* 0x000ee20000100800 */
[----:B0-----:R-:W-:-:S04]  /*9bc0*/  IMAD.HI.U32 R9, R12, R4, RZ ;  /* 0x000000040c097227 */ /* 0x001fc800078e00ff */
[----:B------:R-:W-:Y:S01]  /*9bd0*/  IMAD.HI.U32 R3, R12, R2, RZ ;  /* 0x000000020c037227 */ /* 0x000fe200078e00ff */
[----:B-1----:R-:W-:-:S03]  /*9be0*/  IABS R7, R21 ;  /* 0x0000001500077213 */ /* 0x002fc60000000000 */
[----:B------:R-:W-:Y:S02]  /*9bf0*/  IMAD.MOV R3, RZ, RZ, -R3 ;  /* 0x000000ffff037224 */ /* 0x000fe400078e0a03 */
[----:B------:R-:W-:-:S04]  /*9c00*/  IMAD.HI.U32 R8, R12, R7, RZ ;  /* 0x000000070c087227 */ /* 0x000fc800078e00ff */
[----:B------:R-:W-:Y:S02]  /*9c10*/  IMAD.MOV R9, RZ, RZ, -R9 ;  /* 0x000000ffff097224 */ /* 0x000fe400078e0a09 */
[----:B------:R-:W-:Y:S01]  /*9c20*/  IMAD.MOV R8, RZ, RZ, -R8 ;  /* 0x000000ffff087224 */ /* 0x000fe200078e0a08 */
[----:B------:R-:W-:Y:S02]  /*9c30*/  IABS R5, R24 ;  /* 0x0000001800057213 */ /* 0x000fe40000000000 */
[----:B------:R-:W3:Y:S01]  /*9c40*/  LDL R24, [R1+0x3fcc] ;  /* 0x003fcc0001187983 */ /* 0x000ee20000100800 */
[C---:B------:R-:W-:Y:S02]  /*9c50*/  IMAD R2, R13.reuse, R3, R2 ;  /* 0x000000030d027224 */ /* 0x040fe400078e0202 */
[C---:B------:R-:W-:Y:S02]  /*9c60*/  IMAD R9, R13.reuse, R9, R4 ;  /* 0x000000090d097224 */ /* 0x040fe400078e0204 */
[----:B------:R-:W-:Y:S01]  /*9c70*/  IMAD R7, R13, R8, R7 ;  /* 0x000000080d077224 */ /* 0x000fe200078e0207 */
[----:B------:R-:W-:-:S02]  /*9c80*/  IABS R0, R25 ;  /* 0x0000001900007213 */ /* 0x000fc40000000000 */
[----:B------:R-:W3:Y:S04]  /*9c90*/  LDL R25, [R1+0x3fc8] ;  /* 0x003fc80001197983 */ /* 0x000ee80000100800 */
[----:B------:R2:W-:Y:S04]  /*9ca0*/  STL [R1+0x514], R2 ;  /* 0x0005140201007387 */ /* 0x0005e80000100800 */
[----:B------:R-:W-:Y:S04]  /*9cb0*/  STL [R1+0x4f4], R9 ;  /* 0x0004f40901007387 */ /* 0x000fe80000100800 */
[----:B------:R4:W-:Y:S01]  /*9cc0*/  STL [R1+0x4f8], R7 ;  /* 0x0004f80701007387 */ /* 0x0009e20000100800 */
[----:B--2---:R-:W-:-:S03]  /*9cd0*/  IABS R2, R27 ;  /* 0x0000001b00027213 */ /* 0x004fc60000000000 */
        /* <DEDUP_REMOVED lines=17> */
[C---:B------:R-:W-:Y:S01]  /*9df0*/  IMAD.HI.U32 R9, R12.reuse, R3, RZ ;  /* 0x000000030c097227 */ /* 0x040fe200078e00ff */
[----:B---3--:R-:W-:Y:S02]  /*9e00*/  IABS R5, R23 ;  /* 0x0000001700057213 */ /* 0x008fe40000000000 */
[----:B------:R-:W3:Y:S01]  /*9e10*/  LDL R23, [R1+0x3fb4] ;  /* 0x003fb40001177983 */ /* 0x000ee20000100800 */
[----:B------:R-:W-:-:S04]  /*9e20*/  IMAD.HI.U32 R8, R12, R7, RZ ;  /* 0x000000070c087227 */ /* 0x000fc800078e00ff */
[----:B------:R-:W-:Y:S02]  /*9e30*/  IMAD.MOV R9, RZ, RZ, -R9 ;  /* 0x000000ffff097224 */ /* 0x000fe400078e0a09 */
[----:B------:R-:W-:-:S04]  /*9e40*/  IMAD.HI.U32 R6, R12, R5, RZ ;  /* 0x000000050c067227 */ /* 0x000fc800078e00ff */
[----:B------:R-:W-:Y:S02]  /*9e50*/  IMAD.MOV R8, RZ, RZ, -R8 ;  /* 0x000000ffff087224 */ /* 0x000fe400078e0a08 */
[C---:B------:R-:W-:Y:S02]  /*9e60*/  IMAD R9, R13.reuse, R9, R3 ;  /* 0x000000090d097224 */ /* 0x040fe400078e0203 */
[----:B------:R-:W-:Y:S01]  /*9e70*/  IMAD.MOV R6, RZ, RZ, -R6 ;  /* 0x000000ffff067224 */ /* 0x000fe200078e0a06 */
[----:B------:R1:W-:Y:S01]  /*9e80*/  STL [R1+0x500], R2 ;  /* 0x0005000201007387 */ /* 0x0003e20000100800 */
[----:B------:R-:W-:Y:S01]  /*9e90*/  IMAD R7, R13, R8, R7 ;  /* 0x000000080d077224 */ /* 0x000fe200078e0207 */
[----:B0-----:R-:W-:Y:S02]  /*9ea0*/  IABS R0, R24 ;  /* 0x0000001800007213 */ /* 0x001fe40000000000 */
[----:B------:R0:W-:Y:S03]  /*9eb0*/  STL [R1+0x4e0], R9 ;  /* 0x0004e00901007387 */ /* 0x0001e60000100800 */
[----:B------:R-:W-:Y:S01]  /*9ec0*/  IMAD.HI.U32 R4, R12, R0, RZ ;  /* 0x000000000c047227 */ /* 0x000fe200078e00ff */
[----:B------:R-:W3:Y:S03]  /*9ed0*/  LDL R24, [R1+0x3fb0] ;  /* 0x003fb00001187983 */ /* 0x000ee60000100800 */
[----:B------:R-:W-:-:S02]  /*9ee0*/  IMAD.MOV R4, RZ, RZ, -R4 ;  /* 0x000000ffff047224 */ /* 0x000fc400078e0a04 */
[C---:B------:R-:W-:Y:S01]  /*9ef0*/  IMAD R5, R13.reuse, R6, R5 ;  /* 0x000000060d057224 */ /* 0x040fe200078e0205 */
[----:B------:R-:W-:Y:S01]  /*9f00*/  STL [R1+0x4e4], R7 ;  /* 0x0004e40701007387 */ /* 0x000fe20000100800 */
[----:B------:R-:W-:-:S03]  /*9f10*/  IMAD R0, R13, R4, R0 ;  /* 0x000000040d007224 */ /* 0x000fc600078e0200 */
[----:B------:R0:W-:Y:S01]  /*9f20*/  STL [R1+0x4e8], R5 ;  /* 0x0004e80501007387 */ /* 0x0001e20000100800 */
[----:B--2---:R-:W-:-:S03]  /*9f30*/  IABS R4, R27 ;  /* 0x0000001b00047213 */ /* 0x004fc60000000000 */
[----:B------:R-:W2:Y:S01]  /*9f40*/  LDL R27, [R1+0x3fac] ;  /* 0x003fac00011b7983 */ /* 0x000ea20000100800 */
[----:B-1----:R-:W-:-:S03]  /*9f50*/  IABS R2, R25 ;  /* 0x0000001900027213 */ /* 0x002fc60000000000 */
[----:B------:R1:W-:Y:S04]  /*9f60*/  STL [R1+0x4f0], R0 ;  /* 0x0004f00001007387 */ /* 0x0003e80000100800 */
[----:B------:R-:W2:Y:S01]  /*9f70*/  LDL R25, [R1+0x3fa8] ;  /* 0x003fa80001197983 */ /* 0x000ea20000100800 */
[----:B------:R-:W-:-:S04]  /*9f80*/  IMAD.HI.U32 R3, R12, R2, RZ ;  /* 0x000000020c037227 */ /* 0x000fc800078e00ff */
[----:B------:R-:W-:-:S04]  /*9f90*/  IMAD.MOV R3, RZ, RZ, -R3 ;  /* 0x000000ffff037224 */ /* 0x000fc800078e0a03 */
[----:B------:R-:W-:Y:S02]  /*9fa0*/  IMAD R2, R13, R3, R2 ;  /* 0x000000030d027224 */ /* 0x000fe400078e0202 */
[----:B0-----:R-:W-:Y:S01]  /*9fb0*/  IMAD.HI.U32 R9, R12, R4, RZ ;  /* 0x000000040c097227 */ /* 0x001fe200078e00ff */
[----:B------:R-:W-:-:S03]  /*9fc0*/  IABS R5, R21 ;  /* 0x0000001500057213 */ /* 0x000fc60000000000 */
[----:B------:R-:W-:Y:S02]  /*9fd0*/  IMAD.MOV R9, RZ, RZ, -R9 ;  /* 0x000000ffff097224 */ /* 0x000fe400078e0a09 */
[----:B------:R-:W-:-:S04]  /*9fe0*/  IMAD.HI.U32 R6, R12, R5, RZ ;  /* 0x000000050c067227 */ /* 0x000fc800078e00ff */
[----:B------:R-:W-:Y:S02]  /*9ff0*/  IMAD.MOV R6, RZ, RZ, -R6 ;  /* 0x000000ffff067224 */ /* 0x000fe400078e0a06 */
[----:B------:R-:W-:Y:S01]  /*a000*/  IMAD R9, R13, R9, R4 ;  /* 0x000000090d097224 */ /* 0x000fe200078e0204 */
[----:B----4-:R-:W-:Y:S02]  /*a010*/  IABS R7, R26 ;  /* 0x0000001a00077213 */ /* 0x010fe40000000000 */
[----:B------:R-:W4:Y:S01]  /*a020*/  LDL R26, [R1+0x3fa4] ;  /* 0x003fa400011a7983 */ /* 0x000f220000100800 */
[----:B-1----:R-:W-:Y:S02]  /*a030*/  IABS R0, R22 ;  /* 0x0000001600007213 */ /* 0x002fe40000000000 */
[----:B------:R-:W-:Y:S01]  /*a040*/  IMAD.HI.U32 R8, R12, R7, RZ ;  /* 0x000000070c087227 */ /* 0x000fe200078e00ff */
[----:B------:R3:W-:Y:S03]  /*a050*/  STL [R1+0x4ec], R2 ;  /* 0x0004ec0201007387 */ /* 0x0007e60000100800 */
[----:B------:R-:W-:-:S02]  /*a060*/  IMAD.MOV R8, RZ, RZ, -R8 ;  /* 0x000000ffff087224 */ /* 0x000fc400078e0a08 */
[----:B------:R-:W-:Y:S01]  /*a070*/  IMAD.HI.U32 R3, R12, R0, RZ ;  /* 0x000000000c037227 */ /* 0x000fe200078e00ff */
[----:B---3--:R-:W-:Y:S02]  /*a080*/  IABS R2, R23 ;  /* 0x0000001700027213 */ /* 0x008fe40000000000 */
[----:B------:R-:W3:Y:S01]  /*a090*/  LDL R23, [R1+0x3fa0] ;  /* 0x003fa00001177983 */ /* 0x000ee20000100800 */
[C---:B------:R-:W-:Y:S02]  /*a0a0*/  IMAD R7, R13.reuse, R8, R7 ;  /* 0x000000080d077224 */ /* 0x040fe400078e0207 */
[----:B------:R-:W-:Y:S02]  /*a0b0*/  IMAD.MOV R3, RZ, RZ, -R3 ;  /* 0x000000ffff037224 */ /* 0x000fe400078e0a03 */
[C---:B------:R-:W-:Y:S01]  /*a0c0*/  IMAD R5, R13.reuse, R6, R5 ;  /* 0x000000060d057224 */ /* 0x040fe200078e0205 */
[----:B------:R-:W-:Y:S01]  /*a0d0*/  STL [R1+0x4cc], R9 ;  /* 0x0004cc0901007387 */ /* 0x000fe20000100800 */
[----:B------:R-:W-:-:S03]  /*a0e0*/  IMAD R0, R13, R3, R0 ;  /* 0x000000030d007224 */ /* 0x000fc600078e0200 */
[----:B------:R2:W-:Y:S04]  /*a0f0*/  STL [R1+0x4d0], R7 ;  /* 0x0004d00701007387 */ /* 0x0005e80000100800 */
[----:B------:R0:W-:Y:S01]  /*a100*/  STL [R1+0x4d4], R5 ;  /* 0x0004d40501007387 */ /* 0x0001e20000100800 */
[----:B------:R-:W-:-:S03]  /*a110*/  IABS R3, R24 ;  /* 0x0000001800037213 */ /* 0x000fc60000000000 */
[----:B------:R-:W3:Y:S04]  /*a120*/  LDL R24, [R1+0x3f9c] ;  /* 0x003f9c0001187983 */ /* 0x000ee80000100800 */
[----:B------:R4:W-:Y:S01]  /*a130*/  STL [R1+0x4dc], R0 ;  /* 0x0004dc0001007387 */ /* 0x0009e20000100800 */
[----:B--2---:R-:W-:Y:S02]  /*a140*/  IABS R7, R27 ;  /* 0x0000001b00077213 */ /* 0x004fe40000000000 */
[----:B0-----:R-:W-:Y:S01]  /*a150*/  IABS R5, R25 ;  /* 0x0000001900057213 */ /* 0x001fe20000000000 */
[----:B------:R-:W2:Y:S04]  /*a160*/  LDL R27, [R1+0x3f98] ;  /* 0x003f9800011b7983 */ /* 0x000ea80000100800 */
[----:B------:R-:W2:Y:S01]  /*a170*/  LDL R25, [R1+0x3f94] ;  /* 0x003f940001197983 */ /* 0x000ea20000100800 */
[----:B------:R-:W-:-:S03]  /*a180*/  IMAD.HI.U32 R4, R12, R2, RZ ;  /* 0x000000020c047227 */ /* 0x000fc600078e00ff */
[----:B------:R-:W2:Y:S01]  /*a190*/  LDL R22, [R1+0x3f8c] ;  /* 0x003f8c0001167983 */ /* 0x000ea20000100800 */
        /* <DEDUP_REMOVED lines=10> */
[----:B----4-:R-:W-:Y:S02]  /*a240*/  IABS R0, R26 ;  /* 0x0000001a00007213 */ /* 0x010fe40000000000 */
[----:B------:R-:W4:Y:S04]  /*a250*/  LDL R26, [R1+0x3f90] ;  /* 0x003f9000011a7983 */ /* 0x000f280000100800 */
[----:B------:R-:W-:Y:S01]  /*a260*/  STL [R1+0x47c4], R20 ;  /* 0x0047c41401007387 */ /* 0x000fe20000100800 */
[----:B------:R-:W-:-:S03]  /*a270*/  IMAD.HI.U32 R4, R12, R0, RZ ;  /* 0x000000000c047227 */ /* 0x000fc600078e00ff */
[----:B------:R-:W-:Y:S04]  /*a280*/  STL [R1+0x4b8], R9 ;  /* 0x0004b80901007387 */ /* 0x000fe80000100800 */
[----:B------:R2:W-:Y:S01]  /*a290*/  STL [R1+0x4bc], R7 ;  /* 0x0004bc0701007387 */ /* 0x0005e20000100800 */
[----:B---3--:R-:W-:-:S03]  /*a2a0*/  IABS R2, R23 ;  /* 0x0000001700027213 */ /* 0x008fc60000000000 */
[----:B------:R-:W3:Y:S01]  /*a2b0*/  LDL R23, [R1+0x3f88] ;  /* 0x003f880001177983 */ /* 0x000ee20000100800 */
[----:B------:R-:W-:Y:S02]  /*a2c0*/  IMAD.MOV R4, RZ, RZ, -R4 ;  /* 0x000000ffff047224 */ /* 0x000fe400078e0a04 */
[C---:B------:R-:W-:Y:S02]  /*a2d0*/  IMAD R5, R13.reuse, R6, R5 ;  /* 0x000000060d057224 */ /* 0x040fe400078e0205 */
[----:B------:R-:W-:-:S03]  /*a2e0*/  IMAD R0, R13, R4, R0 ;  /* 0x000000040d007224 */ /* 0x000fc600078e0200 */
[----:B------:R0:W-:Y:S04]  /*a2f0*/  STL [R1+0x4c0], R5 ;  /* 0x0004c00501007387 */ /* 0x0001e80000100800 */
[----:B------:R4:W-:Y:S01]  /*a300*/  STL [R1+0x4c8], R0 ;  /* 0x0004c80001007387 */ /* 0x0009e20000100800 */
[----:B------:R-:W-:-:S03]  /*a310*/  IABS R4, R24 ;  /* 0x0000001800047213 */ /* 0x000fc60000000000 */
[----:B------:R-:W3:Y:S01]  /*a320*/  LDL R24, [R1+0x3f84] ;  /* 0x003f840001187983 */ /* 0x000ee20000100800 */
[----:B--2---:R-:W-:-:S03]  /*a330*/  IABS R7, R27 ;  /* 0x0000001b00077213 */ /* 0x004fc60000000000 */
[----:B------:R-:W2:Y:S01]  /*a340*/  LDL R27, [R1+0x3f80] ;  /* 0x003f8000011b7983 */ /* 0x000ea20000100800 */
[C---:B------:R-:W-:Y:S01]  /*a350*/  IMAD.HI.U32 R3, R12.reuse, R2, RZ ;  /* 0x000000020c037227 */ /* 0x040fe200078e00ff */
[----:B0-----:R-:W-:Y:S02]  /*a360*/  IABS R5, R25 ;  /* 0x0000001900057213 */ /* 0x001fe40000000000 */
[----:B------:R-:W2:Y:S01]  /*a370*/  LDL R25, [R1+0x3f7c] ;  /* 0x003f7c0001197983 */ /* 0x000ea20000100800 */
[----:B------:R-:W-:-:S04]  /*a380*/  IMAD.HI.U32 R9, R12, R4, RZ ;  /* 0x000000040c097227 */ /* 0x000fc800078e00ff */
[----:B------:R-:W-:Y:S02]  /*a390*/  IMAD.MOV R3, RZ, RZ, -R3 ;  /* 0x000000ffff037224 */ /* 0x000fe400078e0a03 */
[----:B------:R-:W-:-:S04]  /*a3a0*/  IMAD.HI.U32 R8, R12, R7, RZ ;  /* 0x000000070c087227 */ /* 0x000fc800078e00ff */
[----:B------:R-:W-:Y:S02]  /*a3b0*/  IMAD.MOV R9, RZ, RZ, -R9 ;  /* 0x000000ffff097224 */ /* 0x000fe400078e0a09 */
[----:B------:R-:W-:Y:S02]  /*a3c0*/  IMAD R2, R13, R3, R2 ;  /* 0x000000030d027224 */ /* 0x000fe400078e0202 */
[----:B------:R-:W-:-:S04]  /*a3d0*/  IMAD.HI.U32 R6, R12, R5, RZ ;  /* 0x000000050c067227 */ /* 0x000fc800078e00ff */
[----:B------:R-:W-:Y:S02]  /*a3e0*/  IMAD.MOV R8, RZ, RZ, -R8 ;  /* 0x000000ffff087224 */ /* 0x000fe400078e0a08 */
[C---:B------:R-:W-:Y:S02]  /*a3f0*/  IMAD R9, R13.reuse, R9, R4 ;  /* 0x000000090d097224 */ /* 0x040fe400078e0204 */
[----:B------:R-:W-:Y:S02]  /*a400*/  IMAD.MOV R6, RZ, RZ, -R6 ;  /* 0x000000ffff067224 */ /* 0x000fe400078e0a06 */
[C---:B------:R-:W-:Y:S02]  /*a410*/  IMAD R7, R13.reuse, R8, R7 ;  /* 0x000000080d077224 */ /* 0x040fe400078e0207 */
[C---:B------:R-:W-:Y:S01]  /*a420*/  IMAD R5, R13.reuse, R6, R5 ;  /* 0x000000060d057224 */ /* 0x040fe200078e0205 */
[----:B----4-:R-:W-:Y:S02]  /*a430*/  IABS R0, R26 ;  /* 0x0000001a00007213 */ /* 0x010fe40000000000 */
[----:B------:R-:W4:Y:S03]  /*a440*/  LDL R26, [R1+0x3f78] ;  /* 0x003f7800011a7983 */ /* 0x000f260000100800 */
[----:B------:R-:W-:Y:S01]  /*a450*/  IMAD.HI.U32 R3, R12, R0, RZ ;  /* 0x000000000c037227 */ /* 0x000fe200078e00ff */
[----:B------:R0:W-:Y:S03]  /*a460*/  STL [R1+0x4c4], R2 ;  /* 0x0004c40201007387 */ /* 0x0001e60000100800 */
[----:B------:R-:W-:Y:S01]  /*a470*/  IMAD.MOV R3, RZ, RZ, -R3 ;  /* 0x000000ffff037224 */ /* 0x000fe200078e0a03 */
[----:B------:R-:W-:Y:S03]  /*a480*/  STL [R1+0x4a4], R9 ;  /* 0x0004a40901007387 */ /* 0x000fe60000100800 */
[----:B------:R-:W-:Y:S01]  /*a490*/  IMAD R0, R13, R3, R0 ;  /* 0x000000030d007224 */ /* 0x000fe200078e0200 */
[----:B------:R1:W-:Y:S01]  /*a4a0*/  STL [R1+0x4a8], R7 ;  /* 0x0004a80701007387 */ /* 0x0003e20000100800 */
[----:B0-----:R-:W-:-:S03]  /*a4b0*/  IABS R2, R22 ;  /* 0x0000001600027213 */ /* 0x001fc60000000000 */
[----:B------:R-:W4:Y:S01]  /*a4c0*/  LDL R22, [R1+0x3f74] ;  /* 0x003f740001167983 */ /* 0x000f220000100800 */
[----:B---3--:R-:W-:-:S03]  /*a4d0*/  IABS R3, R23 ;  /* 0x0000001700037213 */ /* 0x008fc60000000000 */
[----:B------:R2:W-:Y:S04]  /*a4e0*/  STL [R1+0x4ac], R5 ;  /* 0x0004ac0501007387 */ /* 0x0005e80000100800 */
[----:B------:R0:W-:Y:S04]  /*a4f0*/  STL [R1+0x4b4], R0 ;  /* 0x0004b40001007387 */ /* 0x0001e80000100800 */
[----:B------:R-:W3:Y:S01]  /*a500*/  LDL R23, [R1+0x3f70] ;  /* 0x003f700001177983 */ /* 0x000ee20000100800 */
[----:B-1----:R-:W-:-:S03]  /*a510*/  IABS R7, R24 ;  /* 0x0000001800077213 */ /* 0x002fc60000000000 */
[----:B------:R-:W3:Y:S01]  /*a520*/  LDL R24, [R1+0x3f6c] ;  /* 0x003f6c0001187983 */ /* 0x000ee20000100800 */
        /* <DEDUP_REMOVED lines=8> */
[C---:B------:R-:W-:Y:S01]  /*a5b0*/  IMAD R2, R13.reuse, R4, R2 ;  /* 0x000000040d027224 */ /* 0x040fe200078e0202 */
[----:B0-----:R-:W-:Y:S01]  /*a5c0*/  IABS R0, R25 ;  /* 0x0000001900007213 */ /* 0x001fe20000000000 */
[C---:B------:R-:W-:Y:S01]  /*a5d0*/  IMAD R9, R13.reuse, R9, R3 ;  /* 0x000000090d097224 */ /* 0x040fe200078e0203 */
[----:B------:R-:W2:Y:S01]  /*a5e0*/  LDL R25, [R1+0x3f64] ;  /* 0x003f640001197983 */ /* 0x000ea20000100800 */
[----:B------:R-:W-:-:S02]  /*a5f0*/  IMAD R7, R13, R8, R7 ;  /* 0x000000080d077224 */ /* 0x000fc400078e0207 */
[C---:B------:R-:W-:Y:S01]  /*a600*/  IMAD.HI.U32 R6, R12.reuse, R5, RZ ;  /* 0x000000050c067227 */ /* 0x040fe200078e00ff */
[----:B------:R4:W-:Y:S03]  /*a610*/  STL [R1+0x4b0], R2 ;  /* 0x0004b00201007387 */ /* 0x0009e60000100800 */
[----:B------:R-:W-:Y:S01]  /*a620*/  IMAD.HI.U32 R4, R12, R0, RZ ;  /* 0x000000000c047227 */ /* 0x000fe200078e00ff */
[----:B------:R-:W-:Y:S04]  /*a630*/  STL [R1+0x490], R9 ;  /* 0x0004900901007387 */ /* 0x000fe80000100800 */
[----:B------:R3:W-:Y:S01]  /*a640*/  STL [R1+0x494], R7 ;  /* 0x0004940701007387 */ /* 0x0007e20000100800 */
[----:B------:R-:W-:-:S02]  /*a650*/  IMAD.MOV R6, RZ, RZ, -R6 ;  /* 0x000000ffff067224 */ /* 0x000fc400078e0a06 */
[----:B------:R-:W-:Y:S02]  /*a660*/  IMAD.MOV R4, RZ, RZ, -R4 ;  /* 0x000000ffff047224 */ /* 0x000fe400078e0a04 */
[C---:B------:R-:W-:Y:S02]  /*a670*/  IMAD R5, R13.reuse, R6, R5 ;  /* 0x000000060d057224 */ /* 0x040fe400078e0205 */
[----:B------:R-:W-:Y:S01]  /*a680*/  IMAD R0, R13, R4, R0 ;  /* 0x000000040d007224 */ /* 0x000fe200078e0200 */
[----:B----4-:R-:W-:Y:S02]  /*a690*/  IABS R2, R26 ;  /* 0x0000001a00027213 */ /* 0x010fe40000000000 */
[----:B------:R-:W4:Y:S04]  /*a6a0*/  LDL R26, [R1+0x3f60] ;  /* 0x003f6000011a7983 */ /* 0x000f280000100800 */
[----:B------:R0:W-:Y:S04]  /*a6b0*/  STL [R1+0x498], R5 ;  /* 0x0004980501007387 */ /* 0x0001e80000100800 */
[----:B------:R2:W-:Y:S01]  /*a6c0*/  STL [R1+0x4a0], R0 ;  /* 0x0004a00001007387 */ /* 0x0005e20000100800 */
[----:B------:R-:W-:-:S03]  /*a6d0*/  IABS R4, R22 ;  /* 0x0000001600047213 */ /* 0x000fc60000000000 */
[----:B------:R-:W4:Y:S01]  /*a6e0*/  LDL R22, [R1+0x3f5c] ;  /* 0x003f5c0001167983 */ /* 0x000f220000100800 */
[----:B---3--:R-:W-:-:S03]  /*a6f0*/  IABS R7, R23 ;  /* 0x0000001700077213 */ /* 0x008fc60000000000 */
[----:B------:R-:W3:Y:S01]  /*a700*/  LDL R23, [R1+0x3f58] ;  /* 0x003f580001177983 */ /* 0x000ee20000100800 */
[----:B0-----:R-:W-:-:S03]  /*a710*/  IABS R5, R24 ;  /* 0x0000001800057213 */ /* 0x001fc60000000000 */
[----:B------:R-:W3:Y:S01]  /*a720*/  LDL R24, [R1+0x3f54] ;  /* 0x003f540001187983 */ /* 0x000ee20000100800 */
[----:B--2---:R-:W-:-:S03]  /*a730*/  IABS R0, R27 ;  /* 0x0000001b00007213 */ /* 0x004fc60000000000 */
[----:B------:R-:W2:Y:S01]  /*a740*/  LDL R27, [R1+0x3f50] ;  /* 0x003f5000011b7983 */ /* 0x000ea20000100800 */
[----:B------:R-:W-:-:S04]  /*a750*/  IMAD.HI.U32 R3, R12, R2, RZ ;  /* 0x000000020c037227 */ /* 0x000fc800078e00ff */
        /* <DEDUP_REMOVED lines=15> */
[----:B------:R-:W-:Y:S04]  /*a850*/  STL [R1+0x47c], R9 ;  /* 0x00047c0901007387 */ /* 0x000fe80000100800 */
[----:B------:R1:W-:Y:S01]  /*a860*/  STL [R1+0x480], R7 ;  /* 0x0004800701007387 */ /* 0x0003e20000100800 */
[----:B0-----:R-:W-:-:S03]  /*a870*/  IABS R2, R25 ;  /* 0x0000001900027213 */ /* 0x001fc60000000000 */
[----:B------:R-:W2:Y:S04]  /*a880*/  LDL R25, [R1+0x3f4c] ;  /* 0x003f4c0001197983 */ /* 0x000ea80000100800 */
[----:B------:R3:W-:Y:S01]  /*a890*/  STL [R1+0x484], R5 ;  /* 0x0004840501007387 */ /* 0x0007e20000100800 */
[----:B----4-:R-:W-:-:S03]  /*a8a0*/  IABS R3, R26 ;  /* 0x0000001a00037213 */ /* 0x010fc60000000000 */
[----:B------:R0:W-:Y:S04]  /*a8b0*/  STL [R1+0x48c], R0 ;  /* 0x00048c0001007387 */ /* 0x0001e80000100800 */
[----:B------:R-:W4:Y:S01]  /*a8c0*/  LDL R26, [R1+0x3f48] ;  /* 0x003f4800011a7983 */ /* 0x000f220000100800 */
[C---:B------:R-:W-:Y:S01]  /*a8d0*/  IMAD.HI.U32 R4, R12.reuse, R2, RZ ;  /* 0x000000020c047227 */ /* 0x040fe200078e00ff */
[----:B-1----:R-:W-:Y:S02]  /*a8e0*/  IABS R7, R22 ;  /* 0x0000001600077213 */ /* 0x002fe40000000000 */
[----:B------:R-:W4:Y:S01]  /*a8f0*/  LDL R22, [R1+0x3f44] ;  /* 0x003f440001167983 */ /* 0x000f220000100800 */
[----:B------:R-:W-:-:S04]  /*a900*/  IMAD.HI.U32 R9, R12, R3, RZ ;  /* 0x000000030c097227 */ /* 0x000fc800078e00ff */
[----:B------:R-:W-:Y:S01]  /*a910*/  IMAD.HI.U32 R8, R12, R7, RZ ;  /* 0x000000070c087227 */ /* 0x000fe200078e00ff */
[----:B---3--:R-:W-:Y:S02]  /*a920*/  IABS R5, R23 ;  /* 0x0000001700057213 */ /* 0x008fe40000000000 */
[----:B------:R-:W3:Y:S01]  /*a930*/  LDL R23, [R1+0x3f40] ;  /* 0x003f400001177983 */ /* 0x000ee20000100800 */
[----:B------:R-:W-:Y:S02]  /*a940*/  IMAD.MOV R4, RZ, RZ, -R4 ;  /* 0x000000ffff047224 */ /* 0x000fe400078e0a04 */
[----:B------:R-:W-:Y:S02]  /*a950*/  IMAD.MOV R9, RZ, RZ, -R9 ;  /* 0x000000ffff097224 */ /* 0x000fe400078e0a09 */
[----:B------:R-:W-:Y:S02]  /*a960*/  IMAD.MOV R8, RZ, RZ, -R8 ;  /* 0x000000ffff087224 */ /* 0x000fe400078e0a08 */
[C---:B------:R-:W-:Y:S01]  /*a970*/  IMAD R2, R13.reuse, R4, R2 ;  /* 0x000000040d027224 */ /* 0x040fe200078e0202 */
[----:B0-----:R-:W-:Y:S01]  /*a980*/  IABS R0, R24 ;  /* 0x0000001800007213 */ /* 0x001fe20000000000 */
[C---:B------:R-:W-:Y:S01]  /*a990*/  IMAD R9, R13.reuse, R9, R3 ;  /* 0x000000090d097224 */ /* 0x040fe200078e0203 */
[----:B------:R-:W3:Y:S01]  /*a9a0*/  LDL R24, [R1+0x3f3c] ;  /* 0x003f3c0001187983 */ /* 0x000ee20000100800 */
[----:B------:R-:W-:-:S03]  /*a9b0*/  IMAD R7, R13, R8, R7 ;  /* 0x000000080d077224 */ /* 0x000fc600078e0207 */
        /* <DEDUP_REMOVED lines=13> */
[----:B------:R-:W-:-:S04]  /*aa90*/  IMAD.HI.U32 R3, R12, R2, RZ ;  /* 0x000000020c037227 */ /* 0x000fc800078e00ff */
[----:B------:R-:W-:Y:S01]  /*aaa0*/  IMAD.MOV R3, RZ, RZ, -R3 ;  /* 0x000000ffff037224 */ /* 0x000fe200078e0a03 */
[----:B------:R-:W-:Y:S02]  /*aab0*/  IABS R4, R25 ;  /* 0x0000001900047213 */ /* 0x000fe40000000000 */
[----:B------:R-:W2:Y:S01]  /*aac0*/  LDL R25, [R1+0x3f34] ;  /* 0x003f340001197983 */ /* 0x000ea20000100800 */
[----:B----4-:R-:W-:-:S03]  /*aad0*/  IABS R7, R26 ;  /* 0x0000001a00077213 */ /* 0x010fc60000000000 */
[----:B------:R-:W4:Y:S01]  /*aae0*/  LDL R26, [R1+0x3f30] ;  /* 0x003f3000011a7983 */ /* 0x000f220000100800 */
[----:B------:R-:W-:-:S04]  /*aaf0*/  IMAD.HI.U32 R9, R12, R4, RZ ;  /* 0x000000040c097227 */ /* 0x000fc800078e00ff */
[C---:B------:R-:W-:Y:S01]  /*ab00*/  IMAD.HI.U32 R8, R12.reuse, R7, RZ ;  /* 0x000000070c087227 */ /* 0x040fe200078e00ff */
[----:B0-----:R-:W-:Y:S02]  /*ab10*/  IABS R5, R22 ;  /* 0x0000001600057213 */ /* 0x001fe40000000000 */
[----:B------:R-:W4:Y:S01]  /*ab20*/  LDL R22, [R1+0x3f2c] ;  /* 0x003f2c0001167983 */ /* 0x000f220000100800 */
[----:B------:R-:W-:Y:S02]  /*ab30*/  IMAD.MOV R9, RZ, RZ, -R9 ;  /* 0x000000ffff097224 */ /* 0x000fe400078e0a09 */
[----:B------:R-:W-:Y:S02]  /*ab40*/  IMAD R2, R13, R3, R2 ;  /* 0x000000030d027224 */ /* 0x000fe400078e0202 */
[----:B------:R-:W-:Y:S01]  /*ab50*/  IMAD.HI.U32 R6, R12, R5, RZ ;  /* 0x000000050c067227 */ /* 0x000fe200078e00ff */
[----:B---3--:R-:W-:Y:S02]  /*ab60*/  IABS R0, R23 ;  /* 0x0000001700007213 */ /* 0x008fe40000000000 */
[----:B------:R-:W3:Y:S01]  /*ab70*/  LDL R23, [R1+0x3f28] ;  /* 0x003f280001177983 */ /* 0x000ee20000100800 */
[----:B------:R-:W-:-:S02]  /*ab80*/  IMAD.MOV R8, RZ, RZ, -R8 ;  /* 0x000000ffff087224 */ /* 0x000fc400078e0a08 */
[----:B------:R-:W-:-:S04]  /*ab90*/  IMAD.HI.U32 R3, R12, R0, RZ ;  /* 0x000000000c037227 */ /* 0x000fc800078e00ff */
[C---:B------:R-:W-:Y:S02]  /*aba0*/  IMAD R9, R13.reuse, R9, R4 ;  /* 0x000000090d097224 */ /* 0x040fe400078e0204 */
[----:B------:R-:W-:Y:S02]  /*abb0*/  IMAD.MOV R6, RZ, RZ, -R6 ;  /* 0x000000ffff067224 */ /* 0x000fe400078e0a06 */
[C---:B------:R-:W-:Y:S02]  /*abc0*/  IMAD R7, R13.reuse, R8, R7 ;  /* 0x000000080d077224 */ /* 0x040fe400078e0207 */
        /* <DEDUP_REMOVED lines=10> */
[----:B--2---:R-:W-:-:S03]  /*ac70*/  IABS R3, R27 ;  /* 0x0000001b00037213 */ /* 0x004fc60000000000 */
[----:B------:R-:W2:Y:S01]  /*ac80*/  LDL R27, [R1+0x3f20] ;  /* 0x003f2000011b7983 */ /* 0x000ea20000100800 */
[----:B------:R-:W-:-:S04]  /*ac90*/  IMAD.HI.U32 R4, R12, R2, RZ ;  /* 0x000000020c047227 */ /* 0x000fc800078e00ff */
[----:B-1----:R-:W-:-:S04]  /*aca0*/  IMAD.HI.U32 R9, R12, R3, RZ ;  /* 0x000000030c097227 */ /* 0x002fc800078e00ff */
[----:B------:R-:W-:Y:S02]  /*acb0*/  IMAD.MOV R4, RZ, RZ, -R4 ;  /* 0x000000ffff047224 */ /* 0x000fe400078e0a04 */
[----:B------:R-:W-:Y:S02]  /*acc0*/  IMAD.MOV R9, RZ, RZ, -R9 ;  /* 0x000000ffff097224 */ /* 0x000fe400078e0a09 */
[C---:B------:R-:W-:Y:S02]  /*acd0*/  IMAD R2, R13.reuse, R4, R2 ;  /* 0x000000040d027224 */ /* 0x040fe400078e0202 */
[----:B------:R-:W-:Y:S01]  /*ace0*/  IMAD R9, R13, R9, R3 ;  /* 0x000000090d097224 */ /* 0x000fe200078e0203 */
[----:B------:R-:W-:Y:S02]  /*acf0*/  IABS R7, R25 ;  /* 0x0000001900077213 */ /* 0x000fe40000000000 */
[----:B------:R-:W2:Y:S03]  /*ad00*/  LDL R25, [R1+0x3f1c] ;  /* 0x003f1c0001197983 */ /* 0x000ea60000100800 */
[----:B------:R-:W-:Y:S01]  /*ad10*/  IMAD.HI.U32 R8, R12, R7, RZ ;  /* 0x000000070c087227 */ /* 0x000fe200078e00ff */
[----:B----4-:R-:W-:-:S02]  /*ad20*/  IABS R5, R26 ;  /* 0x0000001a00057213 */ /* 0x010fc40000000000 */
[----:B------:R-:W4:Y:S01]  /*ad30*/  LDL R26, [R1+0x3f18] ;  /* 0x003f1800011a7983 */ /* 0x000f220000100800 */
[----:B------:R-:W-:-:S04]  /*ad40*/  IMAD.MOV R8, RZ, RZ, -R8 ;  /* 0x000000ffff087224 */ /* 0x000fc800078e0a08 */
[----:B------:R-:W-:Y:S02]  /*ad50*/  IMAD R7, R13, R8, R7 ;  /* 0x000000080d077224 */ /* 0x000fe400078e0207 */
[C---:B------:R-:W-:Y:S01]  /*ad60*/  IMAD.HI.U32 R6, R12.reuse, R5, RZ ;  /* 0x000000050c067227 */ /* 0x040fe200078e00ff */
[----:B0-----:R-:W-:Y:S02]  /*ad70*/  IABS R0, R22 ;  /* 0x0000001600007213 */ /* 0x001fe40000000000 */
[----:B------:R-:W4:Y:S04]  /*ad80*/  LDL R22, [R1+0x3f14] ;  /* 0x003f140001167983 */ /* 0x000f280000100800 */
[----:B------:R3:W-:Y:S01]  /*ad90*/  STL [R1+0x460], R2 ;  /* 0x0004600201007387 */ /* 0x0007e20000100800 */
[----:B------:R-:W-:-:S03]  /*ada0*/  IMAD.HI.U32 R4, R12, R0, RZ ;  /* 0x000000000c047227 */ /* 0x000fc600078e00ff */
[----:B------:R-:W-:Y:S01]  /*adb0*/  STL [R1+0x440], R9 ;  /* 0x0004400901007387 */ /* 0x000fe20000100800 */
[----:B------:R-:W-:-:S03]  /*adc0*/  IMAD.MOV R6, RZ, RZ, -R6 ;  /* 0x000000ffff067224 */ /* 0x000fc600078e0a06 */
        /* <DEDUP_REMOVED lines=21> */
[----:B0-----:R-:W-:Y:S02]  /*af20*/  IABS R5, R25 ;  /* 0x0000001900057213 */ /* 0x001fe40000000000 */
[----:B------:R-:W2:Y:S03]  /*af30*/  LDL R25, [R1+0x3f04] ;  /* 0x003f040001197983 */ /* 0x000ea60000100800 */
[----:B------:R-:W-:Y:S01]  /*af40*/  IMAD.HI.U32 R6, R12, R5, RZ ;  /* 0x000000050c067227 */ /* 0x000fe200078e00ff */
[----:B----4-:R-:W-:-:S03]  /*af50*/  IABS R0, R26 ;  /* 0x0000001a00007213 */ /* 0x010fc60000000000 */
[----:B------:R-:W-:Y:S01]  /*af60*/  IMAD.MOV R6, RZ, RZ, -R6 ;  /* 0x000000ffff067224 */ /* 0x000fe200078e0a06 */
[----:B------:R-:W4:Y:S01]  /*af70*/  LDL R26, [R1+0x3f00] ;  /* 0x003f0000011a7983 */ /* 0x000f220000100800 */
[----:B------:R-:W-:-:S04]  /*af80*/  IMAD.HI.U32 R3, R12, R0, RZ ;  /* 0x000000000c037227 */ /* 0x000fc800078e00ff */
[----:B------:R-:W-:Y:S01]  /*af90*/  IMAD.MOV R3, RZ, RZ, -R3 ;  /* 0x000000ffff037224 */ /* 0x000fe200078e0a03 */
[----:B------:R0:W-:Y:S01]  /*afa0*/  STL [R1+0x44c], R2 ;  /* 0x00044c0201007387 */ /* 0x0001e20000100800 */
[C---:B------:R-:W-:Y:S02]  /*afb0*/  IMAD R5, R13.reuse, R6, R5 ;  /* 0x000000060d057224 */ /* 0x040fe400078e0205 */
[----:B------:R-:W-:Y:S01]  /*afc0*/  IMAD R0, R13, R3, R0 ;  /* 0x000000030d007224 */ /* 0x000fe200078e0200 */
[----:B------:R-:W-:Y:S04]  /*afd0*/  STL [R1+0x42c], R9 ;  /* 0x00042c0901007387 */ /* 0x000fe80000100800 */
[----:B------:R1:W-:Y:S01]  /*afe0*/  STL [R1+0x430], R7 ;  /* 0x0004300701007387 */ /* 0x0003e20000100800 */
[----:B0-----:R-:W-:-:S03]  /*aff0*/  IABS R2, R22 ;  /* 0x0000001600027213 */ /* 0x001fc60000000000 */
[----:B------:R-:W4:Y:S04]  /*b000*/  LDL R22, [R1+0x3efc] ;  /* 0x003efc0001167983 */ /* 0x000f280000100800 */
[----:B------:R2:W-:Y:S01]  /*b010*/  STL [R1+0x434], R5 ;  /* 0x0004340501007387 */ /* 0x0005e20000100800 */
[----:B---3--:R-:W-:-:S03]  /*b020*/  IABS R3, R23 ;  /* 0x0000001700037213 */ /* 0x008fc60000000000 */
[----:B------:R0:W-:Y:S04]  /*b030*/  STL [R1+0x43c], R0 ;  /* 0x00043c0001007387 */ /* 0x0001e80000100800 */
[----:B------:R-:W3:Y:S01]  /*b040*/  LDL R23, [R1+0x3ef8] ;  /* 0x003ef80001177983 */ /* 0x000ee20000100800 */
[----:B-1----:R-:W-:-:S03]  /*b050*/  IABS R7, R24 ;  /* 0x0000001800077213 */ /* 0x002fc60000000000 */
        /* <DEDUP_REMOVED lines=15> */
[----:B0-----:R-:W-:-:S02]  /*b150*/  IABS R0, R25 ;  /* 0x0000001900007213 */ /* 0x001fc40000000000 */
[----:B------:R-:W2:Y:S03]  /*b160*/  LDL R25, [R1+0x3eec] ;  /* 0x003eec0001197983 */ /* 0x000ea60000100800 */
[----:B------:R-:W-:-:S04]  /*b170*/  IMAD.HI.U32 R4, R12, R0, RZ ;  /* 0x000000000c047227 */ /* 0x000fc800078e00ff */
[----:B------:R-:W-:Y:S01]  /*b180*/  IMAD.MOV R4, RZ, RZ, -R4 ;  /* 0x000000ffff047224 */ /* 0x000fe200078e0a04 */
[----:B------:R4:W-:Y:S03]  /*b190*/  STL [R1+0x438], R2 ;  /* 0x0004380201007387 */ /* 0x0009e60000100800 */
[----:B------:R-:W-:Y:S01]  /*b1a0*/  IMAD R0, R13, R4, R0 ;  /* 0x000000040d007224 */ /* 0x000fe200078e0200 */
[----:B------:R-:W-:Y:S04]  /*b1b0*/  STL [R1+0x418], R9 ;  /* 0x0004180901007387 */ /* 0x000fe80000100800 */
[----:B------:R3:W-:Y:S01]  /*b1c0*/  STL [R1+0x41c], R7 ;  /* 0x00041c0701007387 */ /* 0x0007e20000100800 */
[----:B----4-:R-:W-:-:S03]  /*b1d0*/  IABS R2, R26 ;  /* 0x0000001a00027213 */ /* 0x010fc60000000000 */
[----:B------:R-:W4:Y:S04]  /*b1e0*/  LDL R26, [R1+0x3ee8] ;  /* 0x003ee800011a7983 */ /* 0x000f280000100800 */
[----:B------:R0:W-:Y:S04]  /*b1f0*/  STL [R1+0x420], R5 ;  /* 0x0004200501007387 */ /* 0x0001e80000100800 */
[----:B------:R2:W-:Y:S04]  /*b200*/  STL [R1+0x428], R0 ;  /* 0x0004280001007387 */ /* 0x0005e80000100800 */
[----:B------:R-:W4:Y:S01]  /*b210*/  LDL R21, [R1+0x3ee4] ;  /* 0x003ee40001157983 */ /* 0x000f220000100800 */
[----:B---3--:R-:W-:-:S03]  /*b220*/  IABS R7, R23 ;  /* 0x0000001700077213 */ /* 0x008fc60000000000 */
[----:B------:R-:W3:Y:S01]  /*b230*/  LDL R23, [R1+0x3ee0] ;  /* 0x003ee00001177983 */ /* 0x000ee20000100800 */
[----:B0-----:R-:W-:-:S03]  /*b240*/  IABS R5, R24 ;  /* 0x0000001800057213 */ /* 0x001fc60000000000 */
        /* <DEDUP_REMOVED lines=21> */
[----:B------:R1:W-:Y:S01]  /*b3a0*/  STL [R1+0x408], R7 ;  /* 0x0004080701007387 */ /* 0x0003e20000100800 */
[----:B0-----:R-:W-:-:S03]  /*b3b0*/  IABS R2, R25 ;  /* 0x0000001900027213 */ /* 0x001fc60000000000 */
[----:B------:R-:W2:Y:S04]  /*b3c0*/  LDL R22, [R1+0x3ed4] ;  /* 0x003ed40001167983 */ /* 0x000ea80000100800 */
[----:B------:R3:W-:Y:S04]  /*b3d0*/  STL [R1+0x40c], R5 ;  /* 0x00040c0501007387 */ /* 0x0007e80000100800 */
[----:B------:R0:W-:Y:S04]  /*b3e0*/  STL [R1+0x414], R0 ;  /* 0x0004140001007387 */ /* 0x0001e80000100800 */
[----:B------:R-:W2:Y:S01]  /*b3f0*/  LDL R25, [R1+0x3ed0] ;  /* 0x003ed00001197983 */ /* 0x000ea20000100800 */
[----:B------:R-:W-:Y:S01]  /*b400*/  IMAD.HI.U32 R4, R12, R2, RZ ;  /* 0x000000020c047227 */ /* 0x000fe200078e00ff */
[----:B----4-:R-:W-:-:S02]  /*b410*/  IABS R3, R26 ;  /* 0x0000001a00037213 */ /* 0x010fc40000000000 */
[----:B------:R-:W4:Y:S03]  /*b420*/  LDL R26, [R1+0x3ecc] ;  /* 0x003ecc00011a7983 */ /* 0x000f260000100800 */
[----:B-1----:R-:W-:Y:S01]  /*b430*/  IMAD.HI.U32 R9, R12, R3, RZ ;  /* 0x000000030c097227 */ /* 0x002fe200078e00ff */
[----:B------:R-:W-:-:S03]  /*b440*/  IABS R7, R21 ;  /* 0x0000001500077213 */ /* 0x000fc60000000000 */
[----:B------:R-:W-:Y:S02]  /*b450*/  IMAD.MOV R4, RZ, RZ, -R4 ;  /* 0x000000ffff047224 */ /* 0x000fe400078e0a04 */
[----:B------:R-:W-:Y:S01]  /*b460*/  IMAD.HI.U32 R8, R12, R7, RZ ;  /* 0x000000070c087227 */ /* 0x000fe200078e00ff */
[----:B---3--:R-:W-:Y:S02]  /*b470*/  IABS R5, R23 ;  /* 0x0000001700057213 */ /* 0x008fe40000000000 */
[----:B------:R-:W3:Y:S01]  /*b480*/  LDL R23, [R1+0x3ec8] ;  /* 0x003ec80001177983 */ /* 0x000ee20000100800 */
[----:B------:R-:W-:Y:S02]  /*b490*/  IMAD.MOV R9, RZ, RZ, -R9 ;  /* 0x000000ffff097224 */ /* 0x000fe400078e0a09 */
[----:B------:R-:W-:Y:S02]  /*b4a0*/  IMAD.MOV R8, RZ, RZ, -R8 ;  /* 0x000000ffff087224 */ /* 0x000fe400078e0a08 */
[----:B------:R-:W-:-:S02]  /*b4b0*/  IMAD R2, R13, R4, R2 ;  /* 0x000000040d027224 */ /* 0x000fc400078e0202 */
[C---:B------:R-:W-:Y:S02]  /*b4c0*/  IMAD R9, R13.reuse, R9, R3 ;  /* 0x000000090d097224 */ /* 0x040fe400078e0203 */
[----:B------:R-:W-:Y:S01]  /*b4d0*/  IMAD R7, R13, R8, R7 ;  /* 0x000000080d077224 */ /* 0x000fe200078e0207 */
[----:B0-----:R-:W-:Y:S02]  /*b4e0*/  IABS R0, R24 ;  /* 0x0000001800007213 */ /* 0x001fe40000000000 */
        /* <DEDUP_REMOVED lines=20> */
[----:B0-----:R-:W-:-:S03]  /*b630*/  IABS R7, R25 ;  /* 0x0000001900077213 */ /* 0x001fc60000000000 */
[----:B------:R-:W2:Y:S01]  /*b640*/  LDL R25, [R1+0x3ebc] ;  /* 0x003ebc0001197983 */ /* 0x000ea20000100800 */
[----:B------:R-:W-:Y:S01]  /*b650*/  IMAD.HI.U32 R9, R12, R4, RZ ;  /* 0x000000040c097227 */ /* 0x000fe200078e00ff */
[----:B----4-:R-:W-:-:S03]  /*b660*/  IABS R5, R26 ;  /* 0x0000001a00057213 */ /* 0x010fc60000000000 */
[C---:B------:R-:W-:Y:S01]  /*b670*/  IMAD.HI.U32 R8, R12.reuse, R7, RZ ;  /* 0x000000070c087227 */ /* 0x040fe200078e00ff */
[----:B------:R-:W4:Y:S03]  /*b680*/  LDL R26, [R1+0x3eb4] ;  /* 0x003eb400011a7983 */ /* 0x000f260000100800 */
[----:B------:R-:W-:-:S04]  /*b690*/  IMAD.HI.U32 R6, R12, R5, RZ ;  /* 0x000000050c067227 */ /* 0x000fc800078e00ff */
[----:B------:R-:W-:Y:S02]  /*b6a0*/  IMAD.MOV R9, RZ, RZ, -R9 ;  /* 0x000000ffff097224 */ /* 0x000fe400078e0a09 */
[----:B------:R-:W-:Y:S02]  /*b6b0*/  IMAD.MOV R8, RZ, RZ, -R8 ;  /* 0x000000ffff087224 */ /* 0x000fe400078e0a08 */
[----:B------:R-:W-:Y:S02]  /*b6c0*/  IMAD.MOV R6, RZ, RZ, -R6 ;  /* 0x000000ffff067224 */ /* 0x000fe400078e0a06 */
[----:B------:R-:W-:Y:S01]  /*b6d0*/  IMAD R9, R13, R9, R4 ;  /* 0x000000090d097224 */ /* 0x000fe200078e0204 */
[----:B---3--:R-:W-:-:S05]  /*b6e0*/  IABS R0, R23 ;  /* 0x0000001700007213 */ /* 0x008fca0000000000 */
[----:B------:R-:W-:Y:S01]  /*b6f0*/  IMAD.HI.U32 R3, R12, R0, RZ ;  /* 0x000000000c037227 */ /* 0x000fe200078e00ff */
[----:B------:R0:W-:Y:S03]  /*b700*/  STL [R1+0x3fc], R2 ;  /* 0x0003fc0201007387 */ /* 0x0001e60000100800 */
[----:B------:R-:W-:Y:S02]  /*b710*/  IMAD.MOV R3, RZ, RZ, -R3 ;  /* 0x000000ffff037224 */ /* 0x000fe400078e0a03 */
[C---:B------:R-:W-:Y:S02]  /*b720*/  IMAD R7, R13.reuse, R8, R7 ;  /* 0x000000080d077224 */ /* 0x040fe400078e0207 */
[C---:B------:R-:W-:Y:S01]  /*b730*/  IMAD R5, R13.reuse, R6, R5 ;  /* 0x000000060d057224 */ /* 0x040fe200078e0205 */
[----:B------:R1:W-:Y:S01]  /*b740*/  STL [R1+0x3dc], R9 ;  /* 0x0003dc0901007387 */ /* 0x0003e20000100800 */
[----:B------:R-:W-:Y:S01]  /*b750*/  IMAD R0, R13, R3, R0 ;  /* 0x000000030d007224 */ /* 0x000fe200078e0200 */
[----:B0-----:R-:W-:-:S02]  /*b760*/  IABS R2, R24 ;  /* 0x0000001800027213 */ /* 0x001fc40000000000 */
[----:B------:R-:W3:Y:S04]  /*b770*/  LDL R24, [R1+0x3eac] ;  /* 0x003eac0001187983 */ /* 0x000ee80000100800 */
[----:B------:R-:W-:Y:S04]  /*b780*/  STL [R1+0x3e0], R7 ;  /* 0x0003e00701007387 */ /* 0x000fe80000100800 */
[----:B------:R0:W-:Y:S04]  /*b790*/  STL [R1+0x3e4], R5 ;  /* 0x0003e40501007387 */ /* 0x0001e80000100800 */
[----:B------:R-:W3:Y:S04]  /*b7a0*/  LDL R23, [R1+0x3ea8] ;  /* 0x003ea80001177983 */ /* 0x000ee80000100800 */
[----:B------:R4:W-:Y:S01]  /*b7b0*/  STL [R1+0x3ec], R0 ;  /* 0x0003ec0001007387 */ /* 0x0009e20000100800 */
[----:B--2---:R-:W-:-:S03]  /*b7c0*/  IABS R3, R27 ;  /* 0x0000001b00037213 */ /* 0x004fc60000000000 */
[----:B------:R-:W2:Y:S01]  /*b7d0*/  LDL R27, [R1+0x3ea4] ;  /* 0x003ea400011b7983 */ /* 0x000ea20000100800 */
[----:B------:R-:W-:-:S04]  /*b7e0*/  IMAD.HI.U32 R4, R12, R2, RZ ;  /* 0x000000020c047227 */ /* 0x000fc800078e00ff */
[----:B------:R-:W-:Y:S02]  /*b7f0*/  IMAD.MOV R4, RZ, RZ, -R4 ;  /* 0x000000ffff047224 */ /* 0x000fe400078e0a04 */
[----:B-1----:R-:W-:-:S04]  /*b800*/  IMAD.HI.U32 R9, R12, R3, RZ ;  /* 0x000000030c097227 */ /* 0x002fc800078e00ff */
[----:B------:R-:W-:Y:S02]  /*b810*/  IMAD R2, R13, R4, R2 ;  /* 0x000000040d027224 */ /* 0x000fe400078e0202 */
[----:B------:R-:W-:Y:S01]  /*b820*/  IMAD.MOV R9, RZ, RZ, -R9 ;  /* 0x000000ffff097224 */ /* 0x000fe200078e0a09 */
[----:B0-----:R-:W-:-:S05]  /*b830*/  IABS R5, R21 ;  /* 0x0000001500057213 */ /* 0x001fca0000000000 */
[----:B------:R-:W-:-:S04]  /*b840*/  IMAD.HI.U32 R6, R12, R5, RZ ;  /* 0x000000050c067227 */ /* 0x000fc800078e00ff */
[----:B------:R-:W-:Y:S02]  /*b850*/  IMAD.MOV R6, RZ, RZ, -R6 ;  /* 0x000000ffff067224 */ /* 0x000fe400078e0a06 */
[----:B------:R-:W-:Y:S01]  /*b860*/  IMAD R9, R13, R9, R3 ;  /* 0x000000090d097224 */ /* 0x000fe200078e0203 */
[----:B------:R-:W-:Y:S02]  /*b870*/  IABS R7, R25 ;  /* 0x0000001900077213 */ /* 0x000fe40000000000 */
[----:B------:R-:W3:Y:S03]  /*b880*/  LDL R25, [R1+0x3ea0] ;  /* 0x003ea00001197983 */ /* 0x000ee60000100800 */
[----:B------:R-:W-:Y:S01]  /*b890*/  IMAD.HI.U32 R8, R12, R7, RZ ;  /* 0x000000070c087227 */ /* 0x000fe200078e00ff */
[----:B----4-:R-:W-:-:S03]  /*b8a0*/  IABS R0, R26 ;  /* 0x0000001a00007213 */ /* 0x010fc60000000000 */
[----:B------:R-:W-:Y:S01]  /*b8b0*/  IMAD.MOV R8, RZ, RZ, -R8 ;  /* 0x000000ffff087224 */ /* 0x000fe200078e0a08 */
[----:B------:R-:W4:Y:S01]  /*b8c0*/  LDL R26, [R1+0x3e9c] ;  /* 0x003e9c00011a7983 */ /* 0x000f220000100800 */
[----:B------:R-:W-:-:S04]  /*b8d0*/  IMAD.HI.U32 R4, R12, R0, RZ ;  /* 0x000000000c047227 */ /* 0x000fc800078e00ff */
[----:B------:R-:W-:Y:S02]  /*b8e0*/  IMAD.MOV R4, RZ, RZ, -R4 ;  /* 0x000000ffff047224 */ /* 0x000fe400078e0a04 */
[C---:B------:R-:W-:Y:S02]  /*b8f0*/  IMAD R7, R13.reuse, R8, R7 ;  /* 0x000000080d077224 */ /* 0x040fe400078e0207 */
[C---:B------:R-:W-:Y:S01]  /*b900*/  IMAD R5, R13.reuse, R6, R5 ;  /* 0x000000060d057224 */ /* 0x040fe200078e0205 */
[----:B------:R-:W-:Y:S01]  /*b910*/  STL [R1+0x3e8], R2 ;  /* 0x0003e80201007387 */ /* 0x000fe20000100800 */
[----:B------:R-:W-:-:S03]  /*b920*/  IMAD R0, R13, R4, R0 ;  /* 0x000000040d007224 */ /* 0x000fc600078e0200 */
[----:B------:R-:W-:Y:S04]  /*b930*/  STL [R1+0x3c8], R9 ;  /* 0x0003c80901007387 */ /* 0x000fe80000100800 */
[----:B------:R-:W-:Y:S04]  /*b940*/  STL [R1+0x3cc], R7 ;  /* 0x0003cc0701007387 */ /* 0x000fe80000100800 */
[----:B------:R2:W-:Y:S04]  /*b950*/  STL [R1+0x3d0], R5 ;  /* 0x0003d00501007387 */ /* 0x0005e80000100800 */
[----:B------:R-:W4:Y:S04]  /*b960*/  LDL R21, [R1+0x3e98] ;  /* 0x003e980001157983 */ /* 0x000f280000100800 */
[----:B------:R0:W-:Y:S01]  /*b970*/  STL [R1+0x3d8], R0 ;  /* 0x0003d80001007387 */ /* 0x0001e20000100800 */
[----:B--2---:R-:W-:-:S03]  /*b980*/  IABS R5, R27 ;  /* 0x0000001b00057213 */ /* 0x004fc60000000000 */
[----:B------:R-:W2:Y:S01]  /*b990*/  LDL R27, [R1+0x3e90] ;  /* 0x003e9000011b7983 */ /* 0x000ea20000100800 */
[----:B---3--:R-:W-:-:S03]  /*b9a0*/  IABS R4, R24 ;  /* 0x0000001800047213 */ /* 0x008fc60000000000 */
[----:B------:R-:W3:Y:S01]  /*b9b0*/  LDL R24, [R1+0x3e94] ;  /* 0x003e940001187983 */ /* 0x000ee20000100800 */
[----:B------:R-:W-:Y:S02]  /*b9c0*/  IABS R2, R22 ;  /* 0x0000001600027213 */ /* 0x000fe40000000000 */
[----:B------:R-:W-:Y:S01]  /*b9d0*/  IABS R7, R23 ;  /* 0x0000001700077213 */ /* 0x000fe20000000000 */
        /* <DEDUP_REMOVED lines=11> */
[----:B0-----:R-:W-:Y:S02]  /*ba90*/  IABS R0, R25 ;  /* 0x0000001900007213 */ /* 0x001fe40000000000 */
[----:B------:R-:W3:Y:S04]  /*baa0*/  LDL R25, [R1+0x3e8c] ;  /* 0x003e8c0001197983 */ /* 0x000ee80000100800 */
[----:B------:R4:W-:Y:S01]  /*bab0*/  STL [R1+0x3d4], R2 ;  /* 0x0003d40201007387 */ /* 0x0009e20000100800 */
[----:B------:R-:W-:-:S03]  /*bac0*/  IMAD.HI.U32 R3, R12, R0, RZ ;  /* 0x000000000c037227 */ /* 0x000fc600078e00ff */
[----:B------:R-:W3:Y:S04]  /*bad0*/  LDL R23, [R1+0x3e88] ;  /* 0x003e880001177983 */ /* 0x000ee80000100800 */
[----:B------:R-:W-:Y:S01]  /*bae0*/  STL [R1+0x47bc], R22 ;  /* 0x0047bc1601007387 */ /* 0x000fe20000100800 */
[----:B----4-:R-:W-:-:S03]  /*baf0*/  IABS R2, R26 ;  /* 0x0000001a00027213 */ /* 0x010fc60000000000 */
[----:B------:R-:W-:Y:S04]  /*bb00*/  STL [R1+0x3b8], R7 ;  /* 0x0003b80701007387 */ /* 0x000fe80000100800 */
[----:B------:R-:W4:Y:S01]  /*bb10*/  LDL R26, [R1+0x3e84] ;  /* 0x003e8400011a7983 */ /* 0x000f220000100800 */
[----:B------:R-:W-:Y:S02]  /*bb20*/  IMAD.MOV R3, RZ, RZ, -R3 ;  /* 0x000000ffff037224 */ /* 0x000fe400078e0a03 */
[C---:B------:R-:W-:Y:S02]  /*bb30*/  IMAD R5, R13.reuse, R6, R5 ;  /* 0x000000060d057224 */ /* 0x040fe400078e0205 */
[----:B------:R-:W-:-:S03]  /*bb40*/  IMAD R0, R13, R3, R0 ;  /* 0x000000030d007224 */ /* 0x000fc600078e0200 */
[----:B------:R2:W-:Y:S04]  /*bb50*/  STL [R1+0x3bc], R5 ;  /* 0x0003bc0501007387 */ /* 0x0005e80000100800 */
[----:B------:R0:W-:Y:S01]  /*bb60*/  STL [R1+0x3c4], R0 ;  /* 0x0003c40001007387 */ /* 0x0001e20000100800 */
[----:B------:R-:W-:Y:S01]  /*bb70*/  IMAD.HI.U32 R4, R12, R2, RZ ;  /* 0x000000020c047227 */ /* 0x000fe200078e00ff */
[----:B------:R-:W-:Y:S02]  /*bb80*/  IABS R3, R21 ;  /* 0x0000001500037213 */ /* 0x000fe40000000000 */
[----:B------:R-:W4:Y:S01]  /*bb90*/  LDL R16, [R1+0x3e80] ;  /* 0x003e800001107983 */ /* 0x000f220000100800 */
[----:B--2---:R-:W-:-:S03]  /*bba0*/  IABS R5, R27 ;  /* 0x0000001b00057213 */ /* 0x004fc60000000000 */
[----:B------:R-:W2:Y:S01]  /*bbb0*/  LDL R27, [R1+0x3e78] ;  /* 0x003e7800011b7983 */ /* 0x000ea20000100800 */
[----:B---3--:R-:W-:-:S03]  /*bbc0*/  IABS R7, R24 ;  /* 0x0000001800077213 */ /* 0x008fc60000000000 */
[----:B------:R-:W3:Y:S01]  /*bbd0*/  LDL R24, [R1+0x3e7c] ;  /* 0x003e7c0001187983 */ /* 0x000ee20000100800 */
        /* <DEDUP_REMOVED lines=12> */
[----:B------:R-:W3:Y:S03]  /*bca0*/  LDL R25, [R1+0x3e74] ;  /* 0x003e740001197983 */ /* 0x000ee60000100800 */
[----:B------:R-:W-:Y:S01]  /*bcb0*/  IMAD.HI.U32 R4, R12, R0, RZ ;  /* 0x000000000c047227 */ /* 0x000fe200078e00ff */
[----:B------:R-:W-:Y:S03]  /*bcc0*/  STL [R1+0x3c0], R2 ;  /* 0x0003c00201007387 */ /* 0x000fe60000100800 */
[----:B------:R-:W-:Y:S01]  /*bcd0*/  IMAD.MOV R4, RZ, RZ, -R4 ;  /* 0x000000ffff047224 */ /* 0x000fe200078e0a04 */
[----:B------:R-:W-:Y:S03]  /*bce0*/  STL [R1+0x3a0], R9 ;  /* 0x0003a00901007387 */ /* 0x000fe60000100800 */
[----:B------:R-:W-:Y:S01]  /*bcf0*/  IMAD R0, R13, R4, R0 ;  /* 0x000000040d007224 */ /* 0x000fe200078e0200 */
[----:B------:R-:W-:Y:S04]  /*bd00*/  STL [R1+0x3a4], R7 ;  /* 0x0003a40701007387 */ /* 0x000fe80000100800 */
[----:B------:R-:W3:Y:S01]  /*bd10*/  LDL R21, [R1+0x3e70] ;  /* 0x003e700001157983 */ /* 0x000ee20000100800 */
[----:B----4-:R-:W-:-:S03]  /*bd20*/  IABS R4, R26 ;  /* 0x0000001a00047213 */ /* 0x010fc60000000000 */
[----:B------:R-:W-:Y:S04]  /*bd30*/  STL [R1+0x3a8], R5 ;  /* 0x0003a80501007387 */ /* 0x000fe80000100800 */
[----:B------:R2:W-:Y:S04]  /*bd40*/  STL [R1+0x3b0], R0 ;  /* 0x0003b00001007387 */ /* 0x0005e80000100800 */
[----:B------:R-:W4:Y:S01]  /*bd50*/  LDL R26, [R1+0x3e68] ;  /* 0x003e6800011a7983 */ /* 0x000f220000100800 */
[----:B--2---:R-:W-:-:S03]  /*bd60*/  IABS R0, R27 ;  /* 0x0000001b00007213 */ /* 0x004fc60000000000 */
[----:B------:R-:W2:Y:S01]  /*bd70*/  LDL R27, [R1+0x3e60] ;  /* 0x003e6000011b7983 */ /* 0x000ea20000100800 */
[----:B------:R-:W-:-:S03]  /*bd80*/  IABS R2, R23 ;  /* 0x0000001700027213 */ /* 0x000fc60000000000 */
        /* <DEDUP_REMOVED lines=21> */
[----:B------:R-:W-:Y:S01]  /*bee0*/  STL [R1+0x390], R7 ;  /* 0x0003900701007387 */ /* 0x000fe20000100800 */
[----:B0-----:R-:W-:-:S03]  /*bef0*/  IABS R2, R25 ;  /* 0x0000001900027213 */ /* 0x001fc60000000000 */
[----:B------:R-:W3:Y:S04]  /*bf00*/  LDL R25, [R1+0x3e5c] ;  /* 0x003e5c0001197983 */ /* 0x000ee80000100800 */
[----:B------:R4:W-:Y:S04]  /*bf10*/  STL [R1+0x394], R5 ;  /* 0x0003940501007387 */ /* 0x0009e80000100800 */
[----:B------:R-:W-:Y:S04]  /*bf20*/  STL [R1+0x39c], R0 ;  /* 0x00039c0001007387 */ /* 0x000fe80000100800 */
[----:B------:R-:W3:Y:S01]  /*bf30*/  LDL R14, [R1+0x3e58] ;  /* 0x003e5800010e7983 */ /* 0x000ee20000100800 */
[----:B------:R-:W-:-:S03]  /*bf40*/  IABS R3, R21 ;  /* 0x0000001500037213 */ /* 0x000fc60000000000 */
[----:B------:R-:W3:Y:S01]  /*bf50*/  LDL R16, [R1+0x3e54] ;  /* 0x003e540001107983 */ /* 0x000ee20000100800 */
[----:B------:R-:W-:-:S03]  /*bf60*/  IMAD.HI.U32 R4, R12, R2, RZ ;  /* 0x000000020c047227 */ /* 0x000fc600078e00ff */
[----:B------:R-:W3:Y:S01]  /*bf70*/  LDL R21, [R1+0x3e4c] ;  /* 0x003e4c0001157983 */ /* 0x000ee20000100800 */
[----:B-1----:R-:W-:Y:S01]  /*bf80*/  IMAD.HI.U32 R9, R12, R3, RZ ;  /* 0x000000030c097227 */ /* 0x002fe200078e00ff */
[----:B----4-:R-:W-:Y:S02]  /*bf90*/  IABS R5, R26 ;  /* 0x0000001a00057213 */ /* 0x010fe40000000000 */
        /* <DEDUP_REMOVED lines=9> */
[----:B------:R-:W-:Y:S01]  /*c030*/  IABS R7, R23 ;  /* 0x0000001700077213 */ /* 0x000fe20000000000 */
[----:B------:R-:W-:Y:S01]  /*c040*/  IMAD.HI.U32 R6, R12, R5, RZ ;  /* 0x000000050c067227 */ /* 0x000fe200078e00ff */
[----:B---3--:R-:W-:-:S03]  /*c050*/  IABS R0, R24 ;  /* 0x0000001800007213 */ /* 0x008fc60000000000 */
        /* <DEDUP_REMOVED lines=9> */
[----:B------:R3:W-:Y:S04]  /*c0f0*/  STL [R1+0x380], R5 ;  /* 0x0003800501007387 */ /* 0x0007e80000100800 */
[----:B------:R-:W2:Y:S04]  /*c100*/  LDL R23, [R1+0x3e44] ;  /* 0x003e440001177983 */ /* 0x000ea80000100800 */
[----:B------:R4:W-:Y:S04]  /*c110*/  STL [R1+0x388], R0 ;  /* 0x0003880001007387 */ /* 0x0009e80000100800 */
[----:B------:R-:W2:Y:S01]  /*c120*/  LDL R24, [R1+0x3e40] ;  /* 0x003e400001187983 */ /* 0x000ea20000100800 */
[----:B------:R-:W-:-:S04]  /*c130*/  IMAD.HI.U32 R3, R12, R2, RZ ;  /* 0x000000020c037227 */ /* 0x000fc800078e00ff */
[----:B------:R-:W-:Y:S01]  /*c140*/  IMAD.MOV R3, RZ, RZ, -R3 ;  /* 0x000000ffff037224 */ /* 0x000fe200078e0a03 */
[----:B------:R-:W-:Y:S02]  /*c150*/  IABS R4, R25 ;  /* 0x0000001900047213 */ /* 0x000fe40000000000 */
[----:B------:R-:W2:Y:S03]  /*c160*/  LDL R25, [R1+0x3e3c] ;  /* 0x003e3c0001197983 */ /* 0x000ea60000100800 */
[----:B0-----:R-:W-:Y:S01]  /*c170*/  IMAD.HI.U32 R9, R12, R4, RZ ;  /* 0x000000040c097227 */ /* 0x001fe200078e00ff */
[----:B-1----:R-:W-:Y:S02]  /*c180*/  IABS R7, R14 ;  /* 0x0000000e00077213 */ /* 0x002fe40000000000 */
[----:B---3--:R-:W-:-:S03]  /*c190*/  IABS R5, R16 ;  /* 0x0000001000057213 */ /* 0x008fc60000000000 */
[----:B------:R-:W-:-:S04]  /*c1a0*/  IMAD.HI.U32 R8, R12, R7, RZ ;  /* 0x000000070c087227 */ /* 0x000fc800078e00ff */
[----:B------:R-:W-:-:S04]  /*c1b0*/  IMAD.HI.U32 R6, R12, R5, RZ ;  /* 0x000000050c067227 */ /* 0x000fc800078e00ff */
[----:B------:R-:W-:Y:S01]  /*c1c0*/  IMAD.MOV R9, RZ, RZ, -R9 ;  /* 0x000000ffff097224 */ /* 0x000fe200078e0a09 */
[----:B----4-:R-:W-:Y:S01]  /*c1d0*/  IABS R0, R26 ;  /* 0x0000001a00007213 */ /* 0x010fe20000000000 */
[----:B------:R-:W-:Y:S01]  /*c1e0*/  IMAD R2, R13, R3, R2 ;  /* 0x000000030d027224 */ /* 0x000fe200078e0202 */
[----:B------:R-:W3:Y:S01]  /*c1f0*/  LDL R26, [R1+0x3e38] ;  /* 0x003e3800011a7983 */ /* 0x000ee20000100800 */
[----:B------:R-:W-:Y:S02]  /*c200*/  IMAD.MOV R8, RZ, RZ, -R8 ;  /* 0x000000ffff087224 */ /* 0x000fe400078e0a08 */
        /* <DEDUP_REMOVED lines=13> */
[----:B------:R0:W-:Y:S04]  /*c2e0*/  STL [R1+0x374], R0 ;  /* 0x0003740001007387 */ /* 0x0001e80000100800 */
[----:B------:R-:W2:Y:S04]  /*c2f0*/  LDL R11, [R1+0x3e30] ;  /* 0x003e3000010b7983 */ /* 0x000ea80000100800 */
[----:B------:R-:W2:Y:S04]  /*c300*/  LDL R14, [R1+0x3e2c] ;  /* 0x003e2c00010e7983 */ /* 0x000ea80000100800 */
[----:B------:R-:W2:Y:S01]  /*c310*/  LDL R16, [R1+0x3e28] ;  /* 0x003e280001107983 */ /* 0x000ea20000100800 */
[----:B0-----:R-:W-:Y:S01]  /*c320*/  IABS R2, R21 ;  /* 0x0000001500027213 */ /* 0x001fe20000000000 */
[----:B-1----:R-:W-:-:S02]  /*c330*/  IMAD.HI.U32 R9, R12, R3, RZ ;  /* 0x000000030c097227 */ /* 0x002fc400078e00ff */
[----:B------:R-:W2:Y:S02]  /*c340*/  LDL R21, [R1+0x3e24] ;  /* 0x003e240001157983 */ /* 0x000ea40000100800 */
[----:B------:R-:W-:-:S04]  /*c350*/  IMAD.HI.U32 R4, R12, R2, RZ ;  /* 0x000000020c047227 */ /* 0x000fc800078e00ff */
[----:B------:R-:W-:Y:S01]  /*c360*/  IMAD.MOV R4, RZ, RZ, -R4 ;  /* 0x000000ffff047224 */ /* 0x000fe200078e0a04 */
[----:B----4-:R-:W-:Y:S01]  /*c370*/  IABS R7, R23 ;  /* 0x0000001700077213 */ /* 0x010fe20000000000 */
[----:B------:R-:W-:Y:S01]  /*c380*/  IMAD.MOV R9, RZ, RZ, -R9 ;  /* 0x000000ffff097224 */ /* 0x000fe200078e0a09 */
[----:B------:R-:W-:-:S03]  /*c390*/  IABS R5, R24 ;  /* 0x0000001800057213 */ /* 0x000fc60000000000 */
[----:B------:R-:W-:-:S04]  /*c3a0*/  IMAD.HI.U32 R8, R12, R7, RZ ;  /* 0x000000070c087227 */ /* 0x000fc800078e00ff */
[----:B------:R-:W-:-:S04]  /*c3b0*/  IMAD.HI.U32 R6, R12, R5, RZ ;  /* 0x000000050c067227 */ /* 0x000fc800078e00ff */
[C---:B------:R-:W-:Y:S02]  /*c3c0*/  IMAD R2, R13.reuse, R4, R2 ;  /* 0x000000040d027224 */ /* 0x040fe400078e0202 */
[----:B------:R-:W-:Y:S02]  /*c3d0*/  IMAD.MOV R8, RZ, RZ, -R8 ;  /* 0x000000ffff087224 */ /* 0x000fe400078e0a08 */
[----:B------:R-:W-:Y:S02]  /*c3e0*/  IMAD.MOV R6, RZ, RZ, -R6 ;  /* 0x000000ffff067224 */ /* 0x000fe400078e0a06 */
[C---:B------:R-:W-:Y:S01]  /*c3f0*/  IMAD R9, R13.reuse, R9, R3 ;  /* 0x000000090d097224 */ /* 0x040fe200078e0203 */
[----:B------:R3:W-:Y:S01]  /*c400*/  STL [R1+0x370], R2 ;  /* 0x0003700201007387 */ /* 0x0007e20000100800 */
[C---:B------:R-:W-:Y:S02]  /*c410*/  IMAD R7, R13.reuse, R8, R7 ;  /* 0x000000080d077224 */ /* 0x040fe400078e0207 */
[----:B------:R-:W-:Y:S01]  /*c420*/  IMAD R23, R13, R6, R5 ;  /* 0x000000060d177224 */ /* 0x000fe200078e0205 */
[----:B------:R-:W-:Y:S01]  /*c430*/  STL [R1+0x350], R9 ;  /* 0x0003500901007387 */ /* 0x000fe20000100800 */
[----:B------:R-:W-:-:S03]  /*c440*/  IABS R0, R25 ;  /* 0x0000001900007213 */ /* 0x000fc60000000000 */
[----:B------:R-:W4:Y:S04]  /*c450*/  LDL R24, [R1+0x3e20] ;  /* 0x003e200001187983 */ /* 0x000f280000100800 */
[----:B------:R0:W-:Y:S04]  /*c460*/  STL [R1+0x354], R7 ;  /* 0x0003540701007387 */ /* 0x0001e80000100800 */
[----:B------:R-:W-:Y:S04]  /*c470*/  STL [R1+0x47b8], R23 ;  /* 0x0047b81701007387 */ /* 0x000fe80000100800 */
[----:B------:R-:W4:Y:S01]  /*c480*/  LDL R25, [R1+0x3e1c] ;  /* 0x003e1c0001197983 */ /* 0x000f220000100800 */
[----:B------:R-:W-:-:S04]  /*c490*/  IMAD.HI.U32 R4, R12, R0, RZ ;  /* 0x000000000c047227 */ /* 0x000fc800078e00ff */
[----:B------:R-:W-:-:S04]  /*c4a0*/  IMAD.MOV R4, RZ, RZ, -R4 ;  /* 0x000000ffff047224 */ /* 0x000fc800078e0a04 */
[----:B------:R-:W-:Y:S01]  /*c4b0*/  IMAD R0, R13, R4, R0 ;  /* 0x000000040d007224 */ /* 0x000fe200078e0200 */
[----:B---3--:R-:W-:-:S04]  /*c4c0*/  IABS R2, R26 ;  /* 0x0000001a00027213 */ /* 0x008fc80000000000 */
[----:B------:R1:W-:Y:S04]  /*c4d0*/  STL [R1+0x360], R0 ;  /* 0x0003600001007387 */ /* 0x0003e80000100800 */
[----:B------:R-:W3:Y:S01]  /*c4e0*/  LDL R26, [R1+0x3e18] ;  /* 0x003e1800011a7983 */ /* 0x000ee20000100800 */
[----:B------:R-:W-:-:S04]  /*c4f0*/  IMAD.HI.U32 R3, R12, R2, RZ ;  /* 0x000000020c037227 */ /* 0x000fc800078e00ff */
[----:B------:R-:W-:-:S04]  /*c500*/  IMAD.MOV R3, RZ, RZ, -R3 ;  /* 0x000000ffff037224 */ /* 0x000fc800078e0a03 */
[----:B------:R-:W-:Y:S01]  /*c510*/  IMAD R2, R13, R3, R2 ;  /* 0x000000030d027224 */ /* 0x000fe200078e0202 */
[----:B--2---:R-:W-:Y:S02]  /*c520*/  IABS R4, R27 ;  /* 0x0000001b00047213 */ /* 0x004fe40000000000 */
[----:B------:R-:W2:Y:S01]  /*c530*/  LDL R27, [R1+0x3e14] ;  /* 0x003e1400011b7983 */ /* 0x000ea20000100800 */
[----:B0-----:R-:W-:Y:S02]  /*c540*/  IABS R7, R11 ;  /* 0x0000000b00077213 */ /* 0x001fe40000000000 */
[----:B------:R-:W-:Y:S01]  /*c550*/  IMAD.HI.U32 R9, R12, R4, RZ ;  /* 0x000000040c097227 */ /* 0x000fe200078e00ff */
[----:B------:R-:W-:-:S03]  /*c560*/  IABS R5, R14 ;  /* 0x0000000e00057213 */ /* 0x000fc60000000000 */
[----:B------:R-:W-:-:S04]  /*c570*/  IMAD.HI.U32 R8, R12, R7, RZ ;  /* 0x000000070c087227 */ /* 0x000fc800078e00ff */
[----:B------:R-:W-:-:S04]  /*c580*/  IMAD.HI.U32 R6, R12, R5, RZ ;  /* 0x000000050c067227 */ /* 0x000fc800078e00ff */
[----:B------:R-:W-:Y:S02]  /*c590*/  IMAD.MOV R9, RZ, RZ, -R9 ;  /* 0x000000ffff097224 */ /* 0x000fe400078e0a09 */
[----:B------:R-:W-:Y:S02]  /*c5a0*/  IMAD.MOV R8, RZ, RZ, -R8 ;  /* 0x000000ffff087224 */ /* 0x000fe400078e0a08 */
[----:B------:R-:W-:Y:S02]  /*c5b0*/  IMAD.MOV R6, RZ, RZ, -R6 ;  /* 0x000000ffff067224 */ /* 0x000fe400078e0a06 */
[C---:B------:R-:W-:Y:S02]  /*c5c0*/  IMAD R9, R13.reuse, R9, R4 ;  /* 0x000000090d097224 */ /* 0x040fe400078e0204 */
[C---:B------:R-:W-:Y:S01]  /*c5d0*/  IMAD R7, R13.reuse, R8, R7 ;  /* 0x000000080d077224 */ /* 0x040fe200078e0207 */
[----:B------:R-:W-:Y:S01]  /*c5e0*/  STL [R1+0x35c], R2 ;  /* 0x00035c0201007387 */ /* 0x000fe20000100800 */
[----:B------:R-:W-:-:S03]  /*c5f0*/  IMAD R5, R13, R6, R5 ;  /* 0x000000060d057224 */ /* 0x000fc600078e0205 */
[----:B------:R-:W2:Y:S01]  /*c600*/  LDL R14, [R1+0x3e10] ;  /* 0x003e1000010e7983 */ /* 0x000ea20000100800 */
[----:B-1----:R-:W-:-:S03]  /*c610*/  IABS R0, R16 ;  /* 0x0000001000007213 */ /* 0x002fc60000000000 */
[----:B------:R-:W-:Y:S04]  /*c620*/  STL [R1+0x33c], R9 ;  /* 0x00033c0901007387 */ /* 0x000fe80000100800 */
[----:B------:R0:W-:Y:S04]  /*c630*/  STL [R1+0x340], R7 ;  /* 0x0003400701007387 */ /* 0x0001e80000100800 */
[----:B------:R3:W-:Y:S04]  /*c640*/  STL [R1+0x344], R5 ;  /* 0x0003440501007387 */ /* 0x0007e80000100800 */
[----:B------:R-:W2:Y:S01]  /*c650*/  LDL R16, [R1+0x3e0c] ;  /* 0x003e0c0001107983 */ /* 0x000ea20000100800 */
[----:B------:R-:W-:-:S04]  /*c660*/  IMAD.HI.U32 R3, R12, R0, RZ ;  /* 0x000000000c037227 */ /* 0x000fc800078e00ff */
[----:B------:R-:W-:-:S04]  /*c670*/  IMAD.MOV R3, RZ, RZ, -R3 ;  /* 0x000000ffff037224 */ /* 0x000fc800078e0a03 */
[----:B------:R-:W-:Y:S01]  /*c680*/  IMAD R0, R13, R3, R0 ;  /* 0x000000030d007224 */ /* 0x000fe200078e0200 */
[----:B----4-:R-:W-:-:S04]  /*c690*/  IABS R3, R24 ;  /* 0x0000001800037213 */ /* 0x010fc80000000000 */
[----:B------:R2:W-:Y:S04]  /*c6a0*/  STL [R1+0x34c], R0 ;  /* 0x00034c0001007387 */ /* 0x0005e80000100800 */
[----:B------:R-:W4:Y:S01]  /*c6b0*/  LDL R24, [R1+0x3e08] ;  /* 0x003e080001187983 */ /* 0x000f220000100800 */
[----:B0-----:R-:W-:-:S03]  /*c6c0*/  IABS R7, R25 ;  /* 0x0000001900077213 */ /* 0x001fc60000000000 */
[----:B------:R-:W4:Y:S01]  /*c6d0*/  LDL R25, [R1+0x3e04] ;  /* 0x003e040001197983 */ /* 0x000f220000100800 */
[----:B---3--:R-:W-:-:S03]  /*c6e0*/  IABS R5, R26 ;  /* 0x0000001a00057213 */ /* 0x008fc60000000000 */
[----:B------:R-:W3:Y:S01]  /*c6f0*/  LDL R26, [R1+0x3e00] ;  /* 0x003e0000011a7983 */ /* 0x000ee20000100800 */
[----:B------:R-:W-:-:S05]  /*c700*/  IABS R2, R21 ;  /* 0x0000001500027213 */ /* 0x000fca0000000000 */
        /* <DEDUP_REMOVED lines=12> */
[----:B--2---:R-:W-:-:S02]  /*c7d0*/  IABS R0, R27 ;  /* 0x0000001b00007213 */ /* 0x004fc40000000000 */
[----:B------:R-:W2:Y:S03]  /*c7e0*/  LDL R27, [R1+0x3dfc] ;  /* 0x003dfc00011b7983 */ /* 0x000ea60000100800 */
[----:B------:R-:W-:Y:S01]  /*c7f0*/  IMAD.HI.U32 R4, R12, R0, RZ ;  /* 0x000000000c047227 */ /* 0x000fe200078e00ff */
[----:B------:R-:W-:Y:S03]  /*c800*/  STL [R1+0x348], R21 ;  /* 0x0003481501007387 */ /* 0x000fe60000100800 */
[----:B------:R-:W-:Y:S01]  /*c810*/  IMAD.MOV R4, RZ, RZ, -R4 ;  /* 0x000000ffff047224 */ /* 0x000fe200078e0a04 */
[----:B------:R-:W-:Y:S03]  /*c820*/  STL [R1+0x47d0], R21 ;  /* 0x0047d01501007387 */ /* 0x000fe60000100800 */
[----:B------:R-:W-:Y:S01]  /*c830*/  IMAD R0, R13, R4, R0 ;  /* 0x000000040d007224 */ /* 0x000fe200078e0200 */
[----:B------:R0:W-:Y:S04]  /*c840*/  STL [R1+0x324], R9 ;  /* 0x0003240901007387 */ /* 0x0001e80000100800 */
[----:B------:R4:W-:Y:S01]  /*c850*/  STL [R1+0x328], R7 ;  /* 0x0003280701007387 */ /* 0x0009e20000100800 */
[----:B------:R-:W-:-:S03]  /*c860*/  IABS R2, R14 ;  /* 0x0000000e00027213 */ /* 0x000fc60000000000 */
[----:B------:R-:W2:Y:S04]  /*c870*/  LDL R14, [R1+0x3df8] ;  /* 0x003df800010e7983 */ /* 0x000ea80000100800 */
[----:B------:R1:W-:Y:S04]  /*c880*/  STL [R1+0x32c], R5 ;  /* 0x00032c0501007387 */ /* 0x0003e80000100800 */
[----:B------:R3:W-:Y:S01]  /*c890*/  STL [R1+0x338], R0 ;  /* 0x0003380001007387 */ /* 0x0007e20000100800 */
[----:B------:R-:W-:-:S03]  /*c8a0*/  IABS R4, R16 ;  /* 0x0000001000047213 */ /* 0x000fc60000000000 */
[----:B------:R-:W2:Y:S01]  /*c8b0*/  LDL R16, [R1+0x3df4] ;  /* 0x003df40001107983 */ /* 0x000ea20000100800 */
[----:B------:R-:W-:-:S04]  /*c8c0*/  IMAD.HI.U32 R3, R12, R2, RZ ;  /* 0x000000020c037227 */ /* 0x000fc800078e00ff */
[----:B0-----:R-:W-:Y:S01]  /*c8d0*/  IMAD.HI.U32 R9, R12, R4, RZ ;  /* 0x000000040c097227 */ /* 0x001fe200078e00ff */
[----:B----4-:R-:W-:Y:S02]  /*c8e0*/  IABS R7, R24 ;  /* 0x0000001800077213 */ /* 0x010fe40000000000 */
[----:B------:R-:W4:Y:S01]  /*c8f0*/  LDL R24, [R1+0x3df0] ;  /* 0x003df00001187983 */ /* 0x000f220000100800 */
[----:B-1----:R-:W-:-:S03]  /*c900*/  IABS R5, R25 ;  /* 0x0000001900057213 */ /* 0x002fc60000000000 */
[----:B------:R-:W4:Y:S01]  /*c910*/  LDL R25, [R1+0x3dec] ;  /* 0x003dec0001197983 */ /* 0x000f220000100800 */
        /* <DEDUP_REMOVED lines=15> */
[----:B------:R-:W-:Y:S02]  /*ca10*/  IMAD.MOV R3, RZ, RZ, -R3 ;  /* 0x000000ffff037224 */ /* 0x000fe400078e0a03 */
[C---:B------:R-:W-:Y:S02]  /*ca20*/  IMAD R5, R13.reuse, R6, R5 ;  /* 0x000000060d057224 */ /* 0x040fe400078e0205 */
[----:B------:R-:W-:Y:S01]  /*ca30*/  IMAD R0, R13, R3, R0 ;  /* 0x000000030d007224 */ /* 0x000fe200078e0200 */
[----:B--2---:R-:W-:Y:S02]  /*ca40*/  IABS R2, R27 ;  /* 0x0000001b00027213 */ /* 0x004fe40000000000 */
[----:B------:R-:W2:Y:S04]  /*ca50*/  LDL R27, [R1+0x3de4] ;  /* 0x003de400011b7983 */ /* 0x000ea80000100800 */
[----:B------:R4:W-:Y:S04]  /*ca60*/  STL [R1+0x318], R5 ;  /* 0x0003180501007387 */ /* 0x0009e80000100800 */
[----:B------:R1:W-:Y:S04]  /*ca70*/  STL [R1+0x320], R0 ;  /* 0x0003200001007387 */ /* 0x0003e80000100800 */
[----:B------:R-:W2:Y:S01]  /*ca80*/  LDL R11, [R1+0x3de0] ;  /* 0x003de000010b7983 */ /* 0x000ea20000100800 */
[----:B0-----:R-:W-:-:S03]  /*ca90*/  IABS R7, R16 ;  /* 0x0000001000077213 */ /* 0x001fc60000000000 */
[----:B------:R-:W2:Y:S01]  /*caa0*/  LDL R16, [R1+0x3ddc] ;  /* 0x003ddc0001107983 */ /* 0x000ea20000100800 */
[----:B------:R-:W-:Y:S01]  /*cab0*/  IMAD.HI.U32 R4, R12, R2, RZ ;  /* 0x000000020c047227 */ /* 0x000fe200078e00ff */
[----:B------:R-:W-:-:S03]  /*cac0*/  IABS R3, R14 ;  /* 0x0000000e00037213 */ /* 0x000fc60000000000 */
[----:B------:R-:W-:Y:S02]  /*cad0*/  IMAD.MOV R4, RZ, RZ, -R4 ;  /* 0x000000ffff047224 */ /* 0x000fe400078e0a04 */
[----:B------:R-:W-:-:S04]  /*cae0*/  IMAD.HI.U32 R9, R12, R3, RZ ;  /* 0x000000030c097227 */ /* 0x000fc800078e00ff */
[C---:B------:R-:W-:Y:S01]  /*caf0*/  IMAD.HI.U32 R8, R12.reuse, R7, RZ ;  /* 0x000000070c087227 */ /* 0x040fe200078e00ff */
[----:B----4-:R-:W-:Y:S02]  /*cb00*/  IABS R5, R24 ;  /* 0x0000001800057213 */ /* 0x010fe40000000000 */
[----:B------:R-:W4:Y:S01]  /*cb10*/  LDL R24, [R1+0x3dd8] ;  /* 0x003dd80001187983 */ /* 0x000f220000100800 */
[----:B------:R-:W-:Y:S02]  /*cb20*/  IMAD R2, R13, R4, R2 ;  /* 0x000000040d027224 */ /* 0x000fe400078e0202 */
[----:B------:R-:W-:Y:S01]  /*cb30*/  IMAD.HI.U32 R6, R12, R5, RZ ;  /* 0x000000050c067227 */ /* 0x000fe200078e00ff */
[----:B-1----:R-:W-:Y:S02]  /*cb40*/  IABS R0, R25 ;  /* 0x0000001900007213 */ /* 0x002fe40000000000 */
[----:B------:R-:W4:Y:S01]  /*cb50*/  LDL R25, [R1+0x3dd4] ;  /* 0x003dd40001197983 */ /* 0x000f220000100800 */
[----:B------:R-:W-:-:S02]  /*cb60*/  IMAD.MOV R9, RZ, RZ, -R9 ;  /* 0x000000ffff097224 */ /* 0x000fc400078e0a09 */
[----:B------:R-:W-:-:S04]  /*cb70*/  IMAD.HI.U32 R4, R12, R0, RZ ;  /* 0x000000000c047227 */ /* 0x000fc800078e00ff */
        /* <DEDUP_REMOVED lines=9> */
[----:B------:R-:W-:Y:S01]  /*cc10*/  STL [R1+0x300], R7 ;  /* 0x0003000701007387 */ /* 0x000fe20000100800 */
[----:B---3--:R-:W-:-:S03]  /*cc20*/  IABS R2, R26 ;  /* 0x0000001a00027213 */ /* 0x008fc60000000000 */
[----:B------:R-:W3:Y:S04]  /*cc30*/  LDL R14, [R1+0x3dd0] ;  /* 0x003dd000010e7983 */ /* 0x000ee80000100800 */
[----:B------:R0:W-:Y:S04]  /*cc40*/  STL [R1+0x304], R5 ;  /* 0x0003040501007387 */ /* 0x0001e80000100800 */
[----:B------:R4:W-:Y:S04]  /*cc50*/  STL [R1+0x30c], R0 ;  /* 0x00030c0001007387 */ /* 0x0009e80000100800 */
[----:B------:R-:W3:Y:S01]  /*cc60*/  LDL R26, [R1+0x3dcc] ;  /* 0x003dcc00011a7983 */ /* 0x000ee20000100800 */
[----:B--2---:R-:W-:-:S03]  /*cc70*/  IABS R4, R27 ;  /* 0x0000001b00047213 */ /* 0x004fc60000000000 */
[----:B------:R-:W2:Y:S01]  /*cc80*/  LDL R27, [R1+0x3dc8] ;  /* 0x003dc800011b7983 */ /* 0x000ea20000100800 */
[----:B0-----:R-:W-:-:S03]  /*cc90*/  IABS R5, R16 ;  /* 0x0000001000057213 */ /* 0x001fc60000000000 */
[----:B------:R-:W2:Y:S01]  /*cca0*/  LDL R16, [R1+0x3dc4] ;  /* 0x003dc40001107983 */ /* 0x000ea20000100800 */
        /* <DEDUP_REMOVED lines=9> */
[----:B----4-:R-:W-:Y:S01]  /*cd40*/  IABS R0, R24 ;  /* 0x0000001800007213 */ /* 0x010fe20000000000 */
[----:B------:R-:W-:Y:S01]  /*cd50*/  IMAD R7, R13, R8, R7 ;  /* 0x000000080d077224 */ /* 0x000fe200078e0207 */
[----:B------:R-:W4:Y:S04]  /*cd60*/  LDL R24, [R1+0x3dc0] ;  /* 0x003dc00001187983 */ /* 0x000f280000100800 */
[----:B------:R0:W-:Y:S04]  /*cd70*/  STL [R1+0x308], R2 ;  /* 0x0003080201007387 */ /* 0x0001e80000100800 */
[----:B------:R-:W-:Y:S04]  /*cd80*/  STL [R1+0x2e8], R9 ;  /* 0x0002e80901007387 */ /* 0x000fe80000100800 */
[----:B------:R3:W-:Y:S01]  /*cd90*/  STL [R1+0x2ec], R7 ;  /* 0x0002ec0701007387 */ /* 0x0007e20000100800 */
[----:B0-----:R-:W-:-:S03]  /*cda0*/  IABS R2, R25 ;  /* 0x0000001900027213 */ /* 0x001fc60000000000 */
[----:B------:R-:W4:Y:S01]  /*cdb0*/  LDL R25, [R1+0x3dbc] ;  /* 0x003dbc0001197983 */ /* 0x000f220000100800 */
        /* <DEDUP_REMOVED lines=8> */
[----:B---3--:R-:W-:-:S03]  /*ce40*/  IABS R7, R26 ;  /* 0x0000001a00077213 */ /* 0x008fc60000000000 */
[----:B------:R-:W3:Y:S04]  /*ce50*/  LDL R11, [R1+0x3db4] ;  /* 0x003db400010b7983 */ /* 0x000ee80000100800 */
[----:B------:R-:W3:Y:S01]  /*ce60*/  LDL R26, [R1+0x3db8] ;  /* 0x003db800011a7983 */ /* 0x000ee20000100800 */
[----:B------:R-:W-:Y:S01]  /*ce70*/  IABS R3, R14 ;  /* 0x0000000e00037213 */ /* 0x000fe20000000000 */
[C---:B------:R-:W-:Y:S02]  /*ce80*/  IMAD.HI.U32 R4, R12.reuse, R2, RZ ;  /* 0x000000020c047227 */ /* 0x040fe400078e00ff */
[----:B------:R-:W3:Y:S02]  /*ce90*/  LDL R14, [R1+0x3dac] ;  /* 0x003dac00010e7983 */ /* 0x000ee40000100800 */
        /* <DEDUP_REMOVED lines=8> */
[----:B------:R-:W-:Y:S01]  /*cf20*/  STL [R1+0x2d4], R9 ;  /* 0x0002d40901007387 */ /* 0x000fe20000100800 */
[----:B0-----:R-:W-:-:S03]  /*cf30*/  IABS R0, R16 ;  /* 0x0000001000007213 */ /* 0x001fc60000000000 */
        /* <DEDUP_REMOVED lines=10> */
[----:B------:R3:W-:Y:S01]  /*cfe0*/  STL [R1+0x2d8], R7 ;  /* 0x0002d80701007387 */ /* 0x0007e20000100800 */
[----:B----4-:R-:W-:-:S03]  /*cff0*/  IABS R2, R24 ;  /* 0x0000001800027213 */ /* 0x010fc60000000000 */
[----:B------:R0:W-:Y:S04]  /*d000*/  STL [R1+0x2dc], R5 ;  /* 0x0002dc0501007387 */ /* 0x0001e80000100800 */
[----:B------:R-:W4:Y:S04]  /*d010*/  LDL R24, [R1+0x3da4] ;  /* 0x003da40001187983 */ /* 0x000f280000100800 */
[----:B------:R2:W-:Y:S01]  /*d020*/  STL [R1+0x2e4], R0 ;  /* 0x0002e40001007387 */ /* 0x0005e20000100800 */
[----:B------:R-:W-:-:S03]  /*d030*/  IABS R4, R25 ;  /* 0x0000001900047213 */ /* 0x000fc60000000000 */
[----:B------:R-:W4:Y:S01]  /*d040*/  LDL R25, [R1+0x3da0] ;  /* 0x003da00001197983 */ /* 0x000f220000100800 */
[----:B---3--:R-:W-:-:S03]  /*d050*/  IABS R7, R26 ;  /* 0x0000001a00077213 */ /* 0x008fc60000000000 */
[----:B------:R-:W3:Y:S01]  /*d060*/  LDL R26, [R1+0x3d9c] ;  /* 0x003d9c00011a7983 */ /* 0x000ee20000100800 */
[----:B------:R-:W-:Y:S01]  /*d070*/  IMAD.HI.U32 R3, R12, R2, RZ ;  /* 0x000000020c037227 */ /* 0x000fe200078e00ff */
[----:B0-----:R-:W-:-:S03]  /*d080*/  IABS R5, R11 ;  /* 0x0000000b00057213 */ /* 0x001fc60000000000 */
[----:B------:R-:W-:Y:S02]  /*d090*/  IMAD.MOV R3, RZ, RZ, -R3 ;  /* 0x000000ffff037224 */ /* 0x000fe400078e0a03 */
[----:B------:R-:W-:-:S04]  /*d0a0*/  IMAD.HI.U32 R9, R12, R4, RZ ;  /* 0x000000040c097227 */ /* 0x000fc800078e00ff */
[----:B------:R-:W-:-:S04]  /*d0b0*/  IMAD.HI.U32 R8, R12, R7, RZ ;  /* 0x000000070c087227 */ /* 0x000fc800078e00ff */
[----:B------:R-:W-:-:S04]  /*d0c0*/  IMAD.HI.U32 R6, R12, R5, RZ ;  /* 0x000000050c067227 */ /* 0x000fc800078e00ff */
[C---:B------:R-:W-:Y:S02]  /*d0d0*/  IMAD R2, R13.reuse, R3, R2 ;  /* 0x000000030d027224 */ /* 0x040fe400078e0202 */
[----:B------:R-:W-:Y:S02]  /*d0e0*/  IMAD.MOV R9, RZ, RZ, -R9 ;  /* 0x000000ffff097224 */ /* 0x000fe400078e0a09 */
[----:B------:R-:W-:Y:S02]  /*d0f0*/  IMAD.MOV R8, RZ, RZ, -R8 ;  /* 0x000000ffff087224 */ /* 0x000fe400078e0a08 */
[----:B------:R-:W-:Y:S02]  /*d100*/  IMAD.MOV R6, RZ, RZ, -R6 ;  /* 0x000000ffff067224 */ /* 0x000fe400078e0a06 */
[C---:B------:R-:W-:Y:S02]  /*d110*/  IMAD R9, R13.reuse, R9, R4 ;  /* 0x000000090d097224 */ /* 0x040fe400078e0204 */
[----:B------:R-:W-:-:S02]  /*d120*/  IMAD R7, R13, R8, R7 ;  /* 0x000000080d077224 */ /* 0x000fc400078e0207 */
[----:B------:R-:W-:Y:S01]  /*d130*/  IMAD R5, R13, R6, R5 ;  /* 0x000000060d057224 */ /* 0x000fe200078e0205 */
[----:B--2---:R-:W-:Y:S02]  /*d140*/  IABS R0, R27 ;  /* 0x0000001b00007213 */ /* 0x004fe40000000000 */
[----:B------:R-:W2:Y:S03]  /*d150*/  LDL R27, [R1+0x3d98] ;  /* 0x003d9800011b7983 */ /* 0x000ea60000100800 */
[----:B------:R-:W-:-:S04]  /*d160*/  IMAD.HI.U32 R3, R12, R0, RZ ;  /* 0x000000000c037227 */ /* 0x000fc800078e00ff */
[----:B------:R-:W-:Y:S01]  /*d170*/  IMAD.MOV R3, RZ, RZ, -R3 ;  /* 0x000000ffff037224 */ /* 0x000fe200078e0a03 */
[----:B------:R0:W-:Y:S03]  /*d180*/  STL [R1+0x2e0], R2 ;  /* 0x0002e00201007387 */ /* 0x0001e60000100800 */
[----:B------:R-:W-:Y:S01]  /*d190*/  IMAD R0, R13, R3, R0 ;  /* 0x000000030d007224 */ /* 0x000fe200078e0200 */
[----:B------:R1:W-:Y:S04]  /*d1a0*/  STL [R1+0x2c0], R9 ;  /* 0x0002c00901007387 */ /* 0x0003e80000100800 */
[----:B------:R4:W-:Y:S01]  /*d1b0*/  STL [R1+0x2c4], R7 ;  /* 0x0002c40701007387 */ /* 0x0009e20000100800 */
[----:B0-----:R-:W-:-:S03]  /*d1c0*/  IABS R2, R14 ;  /* 0x0000000e00027213 */ /* 0x001fc60000000000 */
[----:B------:R0:W-:Y:S04]  /*d1d0*/  STL [R1+0x2c8], R5 ;  /* 0x0002c80501007387 */ /* 0x0001e80000100800 */
[----:B------:R-:W2:Y:S04]  /*d1e0*/  LDL R11, [R1+0x3d94] ;  /* 0x003d9400010b7983 */ /* 0x000ea80000100800 */
[----:B------:R3:W-:Y:S04]  /*d1f0*/  STL [R1+0x2d0], R0 ;  /* 0x0002d00001007387 */ /* 0x0007e80000100800 */
[----:B------:R-:W2:Y:S01]  /*d200*/  LDL R14, [R1+0x3d90] ;  /* 0x003d9000010e7983 */ /* 0x000ea20000100800 */
[----:B------:R-:W-:-:S03]  /*d210*/  IABS R3, R16 ;  /* 0x0000001000037213 */ /* 0x000fc60000000000 */
[----:B------:R-:W2:Y:S01]  /*d220*/  LDL R16, [R1+0x3d8c] ;  /* 0x003d8c0001107983 */ /* 0x000ea20000100800 */
[----:B------:R-:W-:-:S04]  /*d230*/  IMAD.HI.U32 R4, R12, R2, RZ ;  /* 0x000000020c047227 */ /* 0x000fc800078e00ff */
[----:B-1----:R-:W-:-:S04]  /*d240*/  IMAD.HI.U32 R9, R12, R3, RZ ;  /* 0x000000030c097227 */ /* 0x002fc800078e00ff */
[----:B------:R-:W-:Y:S02]  /*d250*/  IMAD.MOV R4, RZ, RZ, -R4 ;  /* 0x000000ffff047224 */ /* 0x000fe400078e0a04 */
[----:B------:R-:W-:Y:S02]  /*d260*/  IMAD.MOV R9, RZ, RZ, -R9 ;  /* 0x000000ffff097224 */ /* 0x000fe400078e0a09 */
[----:B------:R-:W-:Y:S01]  /*d270*/  IMAD R2, R13, R4, R2 ;  /* 0x000000040d027224 */ /* 0x000fe200078e0202 */
[----:B----4-:R-:W-:Y:S02]  /*d280*/  IABS R7, R24 ;  /* 0x0000001800077213 */ /* 0x010fe40000000000 */
[----:B0-----:R-:W-:Y:S02]  /*d290*/  IABS R5, R25 ;  /* 0x0000001900057213 */ /* 0x001fe40000000000 */
[----:B------:R-:W4:Y:S01]  /*d2a0*/  LDL R25, [R1+0x3d88] ;  /* 0x003d880001197983 */ /* 0x000f220000100800 */
[----:B------:R-:W-:-:S04]  /*d2b0*/  IMAD.HI.U32 R8, R12, R7, RZ ;  /* 0x000000070c087227 */ /* 0x000fc800078e00ff */
[----:B------:R-:W-:Y:S02]  /*d2c0*/  IMAD.MOV R8, RZ, RZ, -R8 ;  /* 0x000000ffff087224 */ /* 0x000fe400078e0a08 */
[C---:B------:R-:W-:Y:S01]  /*d2d0*/  IMAD R24, R13.reuse, R9, R3 ;  /* 0x000000090d187224 */ /* 0x040fe200078e0203 */
[----:B------:R2:W-:Y:S01]  /*d2e0*/  STL [R1+0x2cc], R2 ;  /* 0x0002cc0201007387 */ /* 0x0005e20000100800 */
[----:B------:R-:W-:Y:S01]  /*d2f0*/  IMAD R7, R13, R8, R7 ;  /* 0x000000080d077224 */ /* 0x000fe200078e0207 */
[----:B---3--:R-:W-:Y:S02]  /*d300*/  IABS R0, R26 ;  /* 0x0000001a00007213 */ /* 0x008fe40000000000 */
[----:B------:R-:W3:Y:S04]  /*d310*/  LDL R26, [R1+0x3d84] ;  /* 0x003d8400011a7983 */ /* 0x000ee80000100800 */
        /* <DEDUP_REMOVED lines=11> */
[----:B------:R4:W-:Y:S01]  /*d3d0*/  STL [R1+0x2bc], R0 ;  /* 0x0002bc0001007387 */ /* 0x0009e20000100800 */
[----:B0-----:R-:W-:Y:S01]  /*d3e0*/  IABS R7, R14 ;  /* 0x0000000e00077213 */ /* 0x001fe20000000000 */
[----:B------:R-:W-:-:S02]  /*d3f0*/  IMAD.HI.U32 R3, R12, R2, RZ ;  /* 0x000000020c037227 */ /* 0x000fc400078e00ff */
[----:B------:R-:W2:Y:S01]  /*d400*/  LDL R14, [R1+0x3d78] ;  /* 0x003d7800010e7983 */ /* 0x000ea20000100800 */
[----:B------:R-:W-:-:S03]  /*d410*/  IABS R4, R11 ;  /* 0x0000000b00047213 */ /* 0x000fc60000000000 */
[----:B------:R-:W2:Y:S01]  /*d420*/  LDL R10, [R1+0x3d7c] ;  /* 0x003d7c00010a7983 */ /* 0x000ea20000100800 */
[----:B-1----:R-:W-:-:S03]  /*d430*/  IABS R5, R16 ;  /* 0x0000001000057213 */ /* 0x002fc60000000000 */
[----:B------:R-:W2:Y:S01]  /*d440*/  LDL R16, [R1+0x3d74] ;  /* 0x003d740001107983 */ /* 0x000ea20000100800 */
        /* <DEDUP_REMOVED lines=18> */
[----:B------:R-:W-:Y:S04]  /*d570*/  STL [R1+0x29c], R7 ;  /* 0x00029c0701007387 */ /* 0x000fe80000100800 */
[----:B------:R-:W4:Y:S04]  /*d580*/  LDL R11, [R1+0x3d6c] ;  /* 0x003d6c00010b7983 */ /* 0x000f280000100800 */
[----:B------:R0:W-:Y:S01]  /*d590*/  STL [R1+0x2a0], R5 ;  /* 0x0002a00501007387 */ /* 0x0001e20000100800 */
[----:B---3--:R-:W-:-:S03]  /*d5a0*/  IABS R2, R26 ;  /* 0x0000001a00027213 */ /* 0x008fc60000000000 */
[----:B------:R1:W-:Y:S04]  /*d5b0*/  STL [R1+0x2a8], R0 ;  /* 0x0002a80001007387 */ /* 0x0003e80000100800 */
[----:B------:R-:W3:Y:S01]  /*d5c0*/  LDL R26, [R1+0x3d68] ;  /* 0x003d6800011a7983 */ /* 0x000ee20000100800 */
[----:B--2---:R-:W-:-:S03]  /*d5d0*/  IABS R3, R27 ;  /* 0x0000001b00037213 */ /* 0x004fc60000000000 */
[----:B------:R-:W2:Y:S01]  /*d5e0*/  LDL R27, [R1+0x3d64] ;  /* 0x003d6400011b7983 */ /* 0x000ea20000100800 */
[----:B0-----:R-:W-:-:S03]  /*d5f0*/  IABS R5, R14 ;  /* 0x0000000e00057213 */ /* 0x001fc60000000000 */
[----:B------:R-:W2:Y:S01]  /*d600*/  LDL R14, [R1+0x3d60] ;  /* 0x003d6000010e7983 */ /* 0x000ea20000100800 */
[----:B-1----:R-:W-:-:S03]  /*d610*/  IABS R0, R16 ;  /* 0x0000001000007213 */ /* 0x002fc60000000000 */
        /* <DEDUP_REMOVED lines=27> */
[----:B------:R-:W-:Y:S01]  /*d7d0*/  IABS R4, R11 ;  /* 0x0000000b00047213 */ /* 0x000fe20000000000 */
[C---:B------:R-:W-:Y:S02]  /*d7e0*/  IMAD.HI.U32 R3, R12.reuse, R2, RZ ;  /* 0x000000020c037227 */ /* 0x040fe400078e00ff */
[----:B------:R-:W3:Y:S02]  /*d7f0*/  LDL R11, [R1+0x3d48] ;  /* 0x003d4800010b7983 */ /* 0x000ee40000100800 */
[----:B------:R-:W-:-:S04]  /*d800*/  IMAD.HI.U32 R9, R12, R4, RZ ;  /* 0x000000040c097227 */ /* 0x000fc800078e00ff */
[----:B------:R-:W-:Y:S02]  /*d810*/  IMAD.MOV R3, RZ, RZ, -R3 ;  /* 0x000000ffff037224 */ /* 0x000fe400078e0a03 */
[----:B------:R-:W-:Y:S02]  /*d820*/  IMAD.MOV R9, RZ, RZ, -R9 ;  /* 0x000000ffff097224 */ /* 0x000fe400078e0a09 */
[----:B------:R-:W-:-:S04]  /*d830*/  IMAD.HI.U32 R8, R12, R7, RZ ;  /* 0x000000070c087227 */ /* 0x000fc800078e00ff */
[C---:B------:R-:W-:Y:S02]  /*d840*/  IMAD R2, R13.reuse, R3, R2 ;  /* 0x000000030d027224 */ /* 0x040fe400078e0202 */
[----:B------:R-:W-:Y:S02]  /*d850*/  IMAD R9, R13, R9, R4 ;  /* 0x000000090d097224 */ /* 0x000fe400078e0204 */
[----:B------:R-:W-:-:S04]  /*d860*/  IMAD.MOV R8, RZ, RZ, -R8 ;  /* 0x000000ffff087224 */ /* 0x000fc800078e0a08 */
[C---:B------:R-:W-:Y:S01]  /*d870*/  IMAD R7, R13.reuse, R8, R7 ;  /* 0x000000080d077224 */ /* 0x040fe200078e0207 */
[----:B--2---:R-:W-:Y:S02]  /*d880*/  IABS R5, R27 ;  /* 0x0000001b00057213 */ /* 0x004fe40000000000 */
[----:B------:R-:W2:Y:S03]  /*d890*/  LDL R27, [R1+0x3d4c] ;  /* 0x003d4c00011b7983 */ /* 0x000ea60000100800 */
[----:B------:R-:W-:Y:S01]  /*d8a0*/  IMAD.HI.U32 R6, R12, R5, RZ ;  /* 0x000000050c067227 */ /* 0x000fe200078e00ff */
[----:B------:R1:W-:Y:S03]  /*d8b0*/  STL [R1+0x290], R2 ;  /* 0x0002900201007387 */ /* 0x0003e60000100800 */
[----:B------:R-:W-:Y:S01]  /*d8c0*/  IMAD.MOV R6, RZ, RZ, -R6 ;  /* 0x000000ffff067224 */ /* 0x000fe200078e0a06 */
[----:B------:R-:W-:Y:S03]  /*d8d0*/  STL [R1+0x270], R9 ;  /* 0x0002700901007387 */ /* 0x000fe60000100800 */
[----:B------:R-:W-:Y:S01]  /*d8e0*/  IMAD R5, R13, R6, R5 ;  /* 0x000000060d057224 */ /* 0x000fe200078e0205 */
[----:B0-----:R-:W-:-:S02]  /*d8f0*/  IABS R0, R14 ;  /* 0x0000000e00007213 */ /* 0x001fc40000000000 */
[----:B------:R-:W2:Y:S04]  /*d900*/  LDL R14, [R1+0x3d44] ;  /* 0x003d4400010e7983 */ /* 0x000ea80000100800 */
[----:B------:R3:W-:Y:S04]  /*d910*/  STL [R1+0x274], R7 ;  /* 0x0002740701007387 */ /* 0x0007e80000100800 */
[----:B------:R0:W-:Y:S01]  /*d920*/  STL [R1+0x278], R5 ;  /* 0x0002780501007387 */ /* 0x0001e20000100800 */
[----:B-1----:R-:W-:-:S03]  /*d930*/  IABS R2, R16 ;  /* 0x0000001000027213 */ /* 0x002fc60000000000 */
[----:B------:R-:W2:Y:S01]  /*d940*/  LDL R16, [R1+0x3d40] ;  /* 0x003d400001107983 */ /* 0x000ea20000100800 */
[----:B------:R-:W-:-:S04]  /*d950*/  IMAD.HI.U32 R3, R12, R0, RZ ;  /* 0x000000000c037227 */ /* 0x000fc800078e00ff */
[----:B------:R-:W-:-:S04]  /*d960*/  IMAD.MOV R3, RZ, RZ, -R3 ;  /* 0x000000ffff037224 */ /* 0x000fc800078e0a03 */
[----:B------:R-:W-:-:S05]  /*d970*/  IMAD R0, R13, R3, R0 ;  /* 0x000000030d007224 */ /* 0x000fca00078e0200 */
[----:B------:R2:W-:Y:S01]  /*d980*/  STL [R1+0x280], R0 ;  /* 0x0002800001007387 */ /* 0x0005e20000100800 */
[----:B------:R-:W-:-:S04]  /*d990*/  IMAD.HI.U32 R4, R12, R2, RZ ;  /* 0x000000020c047227 */ /* 0x000fc800078e00ff */
[----:B------:R-:W-:Y:S01]  /*d9a0*/  IMAD.MOV R4, RZ, RZ, -R4 ;  /* 0x000000ffff047224 */ /* 0x000fe200078e0a04 */
[----:B----4-:R-:W-:Y:S02]  /*d9b0*/  IABS R3, R25 ;  /* 0x0000001900037213 */ /* 0x010fe40000000000 */
[----:B------:R-:W4:Y:S01]  /*d9c0*/  LDL R25, [R1+0x3d3c] ;  /* 0x003d3c0001197983 */ /* 0x000f220000100800 */
[----:B---3--:R-:W-:-:S03]  /*d9d0*/  IABS R7, R26 ;  /* 0x0000001a00077213 */ /* 0x008fc60000000000 */
[----:B------:R-:W3:Y:S01]  /*d9e0*/  LDL R26, [R1+0x3d38] ;  /* 0x003d3800011a7983 */ /* 0x000ee20000100800 */
[----:B0-----:R-:W-:Y:S01]  /*d9f0*/  IABS R5, R10 ;  /* 0x0000000a00057213 */ /* 0x001fe20000000000 */
        /* <DEDUP_REMOVED lines=9> */
[----:B------:R-:W-:Y:S01]  /*da90*/  IMAD R5, R13, R6, R5 ;  /* 0x000000060d057224 */ /* 0x000fe200078e0205 */
[----:B--2---:R-:W-:Y:S02]  /*daa0*/  IABS R0, R27 ;  /* 0x0000001b00007213 */ /* 0x004fe40000000000 */
[----:B------:R-:W2:Y:S04]  /*dab0*/  LDL R27, [R1+0x3d34] ;  /* 0x003d3400011b7983 */ /* 0x000ea80000100800 */
[----:B------:R0:W-:Y:S01]  /*dac0*/  STL [R1+0x27c], R2 ;  /* 0x00027c0201007387 */ /* 0x0001e20000100800 */
[----:B------:R-:W-:-:S03]  /*dad0*/  IMAD.HI.U32 R4, R12, R0, RZ ;  /* 0x000000000c047227 */ /* 0x000fc600078e00ff */
[----:B------:R-:W-:Y:S04]  /*dae0*/  STL [R1+0x25c], R9 ;  /* 0x00025c0901007387 */ /* 0x000fe80000100800 */
[----:B------:R1:W-:Y:S01]  /*daf0*/  STL [R1+0x260], R7 ;  /* 0x0002600701007387 */ /* 0x0003e20000100800 */
[----:B0-----:R-:W-:-:S03]  /*db00*/  IABS R2, R11 ;  /* 0x0000000b00027213 */ /* 0x001fc60000000000 */
[----:B------:R4:W-:Y:S01]  /*db10*/  STL [R1+0x264], R5 ;  /* 0x0002640501007387 */ /* 0x0009e20000100800 */
[----:B------:R-:W-:-:S03]  /*db20*/  IMAD.MOV R4, RZ, RZ, -R4 ;  /* 0x000000ffff047224 */ /* 0x000fc600078e0a04 */
[----:B------:R-:W2:Y:S01]  /*db30*/  LDL R11, [R1+0x3d30] ;  /* 0x003d3000010b7983 */ /* 0x000ea20000100800 */
[----:B------:R-:W-:-:S05]  /*db40*/  IMAD R0, R13, R4, R0 ;  /* 0x000000040d007224 */ /* 0x000fca00078e0200 */
[----:B------:R3:W-:Y:S01]  /*db50*/  STL [R1+0x26c], R0 ;  /* 0x00026c0001007387 */ /* 0x0007e20000100800 */
[----:B------:R-:W-:-:S03]  /*db60*/  IABS R4, R14 ;  /* 0x0000000e00047213 */ /* 0x000fc60000000000 */
[----:B------:R-:W2:Y:S01]  /*db70*/  LDL R14, [R1+0x3d2c] ;  /* 0x003d2c00010e7983 */ /* 0x000ea20000100800 */
[----:B-1----:R-:W-:-:S03]  /*db80*/  IABS R7, R16 ;  /* 0x0000001000077213 */ /* 0x002fc60000000000 */
[----:B------:R-:W2:Y:S01]  /*db90*/  LDL R16, [R1+0x3d28] ;  /* 0x003d280001107983 */ /* 0x000ea20000100800 */
[----:B------:R-:W-:-:S04]  /*dba0*/  IMAD.HI.U32 R3, R12, R2, RZ ;  /* 0x000000020c037227 */ /* 0x000fc800078e00ff */
[----:B------:R-:W-:-:S04]  /*dbb0*/  IMAD.MOV R3, RZ, RZ, -R3 ;  /* 0x000000ffff037224 */ /* 0x000fc800078e0a03 */
[----:B------:R-:W-:Y:S02]  /*dbc0*/  IMAD R2, R13, R3, R2 ;  /* 0x000000030d027224 */ /* 0x000fe400078e0202 */
[----:B------:R-:W-:-:S04]  /*dbd0*/  IMAD.HI.U32 R9, R12, R4, RZ ;  /* 0x000000040c097227 */ /* 0x000fc800078e00ff */
[----:B------:R-:W-:-:S04]  /*dbe0*/  IMAD.HI.U32 R8, R12, R7, RZ ;  /* 0x000000070c087227 */ /* 0x000fc800078e00ff */
[----:B------:R-:W-:Y:S02]  /*dbf0*/  IMAD.MOV R9, RZ, RZ, -R9 ;  /* 0x000000ffff097224 */ /* 0x000fe400078e0a09 */
[----:B------:R-:W-:Y:S02]  /*dc00*/  IMAD.MOV R8, RZ, RZ, -R8 ;  /* 0x000000ffff087224 */ /* 0x000fe400078e0a08 */
[C---:B------:R-:W-:Y:S02]  /*dc10*/  IMAD R9, R13.reuse, R9, R4 ;  /* 0x000000090d097224 */ /* 0x040fe400078e0204 */
[----:B------:R-:W-:Y:S01]  /*dc20*/  IMAD R7, R13, R8, R7 ;  /* 0x000000080d077224 */ /* 0x000fe200078e0207 */
[----:B----4-:R-:W-:-:S05]  /*dc30*/  IABS R5, R25 ;  /* 0x0000001900057213 */ /* 0x010fca0000000000 */
[----:B------:R-:W-:-:S04]  /*dc40*/  IMAD.HI.U32 R6, R12, R5, RZ ;  /* 0x000000050c067227 */ /* 0x000fc800078e00ff */
[----:B------:R-:W-:Y:S01]  /*dc50*/  IMAD.MOV R6, RZ, RZ, -R6 ;  /* 0x000000ffff067224 */ /* 0x000fe200078e0a06 */
[----:B---3--:R-:W-:Y:S02]  /*dc60*/  IABS R0, R26 ;  /* 0x0000001a00007213 */ /* 0x008fe40000000000 */
[----:B------:R-:W3:Y:S04]  /*dc70*/  LDL R26, [R1+0x3d24] ;  /* 0x003d2400011a7983 */ /* 0x000ee80000100800 */
[----:B------:R2:W-:Y:S01]  /*dc80*/  STL [R1+0x268], R2 ;  /* 0x0002680201007387 */ /* 0x0005e20000100800 */
[----:B------:R-:W-:Y:S02]  /*dc90*/  IMAD R25, R13, R6, R5 ;  /* 0x000000060d197224 */ /* 0x000fe400078e0205 */
[----:B------:R-:W-:-:S04]  /*dca0*/  IMAD.HI.U32 R3, R12, R0, RZ ;  /* 0x000000000c037227 */ /* 0x000fc800078e00ff */
[----:B------:R-:W-:-:S04]  /*dcb0*/  IMAD.MOV R3, RZ, RZ, -R3 ;  /* 0x000000ffff037224 */ /* 0x000fc800078e0a03 */
[----:B------:R-:W-:Y:S01]  /*dcc0*/  IMAD R0, R13, R3, R0 ;  /* 0x000000030d007224 */ /* 0x000fe200078e0200 */
[----:B--2---:R-:W-:Y:S02]  /*dcd0*/  IABS R2, R27 ;  /* 0x0000001b00027213 */ /* 0x004fe40000000000 */
[----:B------:R-:W2:Y:S04]  /*dce0*/  LDL R27, [R1+0x3d20] ;  /* 0x003d2000011b7983 */ /* 0x000ea80000100800 */
[----:B------:R-:W-:Y:S04]  /*dcf0*/  STL [R1+0x248], R9 ;  /* 0x0002480901007387 */ /* 0x000fe80000100800 */
[----:B------:R-:W-:Y:S04]  /*dd00*/  STL [R1+0x47d4], R25 ;  /* 0x0047d41901007387 */ /* 0x000fe80000100800 */
[----:B------:R0:W-:Y:S04]  /*dd10*/  STL [R1+0x24c], R7 ;  /* 0x00024c0701007387 */ /* 0x0001e80000100800 */
[----:B------:R-:W4:Y:S01]  /*dd20*/  LDL R10, [R1+0x3d1c] ;  /* 0x003d1c00010a7983 */ /* 0x000f220000100800 */
[----:B------:R-:W-:-:S03]  /*dd30*/  IABS R3, R11 ;  /* 0x0000000b00037213 */ /* 0x000fc60000000000 */
[----:B------:R3:W-:Y:S04]  /*dd40*/  STL [R1+0x258], R0 ;  /* 0x0002580001007387 */ /* 0x0007e80000100800 */
[----:B------:R-:W4:Y:S01]  /*dd50*/  LDL R11, [R1+0x3d18] ;  /* 0x003d1800010b7983 */ /* 0x000f220000100800 */
[----:B0-----:R-:W-:-:S03]  /*dd60*/  IABS R7, R14 ;  /* 0x0000000e00077213 */ /* 0x001fc60000000000 */
[----:B------:R-:W4:Y:S01]  /*dd70*/  LDL R14, [R1+0x3d14] ;  /* 0x003d1400010e7983 */ /* 0x000f220000100800 */
[----:B------:R-:W-:-:S03]  /*dd80*/  IABS R5, R16 ;  /* 0x0000001000057213 */ /* 0x000fc60000000000 */
[----:B------:R-:W4:Y:S01]  /*dd90*/  LDL R16, [R1+0x3d10] ;  /* 0x003d100001107983 */ /* 0x000f220000100800 */
        /* <DEDUP_REMOVED lines=10> */
[----:B------:R-:W-:-:S04]  /*de40*/  IMAD.MOV R6, RZ, RZ, -R6 ;  /* 0x000000ffff067224 */ /* 0x000fc800078e0a06 */
[----:B------:R-:W-:Y:S01]  /*de50*/  IMAD R5, R13, R6, R5 ;  /* 0x000000060d057224 */ /* 0x000fe200078e0205 */
[----:B---3--:R-:W-:Y:S02]  /*de60*/  IABS R0, R26 ;  /* 0x0000001a00007213 */ /* 0x008fe40000000000 */
[----:B------:R-:W3:Y:S04]  /*de70*/  LDL R26, [R1+0x3d0c] ;  /* 0x003d0c00011a7983 */ /* 0x000ee80000100800 */
[----:B------:R2:W-:Y:S04]  /*de80*/  STL [R1+0x254], R2 ;  /* 0x0002540201007387 */ /* 0x0005e80000100800 */
[----:B------:R-:W-:Y:S04]  /*de90*/  STL [R1+0x234], R9 ;  /* 0x0002340901007387 */ /* 0x000fe80000100800 */
[----:B------:R0:W-:Y:S01]  /*dea0*/  STL [R1+0x238], R7 ;  /* 0x0002380701007387 */ /* 0x0001e20000100800 */
[----:B------:R-:W-:-:S04]  /*deb0*/  IMAD.HI.U32 R4, R12, R0, RZ ;  /* 0x000000000c047227 */ /* 0x000fc800078e00ff */
[----:B------:R-:W-:-:S04]  /*dec0*/  IMAD.MOV R4, RZ, RZ, -R4 ;  /* 0x000000ffff047224 */ /* 0x000fc800078e0a04 */
[----:B------:R-:W-:Y:S01]  /*ded0*/  IMAD R0, R13, R4, R0 ;  /* 0x000000040d007224 */ /* 0x000fe200078e0200 */
[----:B--2---:R-:W-:Y:S02]  /*dee0*/  IABS R2, R27 ;  /* 0x0000001b00027213 */ /* 0x004fe40000000000 */
[----:B------:R-:W2:Y:S04]  /*def0*/  LDL R27, [R1+0x3d08] ;  /* 0x003d0800011b7983 */ /* 0x000ea80000100800 */
[----:B------:R1:W-:Y:S04]  /*df00*/  STL [R1+0x23c], R5 ;  /* 0x00023c0501007387 */ /* 0x0003e80000100800 */
[----:B------:R0:W-:Y:S01]  /*df10*/  STL [R1+0x244], R0 ;  /* 0x0002440001007387 */ /* 0x0001e20000100800 */
[----:B----4-:R-:W-:-:S03]  /*df20*/  IABS R4, R10 ;  /* 0x0000000a00047213 */ /* 0x010fc60000000000 */
[----:B------:R-:W4:Y:S01]  /*df30*/  LDL R10, [R1+0x3d04] ;  /* 0x003d0400010a7983 */ /* 0x000f220000100800 */
[----:B0-----:R-:W-:-:S03]  /*df40*/  IABS R7, R11 ;  /* 0x0000000b00077213 */ /* 0x001fc60000000000 */
[----:B------:R-:W4:Y:S01]  /*df50*/  LDL R11, [R1+0x3d00] ;  /* 0x003d0000010b7983 */ /* 0x000f220000100800 */
[----:B-1----:R-:W-:-:S03]  /*df60*/  IABS R5, R14 ;  /* 0x0000000e00057213 */ /* 0x002fc60000000000 */
[----:B------:R-:W4:Y:S01]  /*df70*/  LDL R14, [R1+0x3cfc] ;  /* 0x003cfc00010e7983 */ /* 0x000f220000100800 */
[----:B------:R-:W-:-:S03]  /*df80*/  IABS R0, R16 ;  /* 0x0000001000007213 */ /* 0x000fc60000000000 */
[----:B------:R-:W4:Y:S01]  /*df90*/  LDL R16, [R1+0x3cf8] ;  /* 0x003cf80001107983 */ /* 0x000f220000100800 */
        /* <DEDUP_REMOVED lines=18> */
[----:B---3--:R-:W-:-:S03]  /*e0c0*/  IABS R2, R26 ;  /* 0x0000001a00027213 */ /* 0x008fc60000000000 */
[----:B------:R-:W3:Y:S04]  /*e0d0*/  LDL R26, [R1+0x3cf4] ;  /* 0x003cf400011a7983 */ /* 0x000ee80000100800 */
[----:B------:R0:W-:Y:S04]  /*e0e0*/  STL [R1+0x228], R5 ;  /* 0x0002280501007387 */ /* 0x0001e80000100800 */
[----:B------:R1:W-:Y:S01]  /*e0f0*/  STL [R1+0x230], R0 ;  /* 0x0002300001007387 */ /* 0x0003e20000100800 */
[----:B------:R-:W-:-:S04]  /*e100*/  IMAD.HI.U32 R4, R12, R2, RZ ;  /* 0x000000020c047227 */ /* 0x000fc800078e00ff */
[----:B------:R-:W-:-:S04]  /*e110*/  IMAD.MOV R4, RZ, RZ, -R4 ;  /* 0x000000ffff047224 */ /* 0x000fc800078e0a04 */
[----:B------:R-:W-:Y:S01]  /*e120*/  IMAD R2, R13, R4, R2 ;  /* 0x000000040d027224 */ /* 0x000fe200078e0202 */
[----:B--2---:R-:W-:Y:S02]  /*e130*/  IABS R3, R27 ;  /* 0x0000001b00037213 */ /* 0x004fe40000000000 */
[----:B------:R-:W2:Y:S01]  /*e140*/  LDL R27, [R1+0x3cf0] ;  /* 0x003cf000011b7983 */ /* 0x000ea20000100800 */
[----:B----4-:R-:W-:-:S03]  /*e150*/  IABS R7, R10 ;  /* 0x0000000a00077213 */ /* 0x010fc60000000000 */
[----:B------:R-:W4:Y:S01]  /*e160*/  LDL R10, [R1+0x3cec] ;  /* 0x003cec00010a7983 */ /* 0x000f220000100800 */
[C---:B------:R-:W-:Y:S01]  /*e170*/  IMAD.HI.U32 R9, R12.reuse, R3, RZ ;  /* 0x000000030c097227 */ /* 0x040fe200078e00ff */
[----:B0-----:R-:W-:Y:S02]  /*e180*/  IABS R5, R11 ;  /* 0x0000000b00057213 */ /* 0x001fe40000000000 */
[----:B------:R-:W4:Y:S01]  /*e190*/  LDL R11, [R1+0x3ce8] ;  /* 0x003ce800010b7983 */ /* 0x000f220000100800 */
[----:B------:R-:W-:-:S04]  /*e1a0*/  IMAD.HI.U32 R8, R12, R7, RZ ;  /* 0x000000070c087227 */ /* 0x000fc800078e00ff */
[----:B------:R-:W-:Y:S02]  /*e1b0*/  IMAD.MOV R9, RZ, RZ, -R9 ;  /* 0x000000ffff097224 */ /* 0x000fe400078e0a09 */
[----:B------:R-:W-:Y:S01]  /*e1c0*/  IMAD.MOV R8, RZ, RZ, -R8 ;  /* 0x000000ffff087224 */ /* 0x000fe200078e0a08 */
[----:B-1----:R-:W-:Y:S01]  /*e1d0*/  IABS R0, R14 ;  /* 0x0000000e00007213 */ /* 0x002fe20000000000 */
[C---:B------:R-:W-:Y:S01]  /*e1e0*/  IMAD R9, R13.reuse, R9, R3 ;  /* 0x000000090d097224 */ /* 0x040fe200078e0203 */
[----:B------:R-:W4:Y:S01]  /*e1f0*/  LDL R14, [R1+0x3ce4] ;  /* 0x003ce400010e7983 */ /* 0x000f220000100800 */
[----:B------:R-:W-:-:S03]  /*e200*/  IMAD R7, R13, R8, R7 ;  /* 0x000000080d077224 */ /* 0x000fc600078e0207 */
[----:B------:R0:W-:Y:S04]  /*e210*/  STL [R1+0x22c], R2 ;  /* 0x00022c0201007387 */ /* 0x0001e80000100800 */
[----:B------:R1:W-:Y:S04]  /*e220*/  STL [R1+0x20c], R9 ;  /* 0x00020c0901007387 */ /* 0x0003e80000100800 */
        /* <DEDUP_REMOVED lines=13> */
[----:B---3--:R-:W-:Y:S02]  /*e300*/  IABS R4, R26 ;  /* 0x0000001a00047213 */ /* 0x008fe40000000000 */
[----:B------:R-:W3:Y:S03]  /*e310*/  LDL R26, [R1+0x3cdc] ;  /* 0x003cdc00011a7983 */ /* 0x000ee60000100800 */
[----:B-1----:R-:W-:-:S04]  /*e320*/  IMAD.HI.U32 R9, R12, R4, RZ ;  /* 0x000000040c097227 */ /* 0x002fc800078e00ff */
[----:B------:R-:W-:Y:S02]  /*e330*/  IMAD.MOV R9, RZ, RZ, -R9 ;  /* 0x000000ffff097224 */ /* 0x000fe400078e0a09 */
[C---:B------:R-:W-:Y:S02]  /*e340*/  IMAD R2, R13.reuse, R3, R2 ;  /* 0x000000030d027224 */ /* 0x040fe400078e0202 */
        /* <DEDUP_REMOVED lines=8> */
[----:B------:R-:W-:Y:S02]  /*e3d0*/  IMAD.MOV R8, RZ, RZ, -R8 ;  /* 0x000000ffff087224 */ /* 0x000fe400078e0a08 */
[----:B------:R-:W-:-:S04]  /*e3e0*/  IMAD.HI.U32 R6, R12, R5, RZ ;  /* 0x000000050c067227 */ /* 0x000fc800078e00ff */
[----:B------:R-:W-:Y:S01]  /*e3f0*/  IMAD.HI.U32 R3, R12, R0, RZ ;  /* 0x000000000c037227 */ /* 0x000fe200078e00ff */
[----:B------:R0:W-:Y:S03]  /*e400*/  STL [R1+0x218], R2 ;  /* 0x0002180201007387 */ /* 0x0001e60000100800 */
[C---:B------:R-:W-:Y:S02]  /*e410*/  IMAD R7, R13.reuse, R8, R7 ;  /* 0x000000080d077224 */ /* 0x040fe400078e0207 */
[----:B------:R-:W-:Y:S02]  /*e420*/  IMAD.MOV R6, RZ, RZ, -R6 ;  /* 0x000000ffff067224 */ /* 0x000fe400078e0a06 */
[----:B------:R-:W-:Y:S01]  /*e430*/  IMAD.MOV R3, RZ, RZ, -R3 ;  /* 0x000000ffff037224 */ /* 0x000fe200078e0a03 */
[----:B------:R1:W-:Y:S01]  /*e440*/  STL [R1+0x1f8], R9 ;  /* 0x0001f80901007387 */ /* 0x0003e20000100800 */
[C---:B------:R-:W-:Y:S01]  /*e450*/  IMAD R5, R13.reuse, R6, R5 ;  /* 0x000000060d057224 */ /* 0x040fe200078e0205 */
[----:B0-----:R-:W-:Y:S01]  /*e460*/  IABS R2, R14 ;  /* 0x0000000e00027213 */ /* 0x001fe20000000000 */
[----:B------:R-:W-:Y:S01]  /*e470*/  IMAD R0, R13, R3, R0 ;  /* 0x000000030d007224 */ /* 0x000fe200078e0200 */
[----:B------:R3:W-:Y:S04]  /*e480*/  STL [R1+0x1fc], R7 ;  /* 0x0001fc0701007387 */ /* 0x0007e80000100800 */
[----:B------:R-:W4:Y:S01]  /*e490*/  LDL R14, [R1+0x3ccc] ;  /* 0x003ccc00010e7983 */ /* 0x000f220000100800 */
[----:B------:R-:W-:-:S03]  /*e4a0*/  IABS R3, R16 ;  /* 0x0000001000037213 */ /* 0x000fc60000000000 */
        /* <DEDUP_REMOVED lines=9> */
[----:B---3--:R-:W-:Y:S02]  /*e540*/  IABS R7, R26 ;  /* 0x0000001a00077213 */ /* 0x008fe40000000000 */
[----:B------:R-:W3:Y:S03]  /*e550*/  LDL R26, [R1+0x3cc4] ;  /* 0x003cc400011a7983 */ /* 0x000ee60000100800 */
[----:B------:R-:W-:-:S04]  /*e560*/  IMAD.HI.U32 R8, R12, R7, RZ ;  /* 0x000000070c087227 */ /* 0x000fc800078e00ff */
[----:B------:R-:W-:-:S04]  /*e570*/  IMAD.MOV R8, RZ, RZ, -R8 ;  /* 0x000000ffff087224 */ /* 0x000fc800078e0a08 */
[----:B------:R-:W-:Y:S01]  /*e580*/  IMAD R7, R13, R8, R7 ;  /* 0x000000080d077224 */ /* 0x000fe200078e0207 */
[----:B--2---:R-:W-:Y:S02]  /*e590*/  IABS R5, R27 ;  /* 0x0000001b00057213 */ /* 0x004fe40000000000 */
[----:B------:R-:W2:Y:S01]  /*e5a0*/  LDL R27, [R1+0x3cc0] ;  /* 0x003cc000011b7983 */ /* 0x000ea20000100800 */
[----:B----4-:R-:W-:-:S03]  /*e5b0*/  IABS R0, R10 ;  /* 0x0000000a00007213 */ /* 0x010fc60000000000 */
[----:B------:R-:W4:Y:S01]  /*e5c0*/  LDL R10, [R1+0x3cbc] ;  /* 0x003cbc00010a7983 */ /* 0x000f220000100800 */
[----:B------:R-:W-:-:S03]  /*e5d0*/  IMAD.HI.U32 R6, R12, R5, RZ ;  /* 0x000000050c067227 */ /* 0x000fc600078e00ff */
[----:B------:R0:W-:Y:S01]  /*e5e0*/  STL [R1+0x204], R2 ;  /* 0x0002040201007387 */ /* 0x0001e20000100800 */
[----:B------:R-:W-:-:S03]  /*e5f0*/  IMAD.HI.U32 R4, R12, R0, RZ ;  /* 0x000000000c047227 */ /* 0x000fc600078e00ff */
[----:B------:R-:W-:Y:S01]  /*e600*/  STL [R1+0x1e4], R9 ;  /* 0x0001e40901007387 */ /* 0x000fe20000100800 */
[----:B------:R-:W-:-:S03]  /*e610*/  IMAD.MOV R6, RZ, RZ, -R6 ;  /* 0x000000ffff067224 */ /* 0x000fc600078e0a06 */
[----:B------:R1:W-:Y:S01]  /*e620*/  STL [R1+0x1e8], R7 ;  /* 0x0001e80701007387 */ /* 0x0003e20000100800 */
[----:B0-----:R-:W-:-:S03]  /*e630*/  IABS R2, R11 ;  /* 0x0000000b00027213 */ /* 0x001fc60000000000 */
[----:B------:R-:W4:Y:S01]  /*e640*/  LDL R11, [R1+0x3cb8] ;  /* 0x003cb800010b7983 */ /* 0x000f220000100800 */
[----:B------:R-:W-:Y:S02]  /*e650*/  IMAD.MOV R4, RZ, RZ, -R4 ;  /* 0x000000ffff047224 */ /* 0x000fe400078e0a04 */
[C---:B------:R-:W-:Y:S02]  /*e660*/  IMAD R5, R13.reuse, R6, R5 ;  /* 0x000000060d057224 */ /* 0x040fe400078e0205 */
[----:B------:R-:W-:-:S03]  /*e670*/  IMAD R0, R13, R4, R0 ;  /* 0x000000040d007224 */ /* 0x000fc600078e0200 */
[----:B------:R3:W-:Y:S04]  /*e680*/  STL [R1+0x1ec], R5 ;  /* 0x0001ec0501007387 */ /* 0x0007e80000100800 */
[----:B------:R2:W-:Y:S01]  /*e690*/  STL [R1+0x1f4], R0 ;  /* 0x0001f40001007387 */ /* 0x0005e20000100800 */
[----:B------:R-:W-:-:S03]  /*e6a0*/  IABS R4, R14 ;  /* 0x0000000e00047213 */ /* 0x000fc60000000000 */
[----:B------:R-:W4:Y:S01]  /*e6b0*/  LDL R14, [R1+0x3cb4] ;  /* 0x003cb400010e7983 */ /* 0x000f220000100800 */
[----:B-1----:R-:W-:-:S03]  /*e6c0*/  IABS R7, R16 ;  /* 0x0000001000077213 */ /* 0x002fc60000000000 */
        /* <DEDUP_REMOVED lines=11> */
[----:B------:R-:W3:Y:S03]  /*e780*/  LDL R26, [R1+0x3cac] ;  /* 0x003cac00011a7983 */ /* 0x000ee60000100800 */
[----:B------:R-:W-:-:S04]  /*e790*/  IMAD.HI.U32 R6, R12, R5, RZ ;  /* 0x000000050c067227 */ /* 0x000fc800078e00ff */
[----:B------:R-:W-:-:S04]  /*e7a0*/  IMAD.MOV R6, RZ, RZ, -R6 ;  /* 0x000000ffff067224 */ /* 0x000fc800078e0a06 */
[----:B------:R-:W-:Y:S01]  /*e7b0*/  IMAD R5, R13, R6, R5 ;  /* 0x000000060d057224 */ /* 0x000fe200078e0205 */
[----:B--2---:R-:W-:Y:S02]  /*e7c0*/  IABS R0, R27 ;  /* 0x0000001b00007213 */ /* 0x004fe40000000000 */
[----:B------:R-:W2:Y:S04]  /*e7d0*/  LDL R27, [R1+0x3ca8] ;  /* 0x003ca800011b7983 */ /* 0x000ea80000100800 */
[----:B------:R4:W-:Y:S04]  /*e7e0*/  STL [R1+0x1f0], R2 ;  /* 0x0001f00201007387 */ /* 0x0009e80000100800 */
[----:B------:R-:W-:Y:S04]  /*e7f0*/  STL [R1+0x1d0], R9 ;  /* 0x0001d00901007387 */ /* 0x000fe80000100800 */
[----:B------:R0:W-:Y:S01]  /*e800*/  STL [R1+0x1d4], R7 ;  /* 0x0001d40701007387 */ /* 0x0001e20000100800 */
[----:B----4-:R-:W-:-:S03]  /*e810*/  IABS R2, R10 ;  /* 0x0000000a00027213 */ /* 0x010fc60000000000 */
[----:B------:R-:W4:Y:S01]  /*e820*/  LDL R10, [R1+0x3ca4] ;  /* 0x003ca400010a7983 */ /* 0x000f220000100800 */
[----:B------:R-:W-:-:S04]  /*e830*/  IMAD.HI.U32 R3, R12, R0, RZ ;  /* 0x000000000c037227 */ /* 0x000fc800078e00ff */
[----:B------:R-:W-:-:S04]  /*e840*/  IMAD.MOV R3, RZ, RZ, -R3 ;  /* 0x000000ffff037224 */ /* 0x000fc800078e0a03 */
[----:B------:R-:W-:Y:S01]  /*e850*/  IMAD R0, R13, R3, R0 ;  /* 0x000000030d007224 */ /* 0x000fe200078e0200 */
[----:B------:R1:W-:Y:S01]  /*e860*/  STL [R1+0x1d8], R5 ;  /* 0x0001d80501007387 */ /* 0x0003e20000100800 */
[----:B------:R-:W-:-:S03]  /*e870*/  IABS R3, R11 ;  /* 0x0000000b00037213 */ /* 0x000fc60000000000 */
[----:B------:R3:W-:Y:S04]  /*e880*/  STL [R1+0x1e0], R0 ;  /* 0x0001e00001007387 */ /* 0x0007e80000100800 */
[----:B------:R-:W4:Y:S01]  /*e890*/  LDL R11, [R1+0x3ca0] ;  /* 0x003ca000010b7983 */ /* 0x000f220000100800 */
[----:B0-----:R-:W-:-:S03]  /*e8a0*/  IABS R7, R14 ;  /* 0x0000000e00077213 */ /* 0x001fc60000000000 */
        /* <DEDUP_REMOVED lines=17> */
[----:B------:R2:W-:Y:S01]  /*e9c0*/  STL [R1+0x1dc], R2 ;  /* 0x0001dc0201007387 */ /* 0x0005e20000100800 */
[----:B------:R-:W-:-:S03]  /*e9d0*/  IMAD.HI.U32 R4, R12, R0, RZ ;  /* 0x000000000c047227 */ /* 0x000fc600078e00ff */
[----:B------:R-:W-:Y:S04]  /*e9e0*/  STL [R1+0x1b8], R9 ;  /* 0x0001b80901007387 */ /* 0x000fe80000100800 */
[----:B------:R0:W-:Y:S01]  /*e9f0*/  STL [R1+0x1bc], R7 ;  /* 0x0001bc0701007387 */ /* 0x0001e20000100800 */
[----:B------:R-:W-:-:S04]  /*ea00*/  IMAD.MOV R4, RZ, RZ, -R4 ;  /* 0x000000ffff047224 */ /* 0x000fc800078e0a04 */
[----:B------:R-:W-:Y:S01]  /*ea10*/  IMAD R0, R13, R4, R0 ;  /* 0x000000040d007224 */ /* 0x000fe200078e0200 */
[----:B--2---:R-:W-:Y:S02]  /*ea20*/  IABS R2, R27 ;  /* 0x0000001b00027213 */ /* 0x004fe40000000000 */
[----:B------:R-:W2:Y:S04]  /*ea30*/  LDL R27, [R1+0x3c90] ;  /* 0x003c9000011b7983 */ /* 0x000ea80000100800 */
[----:B------:R1:W-:Y:S04]  /*ea40*/  STL [R1+0x1c0], R5 ;  /* 0x0001c00501007387 */ /* 0x0003e80000100800 */
[----:B------:R0:W-:Y:S04]  /*ea50*/  STL [R1+0x1cc], R0 ;  /* 0x0001cc0001007387 */ /* 0x0001e80000100800 */
[----:B------:R-:W2:Y:S01]  /*ea60*/  LDL R28, [R1+0x3c8c] ;  /* 0x003c8c00011c7983 */ /* 0x000ea20000100800 */
[----:B----4-:R-:W-:-:S03]  /*ea70*/  IABS R4, R10 ;  /* 0x0000000a00047213 */ /* 0x010fc60000000000 */
[----:B------:R-:W4:Y:S01]  /*ea80*/  LDL R10, [R1+0x3af0] ;  /* 0x003af000010a7983 */ /* 0x000f220000100800 */
[----:B------:R-:W-:-:S04]  /*ea90*/  IMAD.HI.U32 R3, R12, R2, RZ ;  /* 0x000000020c037227 */ /* 0x000fc800078e00ff */
[----:B------:R-:W-:Y:S01]  /*eaa0*/  IMAD.MOV R3, RZ, RZ, -R3 ;  /* 0x000000ffff037224 */ /* 0x000fe200078e0a03 */
[----:B0-----:R-:W-:Y:S02]  /*eab0*/  IABS R7, R11 ;  /* 0x0000000b00077213 */ /* 0x001fe40000000000 */
[----:B------:R-:W4:Y:S03]  /*eac0*/  LDL R11, [R1+0x3af8] ;  /* 0x003af800010b7983 */ /* 0x000f260000100800 */
[----:B------:R-:W-:-:S04]  /*ead0*/  IMAD.HI.U32 R8, R12, R7, RZ ;  /* 0x000000070c087227 */ /* 0x000fc800078e00ff */
[----:B------:R-:W-:Y:S02]  /*eae0*/  IMAD.MOV R8, RZ, RZ, -R8 ;  /* 0x000000ffff087224 */ /* 0x000fe400078e0a08 */
[C---:B------:R-:W-:Y:S01]  /*eaf0*/  IMAD R2, R13.reuse, R3, R2 ;  /* 0x000000030d027224 */ /* 0x040fe200078e0202 */
[----:B-1----:R-:W-:Y:S01]  /*eb00*/  IABS R5, R14 ;  /* 0x0000000e00057213 */ /* 0x002fe20000000000 */
[----:B------:R-:W-:Y:S01]  /*eb10*/  IMAD R7, R13, R8, R7 ;  /* 0x000000080d077224 */ /* 0x000fe200078e0207 */
[----:B------:R-:W4:Y:S04]  /*eb20*/  LDL R14, [R1+0x3c88] ;  /* 0x003c8800010e7983 */ /* 0x000f280000100800 */
[----:B------:R3:W-:Y:S04]  /*eb30*/  STL [R1+0x1c4], R2 ;  /* 0x0001c40201007387 */ /* 0x0007e80000100800 */
[----:B------:R0:W-:Y:S01]  /*eb40*/  STL [R1+0x1a4], R7 ;  /* 0x0001a40701007387 */ /* 0x0001e20000100800 */
[----:B------:R-:W-:-:S03]  /*eb50*/  IABS R0, R16 ;  /* 0x0000001000007213 */ /* 0x000fc60000000000 */
        /* <DEDUP_REMOVED lines=11> */
[----:B---3--:R-:W-:-:S03]  /*ec10*/  IABS R2, R26 ;  /* 0x0000001a00027213 */ /* 0x008fc60000000000 */
[----:B------:R-:W-:Y:S02]  /*ec20*/  IMAD R26, R13, R9, R4 ;  /* 0x000000090d1a7224 */ /* 0x000fe400078e0204 */
[----:B------:R-:W-:-:S04]  /*ec30*/  IMAD.HI.U32 R4, R12, R2, RZ ;  /* 0x000000020c047227 */ /* 0x000fc800078e00ff */
[----:B------:R-:W-:-:S04]  /*ec40*/  IMAD.MOV R4, RZ, RZ, -R4 ;  /* 0x000000ffff047224 */ /* 0x000fc800078e0a04 */
[----:B------:R-:W-:Y:S01]  /*ec50*/  IMAD R2, R13, R4, R2 ;  /* 0x000000040d027224 */ /* 0x000fe200078e0202 */
[----:B--2---:R-:W-:Y:S02]  /*ec60*/  IABS R3, R27 ;  /* 0x0000001b00037213 */ /* 0x004fe40000000000 */
[----:B------:R-:W2:Y:S01]  /*ec70*/  LDL R27, [R1+0x3c80] ;  /* 0x003c8000011b7983 */ /* 0x000ea20000100800 */
[----:B0-----:R-:W-:-:S03]  /*ec80*/  IABS R7, R28 ;  /* 0x0000001c00077213 */ /* 0x001fc60000000000 */
[----:B------:R-:W3:Y:S01]  /*ec90*/  LDL R28, [R1+0x3c7c] ;  /* 0x003c7c00011c7983 */ /* 0x000ee20000100800 */
[----:B----4-:R-:W-:-:S03]  /*eca0*/  IABS R5, R10 ;  /* 0x0000000a00057213 */ /* 0x010fc60000000000 */
[----:B------:R-:W4:Y:S01]  /*ecb0*/  LDL R10, [R1+0x3c78] ;  /* 0x003c7800010a7983 */ /* 0x000f220000100800 */
[----:B------:R-:W-:-:S04]  /*ecc0*/  IMAD.HI.U32 R9, R12, R3, RZ ;  /* 0x000000030c097227 */ /* 0x000fc800078e00ff */
[----:B------:R-:W-:-:S04]  /*ecd0*/  IMAD.HI.U32 R8, R12, R7, RZ ;  /* 0x000000070c087227 */ /* 0x000fc800078e00ff */
[----:B------:R-:W-:Y:S02]  /*ece0*/  IMAD.MOV R9, RZ, RZ, -R9 ;  /* 0x000000ffff097224 */ /* 0x000fe400078e0a09 */
[----:B------:R-:W-:Y:S02]  /*ecf0*/  IMAD.MOV R8, RZ, RZ, -R8 ;  /* 0x000000ffff087224 */ /* 0x000fe400078e0a08 */
[C---:B------:R-:W-:Y:S01]  /*ed00*/  IMAD.HI.U32 R6, R12.reuse, R5, RZ ;  /* 0x000000050c067227 */ /* 0x040fe200078e00ff */
[----:B-1----:R-:W-:Y:S02]  /*ed10*/  IABS R0, R11 ;  /* 0x0000000b00007213 */ /* 0x002fe40000000000 */
[----:B------:R-:W4:Y:S01]  /*ed20*/  LDL R11, [R1+0x3b04] ;  /* 0x003b0400010b7983 */ /* 0x000f220000100800 */
[C---:B------:R-:W-:Y:S02]  /*ed30*/  IMAD R9, R13.reuse, R9, R3 ;  /* 0x000000090d097224 */ /* 0x040fe400078e0203 */
[----:B------:R-:W-:Y:S01]  /*ed40*/  IMAD.HI.U32 R4, R12, R0, RZ ;  /* 0x000000000c047227 */ /* 0x000fe200078e00ff */
[----:B------:R0:W-:Y:S03]  /*ed50*/  STL [R1+0x1b0], R2 ;  /* 0x0001b00201007387 */ /* 0x0001e60000100800 */
[----:B------:R-:W-:-:S02]  /*ed60*/  IMAD R7, R13, R8, R7 ;  /* 0x000000080d077224 */ /* 0x000fc400078e0207 */
        /* <DEDUP_REMOVED lines=19> */
[----:B------:R-:W2:Y:S01]  /*eea0*/  LDL R27, [R1+0x3c6c] ;  /* 0x003c6c00011b7983 */ /* 0x000ea20000100800 */
[----:B---3--:R-:W-:-:S03]  /*eeb0*/  IABS R5, R28 ;  /* 0x0000001c00057213 */ /* 0x008fc60000000000 */
[----:B------:R-:W3:Y:S01]  /*eec0*/  LDL R28, [R1+0x3c68] ;  /* 0x003c6800011c7983 */ /* 0x000ee20000100800 */
[----:B----4-:R-:W-:-:S03]  /*eed0*/  IABS R0, R10 ;  /* 0x0000000a00007213 */ /* 0x010fc60000000000 */
[----:B------:R-:W4:Y:S01]  /*eee0*/  LDL R10, [R1+0x3c64] ;  /* 0x003c6400010a7983 */ /* 0x000f220000100800 */
[----:B------:R-:W-:-:S04]  /*eef0*/  IMAD.HI.U32 R8, R12, R7, RZ ;  /* 0x000000070c087227 */ /* 0x000fc800078e00ff */
[----:B------:R-:W-:Y:S01]  /*ef00*/  IMAD.MOV R8, RZ, RZ, -R8 ;  /* 0x000000ffff087224 */ /* 0x000fe200078e0a08 */
[----:B------:R0:W-:Y:S03]  /*ef10*/  STL [R1+0x198], R2 ;  /* 0x0001980201007387 */ /* 0x0001e60000100800 */
[----:B------:R-:W-:Y:S01]  /*ef20*/  IMAD R7, R13, R8, R7 ;  /* 0x000000080d077224 */ /* 0x000fe200078e0207 */
[----:B------:R-:W-:Y:S01]  /*ef30*/  STL [R1+0x174], R9 ;  /* 0x0001740901007387 */ /* 0x000fe20000100800 */
[----:B------:R-:W-:-:S03]  /*ef40*/  IMAD.HI.U32 R6, R12, R5, RZ ;  /* 0x000000050c067227 */ /* 0x000fc600078e00ff */
[----:B------:R1:W-:Y:S01]  /*ef50*/  STL [R1+0x17c], R7 ;  /* 0x00017c0701007387 */ /* 0x0003e20000100800 */
[----:B------:R-:W-:Y:S01]  /*ef60*/  IMAD.HI.U32 R3, R12, R0, RZ ;  /* 0x000000000c037227 */ /* 0x000fe200078e00ff */
[----:B0-----:R-:W-:Y:S02]  /*ef70*/  IABS R2, R11 ;  /* 0x0000000b00027213 */ /* 0x001fe40000000000 */
[----:B------:R-:W4:Y:S01]  /*ef80*/  LDL R11, [R1+0x3c60] ;  /* 0x003c6000010b7983 */ /* 0x000f220000100800 */
[----:B------:R-:W-:Y:S02]  /*ef90*/  IMAD.MOV R6, RZ, RZ, -R6 ;  /* 0x000000ffff067224 */ /* 0x000fe400078e0a06 */
        /* <DEDUP_REMOVED lines=19> */
[----:B------:R-:W2:Y:S01]  /*f0d0*/  LDL R27, [R1+0x3c54] ;  /* 0x003c5400011b7983 */ /* 0x000ea20000100800 */
[----:B---3--:R-:W-:-:S03]  /*f0e0*/  IABS R0, R28 ;  /* 0x0000001c00007213 */ /* 0x008fc60000000000 */
[----:B------:R-:W3:Y:S04]  /*f0f0*/  LDL R28, [R1+0x3c50] ;  /* 0x003c5000011c7983 */ /* 0x000ee80000100800 */
[----:B------:R4:W-:Y:S04]  /*f100*/  STL [R1+0x330], R2 ;  /* 0x0003300201007387 */ /* 0x0009e80000100800 */
[----:B------:R-:W-:Y:S04]  /*f110*/  STL [R1+0x154], R9 ;  /* 0x0001540901007387 */ /* 0x000fe80000100800 */
[----:B------:R0:W-:Y:S01]  /*f120*/  STL [R1+0x15c], R7 ;  /* 0x00015c0701007387 */ /* 0x0001e20000100800 */
[----:B----4-:R-:W-:-:S03]  /*f130*/  IABS R2, R10 ;  /* 0x0000000a00027213 */ /* 0x010fc60000000000 */
[----:B------:R-:W4:Y:S01]  /*f140*/  LDL R10, [R1+0x3c4c] ;  /* 0x003c4c00010a7983 */ /* 0x000f220000100800 */
[----:B------:R-:W-:-:S04]  /*f150*/  IMAD.HI.U32 R6, R12, R5, RZ ;  /* 0x000000050c067227 */ /* 0x000fc800078e00ff */
[----:B------:R-:W-:-:S04]  /*f160*/  IMAD.HI.U32 R4, R12, R0, RZ ;  /* 0x000000000c047227 */ /* 0x000fc800078e00ff */
[----:B------:R-:W-:Y:S02]  /*f170*/  IMAD.MOV R6, RZ, RZ, -R6 ;  /* 0x000000ffff067224 */ /* 0x000fe400078e0a06 */
[----:B------:R-:W-:Y:S02]  /*f180*/  IMAD.MOV R4, RZ, RZ, -R4 ;  /* 0x000000ffff047224 */ /* 0x000fe400078e0a04 */
[C---:B------:R-:W-:Y:S02]  /*f190*/  IMAD R5, R13.reuse, R6, R5 ;  /* 0x000000060d057224 */ /* 0x040fe400078e0205 */
[----:B------:R-:W-:Y:S01]  /*f1a0*/  IMAD R0, R13, R4, R0 ;  /* 0x000000040d007224 */ /* 0x000fe200078e0200 */
[----:B------:R-:W-:Y:S02]  /*f1b0*/  IABS R4, R11 ;  /* 0x0000000b00047213 */ /* 0x000fe40000000000 */
[----:B------:R1:W-:Y:S04]  /*f1c0*/  STL [R1+0x164], R5 ;  /* 0x0001640501007387 */ /* 0x0003e80000100800 */
[----:B------:R2:W-:Y:S04]  /*f1d0*/  STL [R1+0x170], R0 ;  /* 0x0001700001007387 */ /* 0x0005e80000100800 */
        /* <DEDUP_REMOVED lines=19> */
[----:B------:R-:W-:-:S04]  /*f310*/  IMAD.HI.U32 R3, R12, R0, RZ ;  /* 0x000000000c037227 */ /* 0x000fc800078e00ff */
[----:B------:R-:W-:Y:S01]  /*f320*/  IMAD.MOV R3, RZ, RZ, -R3 ;  /* 0x000000ffff037224 */ /* 0x000fe200078e0a03 */
[----:B------:R3:W-:Y:S03]  /*f330*/  STL [R1+0x16c], R2 ;  /* 0x00016c0201007387 */ /* 0x0007e60000100800 */
[----:B------:R-:W-:Y:S01]  /*f340*/  IMAD R0, R13, R3, R0 ;  /* 0x000000030d007224 */ /* 0x000fe200078e0200 */
[----:B------:R0:W-:Y:S04]  /*f350*/  STL [R1+0x13c], R9 ;  /* 0x00013c0901007387 */ /* 0x0001e80000100800 */
[----:B------:R1:W-:Y:S04]  /*f360*/  STL [R1+0x140], R7 ;  /* 0x0001400701007387 */ /* 0x0003e80000100800 */
[----:B------:R-:W2:Y:S04]  /*f370*/  LDL R29, [R1+0x3c38] ;  /* 0x003c3800011d7983 */ /* 0x000ea80000100800 */
[----:B------:R0:W-:Y:S01]  /*f380*/  STL [R1+0x148], R5 ;  /* 0x0001480501007387 */ /* 0x0001e20000100800 */
[----:B----4-:R-:W-:-:S03]  /*f390*/  IABS R3, R10 ;  /* 0x0000000a00037213 */ /* 0x010fc60000000000 */
[----:B------:R4:W-:Y:S04]  /*f3a0*/  STL [R1+0x150], R0 ;  /* 0x0001500001007387 */ /* 0x0009e80000100800 */
[----:B------:R-:W2:Y:S01]  /*f3b0*/  LDL R10, [R1+0x3c34] ;  /* 0x003c3400010a7983 */ /* 0x000ea20000100800 */
[----:B---3--:R-:W-:-:S03]  /*f3c0*/  IABS R2, R28 ;  /* 0x0000001c00027213 */ /* 0x008fc60000000000 */
[----:B------:R-:W3:Y:S01]  /*f3d0*/  LDL R28, [R1+0x3c30] ;  /* 0x003c3000011c7983 */ /* 0x000ee20000100800 */
[----:B0-----:R-:W-:-:S04]  /*f3e0*/  IMAD.HI.U32 R9, R12, R3, RZ ;  /* 0x000000030c097227 */ /* 0x001fc800078e00ff */
[----:B------:R-:W-:-:S04]  /*f3f0*/  IMAD.HI.U32 R4, R12, R2, RZ ;  /* 0x000000020c047227 */ /* 0x000fc800078e00ff */
[----:B------:R-:W-:Y:S01]  /*f400*/  IMAD.MOV R4, RZ, RZ, -R4 ;  /* 0x000000ffff047224 */ /* 0x000fe200078e0a04 */
[----:B-1----:R-:W-:Y:S02]  /*f410*/  IABS R7, R11 ;  /* 0x0000000b00077213 */ /* 0x002fe40000000000 */
[----:B------:R-:W3:Y:S03]  /*f420*/  LDL R11, [R1+0x3c2c] ;  /* 0x003c2c00010b7983 */ /* 0x000ee60000100800 */
[----:B------:R-:W-:-:S04]  /*f430*/  IMAD.HI.U32 R8, R12, R7, RZ ;  /* 0x000000070c087227 */ /* 0x000fc800078e00ff */
[----:B------:R-:W-:Y:S02]  /*f440*/  IMAD.MOV R9, RZ, RZ, -R9 ;  /* 0x000000ffff097224 */ /* 0x000fe400078e0a09 */
[----:B------:R-:W-:Y:S01]  /*f450*/  IMAD.MOV R8, RZ, RZ, -R8 ;  /* 0x000000ffff087224 */ /* 0x000fe200078e0a08 */
[----:B------:R-:W-:Y:S01]  /*f460*/  IABS R5, R14 ;  /* 0x0000000e00057213 */ /* 0x000fe20000000000 */
[C---:B------:R-:W-:Y:S01]  /*f470*/  IMAD R2, R13.reuse, R4, R2 ;  /* 0x000000040d027224 */ /* 0x040fe200078e0202 */
[----:B------:R-:W3:Y:S01]  /*f480*/  LDL R14, [R1+0x3c28] ;  /* 0x003c2800010e7983 */ /* 0x000ee20000100800 */
[C---:B------:R-:W-:Y:S02]  /*f490*/  IMAD R9, R13.reuse, R9, R3 ;  /* 0x000000090d097224 */ /* 0x040fe400078e0203 */
[----:B------:R-:W-:Y:S01]  /*f4a0*/  IMAD R7, R13, R8, R7 ;  /* 0x000000080d077224 */ /* 0x000fe200078e0207 */
[----:B------:R2:W-:Y:S01]  /*f4b0*/  STL [R1+0x14c], R2 ;  /* 0x00014c0201007387 */ /* 0x0005e20000100800 */
[----:B----4-:R-:W-:-:S03]  /*f4c0*/  IABS R0, R16 ;  /* 0x0000001000007213 */ /* 0x010fc60000000000 */
[----:B------:R-:W-:Y:S04]  /*f4d0*/  STL [R1+0x118], R9 ;  /* 0x0001180901007387 */ /* 0x000fe80000100800 */
[----:B------:R0:W-:Y:S04]  /*f4e0*/  STL [R1+0x128], R7 ;  /* 0x0001280701007387 */ /* 0x0001e80000100800 */
[----:B------:R-:W4:Y:S01]  /*f4f0*/  LDL R16, [R1+0x3c24] ;  /* 0x003c240001107983 */ /* 0x000f220000100800 */
[----:B------:R-:W-:-:S04]  /*f500*/  IMAD.HI.U32 R4, R12, R0, RZ ;  /* 0x000000000c047227 */ /* 0x000fc800078e00ff */
[----:B------:R-:W-:-:S04]  /*f510*/  IMAD.MOV R4, RZ, RZ, -R4 ;  /* 0x000000ffff047224 */ /* 0x000fc800078e0a04 */
[----:B------:R-:W-:-:S05]  /*f520*/  IMAD R0, R13, R4, R0 ;  /* 0x000000040d007224 */ /* 0x000fca00078e0200 */
[----:B------:R1:W-:Y:S01]  /*f530*/  STL [R1+0x138], R0 ;  /* 0x0001380001007387 */ /* 0x0003e20000100800 */
[----:B------:R-:W-:-:S04]  /*f540*/  IMAD.HI.U32 R6, R12, R5, RZ ;  /* 0x000000050c067227 */ /* 0x000fc800078e00ff */
[----:B------:R-:W-:Y:S01]  /*f550*/  IMAD.MOV R6, RZ, RZ, -R6 ;  /* 0x000000ffff067224 */ /* 0x000fe200078e0a06 */
[----:B--2---:R-:W-:-:S03]  /*f560*/  IABS R2, R27 ;  /* 0x0000001b00027213 */ /* 0x004fc60000000000 */
[----:B------:R-:W-:Y:S01]  /*f570*/  IMAD R27, R13, R6, R5 ;  /* 0x000000060d1b7224 */ /* 0x000fe200078e0205 */
[----:B------:R-:W-:Y:S02]  /*f580*/  IABS R4, R29 ;  /* 0x0000001d00047213 */ /* 0x000fe40000000000 */
[----:B------:R-:W2:Y:S01]  /*f590*/  LDL R29, [R1+0x3c20] ;  /* 0x003c2000011d7983 */ /* 0x000ea20000100800 */
[----:B0-----:R-:W-:-:S03]  /*f5a0*/  IABS R7, R10 ;  /* 0x0000000a00077213 */ /* 0x001fc60000000000 */
[----:B------:R-:W2:Y:S01]  /*f5b0*/  LDL R10, [R1+0x3c1c] ;  /* 0x003c1c00010a7983 */ /* 0x000ea20000100800 */
[----:B---3--:R-:W-:Y:S01]  /*f5c0*/  IABS R5, R28 ;  /* 0x0000001c00057213 */ /* 0x008fe20000000000 */
[C---:B------:R-:W-:Y:S02]  /*f5d0*/  IMAD.HI.U32 R3, R12.reuse, R2, RZ ;  /* 0x000000020c037227 */ /* 0x040fe400078e00ff */
[----:B------:R-:W3:Y:S02]  /*f5e0*/  LDL R28, [R1+0x3c18] ;  /* 0x003c1800011c7983 */ /* 0x000ee40000100800 */
[----:B------:R-:W-:-:S04]  /*f5f0*/  IMAD.HI.U32 R9, R12, R4, RZ ;  /* 0x000000040c097227 */ /* 0x000fc800078e00ff */
[----:B------:R-:W-:-:S04]  /*f600*/  IMAD.HI.U32 R8, R12, R7, RZ ;  /* 0x000000070c087227 */ /* 0x000fc800078e00ff */
[----:B------:R-:W-:Y:S02]  /*f610*/  IMAD.MOV R3, RZ, RZ, -R3 ;  /* 0x000000ffff037224 */ /* 0x000fe400078e0a03 */
[----:B------:R-:W-:Y:S01]  /*f620*/  IMAD.MOV R9, RZ, RZ, -R9 ;  /* 0x000000ffff097224 */ /* 0x000fe200078e0a09 */
[----:B-1----:R-:W-:Y:S02]  /*f630*/  IABS R0, R11 ;  /* 0x0000000b00007213 */ /* 0x002fe40000000000 */
[----:B------:R-:W3:Y:S01]  /*f640*/  LDL R11, [R1+0x3c14] ;  /* 0x003c1400010b7983 */ /* 0x000ee20000100800 */
[----:B------:R-:W-:Y:S02]  /*f650*/  IMAD.MOV R8, RZ, RZ, -R8 ;  /* 0x000000ffff087224 */ /* 0x000fe400078e0a08 */
[----:B------:R-:W-:Y:S02]  /*f660*/  IMAD R2, R13, R3, R2 ;  /* 0x000000030d027224 */ /* 0x000fe400078e0202 */
[----:B------:R-:W-:-:S04]  /*f670*/  IMAD.HI.U32 R6, R12, R5, RZ ;  /* 0x000000050c067227 */ /* 0x000fc800078e00ff */
[----:B------:R-:W-:-:S04]  /*f680*/  IMAD.HI.U32 R3, R12, R0, RZ ;  /* 0x000000000c037227 */ /* 0x000fc800078e00ff */
[C---:B------:R-:W-:Y:S02]  /*f690*/  IMAD R9, R13.reuse, R9, R4 ;  /* 0x000000090d097224 */ /* 0x040fe400078e0204 */
[C---:B------:R-:W-:Y:S02]  /*f6a0*/  IMAD R7, R13.reuse, R8, R7 ;  /* 0x000000080d077224 */ /* 0x040fe400078e0207 */
[----:B------:R-:W-:Y:S01]  /*f6b0*/  IMAD.MOV R6, RZ, RZ, -R6 ;  /* 0x000000ffff067224 */ /* 0x000fe200078e0a06 */
[----:B------:R0:W-:Y:S01]  /*f6c0*/  STL [R1+0x134], R2 ;  /* 0x0001340201007387 */ /* 0x0001e20000100800 */
[----:B------:R-:W-:Y:S02]  /*f6d0*/  IMAD.MOV R3, RZ, RZ, -R3 ;  /* 0x000000ffff037224 */ /* 0x000fe400078e0a03 */
[C---:B------:R-:W-:Y:S01]  /*f6e0*/  IMAD R5, R13.reuse, R6, R5 ;  /* 0x000000060d057224 */ /* 0x040fe200078e0205 */
[----:B------:R1:W-:Y:S01]  /*f6f0*/  STL [R1+0x100], R9 ;  /* 0x0001000901007387 */ /* 0x0003e20000100800 */
[----:B------:R-:W-:-:S03]  /*f700*/  IMAD R0, R13, R3, R0 ;  /* 0x000000030d007224 */ /* 0x000fc600078e0200 */
        /* <DEDUP_REMOVED lines=16> */
[----:B0-----:R-:W-:-:S02]  /*f810*/  IABS R5, R10 ;  /* 0x0000000a00057213 */ /* 0x001fc40000000000 */
[----:B------:R-:W2:Y:S01]  /*f820*/  LDL R10, [R1+0x3c04] ;  /* 0x003c0400010a7983 */ /* 0x000ea20000100800 */
[----:B------:R-:W-:Y:S01]  /*f830*/  IMAD.MOV R8, RZ, RZ, -R8 ;  /* 0x000000ffff087224 */ /* 0x000fe200078e0a08 */
[----:B---3--:R-:W-:Y:S01]  /*f840*/  IABS R0, R28 ;  /* 0x0000001c00007213 */ /* 0x008fe20000000000 */
[C---:B------:R-:W-:Y:S01]  /*f850*/  IMAD.HI.U32 R6, R12.reuse, R5, RZ ;  /* 0x000000050c067227 */ /* 0x040fe200078e00ff */
[----:B------:R-:W3:Y:S03]  /*f860*/  LDL R28, [R1+0x3c00] ;  /* 0x003c0000011c7983 */ /* 0x000ee60000100800 */
[----:B------:R-:W-:Y:S01]  /*f870*/  IMAD R7, R13, R8, R7 ;  /* 0x000000080d077224 */ /* 0x000fe200078e0207 */
[----:B------:R0:W-:Y:S01]  /*f880*/  STL [R1+0x110], R2 ;  /* 0x0001100201007387 */ /* 0x0001e20000100800 */
[----:B------:R-:W-:-:S03]  /*f890*/  IMAD.HI.U32 R4, R12, R0, RZ ;  /* 0x000000000c047227 */ /* 0x000fc600078e00ff */
[----:B------:R-:W-:Y:S01]  /*f8a0*/  STL [R1+0xe8], R9 ;  /* 0x0000e80901007387 */ /* 0x000fe20000100800 */
[----:B------:R-:W-:-:S03]  /*f8b0*/  IMAD.MOV R6, RZ, RZ, -R6 ;  /* 0x000000ffff067224 */ /* 0x000fc600078e0a06 */
[----:B------:R4:W-:Y:S01]  /*f8c0*/  STL [R1+0xf0], R7 ;  /* 0x0000f00701007387 */ /* 0x0009e20000100800 */
[----:B------:R-:W-:Y:S01]  /*f8d0*/  IMAD.MOV R4, RZ, RZ, -R4 ;  /* 0x000000ffff047224 */ /* 0x000fe200078e0a04 */
[----:B0-----:R-:W-:Y:S02]  /*f8e0*/  IABS R2, R11 ;  /* 0x0000000b00027213 */ /* 0x001fe40000000000 */
[----:B------:R-:W3:Y:S01]  /*f8f0*/  LDL R11, [R1+0x3bfc] ;  /* 0x003bfc00010b7983 */ /* 0x000ee20000100800 */
        /* <DEDUP_REMOVED lines=20> */
[----:B0-----:R-:W-:-:S03]  /*fa40*/  IABS R0, R10 ;  /* 0x0000000a00007213 */ /* 0x001fc60000000000 */
[----:B------:R-:W-:Y:S01]  /*fa50*/  IMAD.MOV R6, RZ, RZ, -R6 ;  /* 0x000000ffff067224 */ /* 0x000fe200078e0a06 */
[----:B------:R-:W2:Y:S01]  /*fa60*/  LDL R10, [R1+0x3bec] ;  /* 0x003bec00010a7983 */ /* 0x000ea20000100800 */
[----:B------:R-:W-:-:S04]  /*fa70*/  IMAD.HI.U32 R3, R12, R0, RZ ;  /* 0x000000000c037227 */ /* 0x000fc800078e00ff */
[----:B------:R-:W-:Y:S01]  /*fa80*/  IMAD.MOV R3, RZ, RZ, -R3 ;  /* 0x000000ffff037224 */ /* 0x000fe200078e0a03 */
[----:B------:R3:W-:Y:S01]  /*fa90*/  STL [R1+0xf8], R2 ;  /* 0x0000f80201007387 */ /* 0x0007e20000100800 */
[C---:B------:R-:W-:Y:S02]  /*faa0*/  IMAD R5, R13.reuse, R6, R5 ;  /* 0x000000060d057224 */ /* 0x040fe400078e0205 */
[----:B------:R-:W-:Y:S01]  /*fab0*/  IMAD R0, R13, R3, R0 ;  /* 0x000000030d007224 */ /* 0x000fe200078e0200 */
[----:B------:R-:W-:Y:S04]  /*fac0*/  STL [R1+0xc8], R9 ;  /* 0x0000c80901007387 */ /* 0x000fe80000100800 */
[----:B------:R0:W-:Y:S01]  /*fad0*/  STL [R1+0xcc], R7 ;  /* 0x0000cc0701007387 */ /* 0x0001e20000100800 */
[----:B---3--:R-:W-:-:S03]  /*fae0*/  IABS R2, R28 ;  /* 0x0000001c00027213 */ /* 0x008fc60000000000 */
[----:B------:R-:W3:Y:S01]  /*faf0*/  LDL R28, [R1+0x3be8] ;  /* 0x003be800011c7983 */ /* 0x000ee20000100800 */
[----:B------:R-:W-:-:S03]  /*fb00*/  IABS R3, R11 ;  /* 0x0000000b00037213 */ /* 0x000fc60000000000 */
[----:B------:R4:W-:Y:S04]  /*fb10*/  STL [R1+0xd0], R5 ;  /* 0x0000d00501007387 */ /* 0x0009e80000100800 */
[----:B------:R2:W-:Y:S04]  /*fb20*/  STL [R1+0xd8], R0 ;  /* 0x0000d80001007387 */ /* 0x0005e80000100800 */
[----:B------:R-:W3:Y:S01]  /*fb30*/  LDL R11, [R1+0x3be4] ;  /* 0x003be400010b7983 */ /* 0x000ee20000100800 */
[----:B0-----:R-:W-:-:S03]  /*fb40*/  IABS R7, R14 ;  /* 0x0000000e00077213 */ /* 0x001fc60000000000 */
[----:B------:R-:W3:Y:S01]  /*fb50*/  LDL R14, [R1+0x3be0] ;  /* 0x003be000010e7983 */ /* 0x000ee20000100800 */
[----:B----4-:R-:W-:-:S03]  /*fb60*/  IABS R5, R16 ;  /* 0x0000001000057213 */ /* 0x010fc60000000000 */
        /* <DEDUP_REMOVED lines=16> */
[----:B------:R0:W-:Y:S03]  /*fc70*/  STL [R1+0xd4], R2 ;  /* 0x0000d40201007387 */ /* 0x0001e60000100800 */
[----:B------:R-:W-:Y:S01]  /*fc80*/  IMAD.MOV R4, RZ, RZ, -R4 ;  /* 0x000000ffff047224 */ /* 0x000fe200078e0a04 */
[----:B------:R-:W-:Y:S03]  /*fc90*/  STL [R1+0xb0], R9 ;  /* 0x0000b00901007387 */ /* 0x000fe60000100800 */
[----:B------:R-:W-:Y:S01]  /*fca0*/  IMAD R0, R13, R4, R0 ;  /* 0x000000040d007224 */ /* 0x000fe200078e0200 */
[----:B------:R1:W-:Y:S01]  /*fcb0*/  STL [R1+0xb4], R7 ;  /* 0x0000b40701007387 */ /* 0x0003e20000100800 */
[----:B0-----:R-:W-:-:S03]  /*fcc0*/  IABS R2, R10 ;  /* 0x0000000a00027213 */ /* 0x001fc60000000000 */
[----:B------:R-:W2:Y:S04]  /*fcd0*/  LDL R10, [R1+0x3bd4] ;  /* 0x003bd400010a7983 */ /* 0x000ea80000100800 */
[----:B------:R0:W-:Y:S04]  /*fce0*/  STL [R1+0xb8], R5 ;  /* 0x0000b80501007387 */ /* 0x0001e80000100800 */
[----:B------:R4:W-:Y:S01]  /*fcf0*/  STL [R1+0xc0], R0 ;  /* 0x0000c00001007387 */ /* 0x0009e20000100800 */
[----:B---3--:R-:W-:-:S03]  /*fd00*/  IABS R4, R28 ;  /* 0x0000001c00047213 */ /* 0x008fc60000000000 */
[----:B------:R-:W3:Y:S01]  /*fd10*/  LDL R28, [R1+0x3bd0] ;  /* 0x003bd000011c7983 */ /* 0x000ee20000100800 */
[----:B-1----:R-:W-:-:S03]  /*fd20*/  IABS R7, R11 ;  /* 0x0000000b00077213 */ /* 0x002fc60000000000 */
        /* <DEDUP_REMOVED lines=23> */
[----:B--2---:R-:W-:-:S03]  /*fea0*/  IABS R2, R29 ;  /* 0x0000001d00027213 */ /* 0x004fc60000000000 */
[----:B------:R-:W2:Y:S04]  /*feb0*/  LDL R29, [R1+0x3bc0] ;  /* 0x003bc000011d7983 */ /* 0x000ea80000100800 */
[----:B------:R1:W-:Y:S04]  /*fec0*/  STL [R1+0xa4], R5 ;  /* 0x0000a40501007387 */ /* 0x0003e80000100800 */
[----:B------:R0:W-:Y:S01]  /*fed0*/  STL [R1+0xac], R0 ;  /* 0x0000ac0001007387 */ /* 0x0001e20000100800 */
[----:B------:R-:W-:-:S03]  /*fee0*/  IABS R3, R10 ;  /* 0x0000000a00037213 */ /* 0x000fc60000000000 */
[----:B------:R-:W2:Y:S01]  /*fef0*/  LDL R10, [R1+0x3bbc] ;  /* 0x003bbc00010a7983 */ /* 0x000ea20000100800 */
[----:B------:R-:W-:-:S04]  /*ff00*/  IMAD.HI.U32 R4, R12, R2, RZ ;  /* 0x000000020c047227 */ /* 0x000fc800078e00ff */
[C---:B0-----:R-:W-:Y:S01]  /*ff10*/  IMAD.HI.U32 R9, R12.reuse, R3, RZ ;  /* 0x000000030c097227 */ /* 0x041fe200078e00ff */
[----:B---3--:R-:W-:Y:S02]  /*ff20*/  IABS R7, R28 ;  /* 0x0000001c00077213 */ /* 0x008fe40000000000 */
[----:B------:R-:W3:Y:S01]  /*ff30*/  LDL R28, [R1+0x3bb8] ;  /* 0x003bb800011c7983 */ /* 0x000ee20000100800 */
[----:B------:R-:W-:Y:S02]  /*ff40*/  IMAD.MOV R4, RZ, RZ, -R4 ;  /* 0x000000ffff047224 */ /* 0x000fe400078e0a04 */
[----:B------:R-:W-:Y:S01]  /*ff50*/  IMAD.HI.U32 R8, R12, R7, RZ ;  /* 0x000000070c087227 */ /* 0x000fe200078e00ff */
[----:B-1----:R-:W-:Y:S02]  /*ff60*/  IABS R5, R11 ;  /* 0x0000000b00057213 */ /* 0x002fe40000000000 */
[----:B------:R-:W3:Y:S01]  /*ff70*/  LDL R11, [R1+0x3bb4] ;  /* 0x003bb400010b7983 */ /* 0x000ee20000100800 */
[----:B------:R-:W-:-:S02]  /*ff80*/  IMAD.MOV R9, RZ, RZ, -R9 ;  /* 0x000000ffff097224 */ /* 0x000fc400078e0a09 */
[----:B------:R-:W-:Y:S02]  /*ff90*/  IMAD.MOV R8, RZ, RZ, -R8 ;  /* 0x000000ffff087224 */ /* 0x000fe400078e0a08 */
[C---:B------:R-:W-:Y:S02]  /*ffa0*/  IMAD R2, R13.reuse, R4, R2 ;  /* 0x000000040d027224 */ /* 0x040fe400078e0202 */
[C---:B------:R-:W-:Y:S02]  /*ffb0*/  IMAD R9, R13.reuse, R9, R3 ;  /* 0x000000090d097224 */ /* 0x040fe400078e0203 */
[----:B------:R-:W-:Y:S01]  /*ffc0*/  IMAD R7, R13, R8, R7 ;  /* 0x000000080d077224 */ /* 0x000fe200078e0207 */
[----:B------:R-:W-:Y:S02]  /*ffd0*/  IABS R0, R14 ;  /* 0x0000000e00007213 */ /* 0x000fe40000000000 */
[----:B------:R-:W3:Y:S04]  /*ffe0*/  LDL R14, [R1+0x3bb0] ;  /* 0x003bb000010e7983 */ /* 0x000ee80000100800 */
[----:B------:R4:W-:Y:S04]  /*fff0*/  STL [R1+0xa8], R2 ;  /* 0x0000a80201007387 */ /* 0x0009e80000100800 */
[----:B------:R0:W-:Y:S04]  /*10000*/  STL [R1+0x8c], R9 ;  /* 0x00008c0901007387 */ /* 0x0001e80000100800 */
        /* <DEDUP_REMOVED lines=12> */
[----:B------:R-:W-:-:S04]  /*100d0*/  IMAD.MOV R3, RZ, RZ, -R3 ;  /* 0x000000ffff037224 */ /* 0x000fc800078e0a03 */
[----:B------:R-:W-:Y:S01]  /*100e0*/  IMAD R2, R13, R3, R2 ;  /* 0x000000030d027224 */ /* 0x000fe200078e0202 */
[----:B--2---:R-:W-:Y:S02]  /*100f0*/  IABS R4, R29 ;  /* 0x0000001d00047213 */ /* 0x004fe40000000000 */
[----:B------:R-:W2:Y:S03]  /*10100*/  LDL R29, [R1+0x3ba8] ;  /* 0x003ba800011d7983 */ /* 0x000ea60000100800 */
[C---:B0-----:R-:W-:Y:S01]  /*10110*/  IMAD.HI.U32 R9, R12.reuse, R4, RZ ;  /* 0x000000040c097227 */ /* 0x041fe200078e00ff */
[----:B-1----:R-:W-:Y:S02]  /*10120*/  IABS R7, R10 ;  /* 0x0000000a00077213 */ /* 0x002fe40000000000 */
[----:B------:R-:W2:Y:S03]  /*10130*/  LDL R10, [R1+0x3ba4] ;  /* 0x003ba400010a7983 */ /* 0x000ea60000100800 */
[----:B------:R-:W-:-:S04]  /*10140*/  IMAD.HI.U32 R8, R12, R7, RZ ;  /* 0x000000070c087227 */ /* 0x000fc800078e00ff */
[----:B------:R-:W-:Y:S02]  /*10150*/  IMAD.MOV R9, RZ, RZ, -R9 ;  /* 0x000000ffff097224 */ /* 0x000fe400078e0a09 */
[----:B------:R-:W-:Y:S01]  /*10160*/  IMAD.MOV R8, RZ, RZ, -R8 ;  /* 0x000000ffff087224 */ /* 0x000fe200078e0a08 */
[----:B---3--:R-:W-:Y:S02]  /*10170*/  IABS R5, R28 ;  /* 0x0000001c00057213 */ /* 0x008fe40000000000 */
[----:B------:R-:W3:Y:S01]  /*10180*/  LDL R28, [R1+0x3ba0] ;  /* 0x003ba000011c7983 */ /* 0x000ee20000100800 */
[----:B------:R-:W-:Y:S02]  /*10190*/  IMAD R9, R13, R9, R4 ;  /* 0x000000090d097224 */ /* 0x000fe400078e0204 */
[----:B------:R-:W-:Y:S01]  /*101a0*/  IMAD.HI.U32 R6, R12, R5, RZ ;  /* 0x000000050c067227 */ /* 0x000fe200078e00ff */
[----:B------:R-:W-:-:S03]  /*101b0*/  IABS R0, R11 ;  /* 0x0000000b00007213 */ /* 0x000fc60000000000 */
[----:B------:R-:W-:Y:S01]  /*101c0*/  IMAD R7, R13, R8, R7 ;  /* 0x000000080d077224 */ /* 0x000fe200078e0207 */
[----:B------:R-:W3:Y:S01]  /*101d0*/  LDL R11, [R1+0x3b9c] ;  /* 0x003b9c00010b7983 */ /* 0x000ee20000100800 */
[----:B------:R-:W-:-:S03]  /*101e0*/  IMAD.HI.U32 R3, R12, R0, RZ ;  /* 0x000000000c037227 */ /* 0x000fc600078e00ff */
[----:B------:R0:W-:Y:S01]  /*101f0*/  STL [R1+0x1c8], R2 ;  /* 0x0001c80201007387 */ /* 0x0001e20000100800 */
[----:B------:R-:W-:Y:S02]  /*10200*/  IMAD.MOV R6, RZ, RZ, -R6 ;  /* 0x000000ffff067224 */ /* 0x000fe400078e0a06 */
[----:B------:R-:W-:Y:S01]  /*10210*/  IMAD.MOV R3, RZ, RZ, -R3 ;  /* 0x000000ffff037224 */ /* 0x000fe200078e0a03 */
[----:B------:R1:W-:Y:S01]  /*10220*/  STL [R1+0x80], R9 ;  /* 0x0000800901007387 */ /* 0x0003e20000100800 */
[C---:B------:R-:W-:Y:S02]  /*10230*/  IMAD R5, R13.reuse, R6, R5 ;  /* 0x000000060d057224 */ /* 0x040fe400078e0205 */
[----:B------:R-:W-:Y:S01]  /*10240*/  IMAD R0, R13, R3, R0 ;  /* 0x000000030d007224 */ /* 0x000fe200078e0200 */
[----:B------:R2:W-:Y:S01]  /*10250*/  STL [R1+0x84], R7 ;  /* 0x0000840701007387 */ /* 0x0005e20000100800 */
[----:B0-----:R-:W-:-:S03]  /*10260*/  IABS R2, R14 ;  /* 0x0000000e00027213 */ /* 0x001fc60000000000 */
[----:B------:R-:W3:Y:S04]  /*10270*/  LDL R14, [R1+0x3b98] ;  /* 0x003b9800010e7983 */ /* 0x000ee80000100800 */
[----:B------:R0:W-:Y:S04]  /*10280*/  STL [R1+0x88], R5 ;  /* 0x0000880501007387 */ /* 0x0001e80000100800 */
[----:B------:R3:W-:Y:S01]  /*10290*/  STL [R1+0x1ac], R0 ;  /* 0x0001ac0001007387 */ /* 0x0007e20000100800 */
[----:B----4-:R-:W-:Y:S01]  /*102a0*/  IABS R3, R16 ;  /* 0x0000001000037213 */ /* 0x010fe20000000000 */
[----:B------:R-:W-:-:S02]  /*102b0*/  IMAD.HI.U32 R4, R12, R2, RZ ;  /* 0x000000020c047227 */ /* 0x000fc400078e00ff */
[----:B------:R-:W4:Y:S02]  /*102c0*/  LDL R16, [R1+0x3b94] ;  /* 0x003b940001107983 */ /* 0x000f240000100800 */
[----:B-1----:R-:W-:Y:S02]  /*102d0*/  IMAD.HI.U32 R9, R12, R3, RZ ;  /* 0x000000030c097227 */ /* 0x002fe400078e00ff */
[----:B------:R-:W4:Y:S02]  /*102e0*/  LDL R18, [R1+0x3b88] ;  /* 0x003b880001127983 */ /* 0x000f240000100800 */
[----:B------:R-:W-:Y:S02]  /*102f0*/  IMAD.MOV R4, RZ, RZ, -R4 ;  /* 0x000000ffff047224 */ /* 0x000fe400078e0a04 */
[----:B------:R-:W-:Y:S02]  /*10300*/  IMAD.MOV R9, RZ, RZ, -R9 ;  /* 0x000000ffff097224 */ /* 0x000fe400078e0a09 */
[----:B------:R-:W-:-:S02]  /*10310*/  IMAD R2, R13, R4, R2 ;  /* 0x000000040d027224 */ /* 0x000fc400078e0202 */
[----:B------:R-:W-:Y:S01]  /*10320*/  IMAD R9, R13, R9, R3 ;  /* 0x000000090d097224 */ /* 0x000fe200078e0203 */
[----:B--2---:R-:W-:Y:S02]  /*10330*/  IABS R7, R29 ;  /* 0x0000001d00077213 */ /* 0x004fe40000000000 */
[----:B------:R-:W2:Y:S01]  /*10340*/  LDL R29, [R1+0x3b90] ;  /* 0x003b9000011d7983 */ /* 0x000ea20000100800 */
[----:B0-----:R-:W-:-:S03]  /*10350*/  IABS R5, R10 ;  /* 0x0000000a00057213 */ /* 0x001fc60000000000 */
[----:B------:R-:W2:Y:S02]  /*10360*/  LDL R10, [R1+0x3b8c] ;  /* 0x003b8c00010a7983 */ /* 0x000ea40000100800 */
[----:B------:R-:W-:-:S04]  /*10370*/  IMAD.HI.U32 R6, R12, R5, RZ ;  /* 0x000000050c067227 */ /* 0x000fc800078e00ff */
[----:B------:R-:W-:Y:S01]  /*10380*/  IMAD.MOV R6, RZ, RZ, -R6 ;  /* 0x000000ffff067224 */ /* 0x000fe200078e0a06 */
[----:B---3--:R-:W-:-:S03]  /*10390*/  IABS R0, R28 ;  /* 0x0000001c00007213 */ /* 0x008fc60000000000 */
[----:B------:R-:W-:Y:S02]  /*103a0*/  IMAD R5, R13, R6, R5 ;  /* 0x000000060d057224 */ /* 0x000fe400078e0205 */
[C---:B------:R-:W-:Y:S01]  /*103b0*/  IMAD.HI.U32 R4, R12.reuse, R0, RZ ;  /* 0x000000000c047227 */ /* 0x040fe200078e00ff */
[----:B------:R0:W-:Y:S03]  /*103c0*/  STL [R1+0x194], R2 ;  /* 0x0001940201007387 */ /* 0x0001e60000100800 */
[----:B------:R-:W-:Y:S01]  /*103d0*/  IMAD.MOV R4, RZ, RZ, -R4 ;  /* 0x000000ffff047224 */ /* 0x000fe200078e0a04 */
[----:B------:R1:W-:Y:S01]  /*103e0*/  STL [R1+0x7c], R9 ;  /* 0x00007c0901007387 */ /* 0x0003e20000100800 */
[----:B------:R-:W-:-:S04]  /*103f0*/  IMAD.HI.U32 R8, R12, R7, RZ ;  /* 0x000000070c087227 */ /* 0x000fc800078e00ff */
[----:B------:R-:W-:Y:S01]  /*10400*/  IMAD R0, R13, R4, R0 ;  /* 0x000000040d007224 */ /* 0x000fe200078e0200 */
[----:B0-----:R-:W-:Y:S02]  /*10410*/  IABS R2, R11 ;  /* 0x0000000b00027213 */ /* 0x001fe40000000000 */
[----:B------:R-:W3:Y:S01]  /*10420*/  LDL R11, [R1+0x3b84] ;  /* 0x003b8400010b7983 */ /* 0x000ee20000100800 */
[----:B------:R-:W-:-:S03]  /*10430*/  IMAD.MOV R8, RZ, RZ, -R8 ;  /* 0x000000ffff087224 */ /* 0x000fc600078e0a08 */
[----:B------:R2:W-:Y:S01]  /*10440*/  STL [R1+0x160], R5 ;  /* 0x0001600501007387 */ /* 0x0005e20000100800 */
[----:B------:R-:W-:Y:S01]  /*10450*/  IMAD R28, R13, R8, R7 ;  /* 0x000000080d1c7224 */ /* 0x000fe200078e0207 */
[----:B------:R-:W-:Y:S02]  /*10460*/  IABS R4, R14 ;  /* 0x0000000e00047213 */ /* 0x000fe40000000000 */
[----:B------:R-:W3:Y:S04]  /*10470*/  LDL R14, [R1+0x3b80] ;  /* 0x003b8000010e7983 */ /* 0x000ee80000100800 */
[----:B------:R0:W-:Y:S01]  /*10480*/  STL [R1+0x178], R0 ;  /* 0x0001780001007387 */ /* 0x0001e20000100800 */
[----:B----4-:R-:W-:-:S03]  /*10490*/  IABS R7, R16 ;  /* 0x0000001000077213 */ /* 0x010fc60000000000 */
[----:B------:R-:W4:Y:S01]  /*104a0*/  LDL R16, [R1+0x3b7c] ;  /* 0x003b7c0001107983 */ /* 0x000f220000100800 */
[----:B------:R-:W-:-:S04]  /*104b0*/  IMAD.HI.U32 R3, R12, R2, RZ ;  /* 0x000000020c037227 */ /* 0x000fc800078e00ff */
[----:B------:R-:W-:Y:S02]  /*104c0*/  IMAD.MOV R3, RZ, RZ, -R3 ;  /* 0x000000ffff037224 */ /* 0x000fe400078e0a03 */
[----:B-1----:R-:W-:-:S04]  /*104d0*/  IMAD.HI.U32 R9, R12, R4, RZ ;  /* 0x000000040c097227 */ /* 0x002fc800078e00ff */
        /* <DEDUP_REMOVED lines=8> */
[----:B------:R-:W-:-:S04]  /*10560*/  IMAD.HI.U32 R6, R12, R5, RZ ;  /* 0x000000050c067227 */ /* 0x000fc800078e00ff */
[----:B------:R-:W-:Y:S01]  /*10570*/  IMAD.MOV R6, RZ, RZ, -R6 ;  /* 0x000000ffff067224 */ /* 0x000fe200078e0a06 */
[----:B0-----:R-:W-:-:S03]  /*10580*/  IABS R0, R10 ;  /* 0x0000000a00007213 */ /* 0x001fc60000000000 */
[----:B------:R-:W-:Y:S01]  /*10590*/  IMAD R5, R13, R6, R5 ;  /* 0x000000060d057224 */ /* 0x000fe200078e0205 */
[----:B------:R-:W2:Y:S01]  /*105a0*/  LDL R10, [R1+0x3b74] ;  /* 0x003b7400010a7983 */ /* 0x000ea20000100800 */
[----:B------:R-:W-:-:S04]  /*105b0*/  IMAD.HI.U32 R3, R12, R0, RZ ;  /* 0x000000000c037227 */ /* 0x000fc800078e00ff */
[----:B------:R-:W-:Y:S01]  /*105c0*/  IMAD.MOV R3, RZ, RZ, -R3 ;  /* 0x000000ffff037224 */ /* 0x000fe200078e0a03 */
[----:B------:R-:W-:Y:S03]  /*105d0*/  STL [R1+0x168], R2 ;  /* 0x0001680201007387 */ /* 0x000fe60000100800 */
[----:B------:R-:W-:Y:S01]  /*105e0*/  IMAD R0, R13, R3, R0 ;  /* 0x000000030d007224 */ /* 0x000fe200078e0200 */
[----:B------:R-:W-:Y:S04]  /*105f0*/  STL [R1+0x11c], R9 ;  /* 0x00011c0901007387 */ /* 0x000fe80000100800 */
[----:B------:R0:W-:Y:S04]  /*10600*/  STL [R1+0x120], R7 ;  /* 0x0001200701007387 */ /* 0x0001e80000100800 */
[----:B------:R4:W-:Y:S01]  /*10610*/  STL [R1+0x124], R5 ;  /* 0x0001240501007387 */ /* 0x0009e20000100800 */
[----:B---3--:R-:W-:-:S03]  /*10620*/  IABS R3, R11 ;  /* 0x0000000b00037213 */ /* 0x008fc60000000000 */
[----:B------:R-:W3:Y:S04]  /*10630*/  LDL R11, [R1+0x3b70] ;  /* 0x003b7000010b7983 */ /* 0x000ee80000100800 */
[----:B------:R2:W-:Y:S04]  /*10640*/  STL [R1+0x144], R0 ;  /* 0x0001440001007387 */ /* 0x0005e80000100800 */
[----:B------:R-:W3:Y:S01]  /*10650*/  LDL R19, [R1+0x3b6c] ;  /* 0x003b6c0001137983 */ /* 0x000ee20000100800 */
[----:B0-----:R-:W-:-:S03]  /*10660*/  IABS R7, R14 ;  /* 0x0000000e00077213 */ /* 0x001fc60000000000 */
[----:B------:R-:W3:Y:S01]  /*10670*/  LDL R14, [R1+0x3b68] ;  /* 0x003b6800010e7983 */ /* 0x000ee20000100800 */
[----:B----4-:R-:W-:-:S03]  /*10680*/  IABS R5, R16 ;  /* 0x0000001000057213 */ /* 0x010fc60000000000 */
[----:B------:R-:W4:Y:S01]  /*10690*/  LDL R16, [R1+0x3b64] ;  /* 0x003b640001107983 */ /* 0x000f220000100800 */
[----:B------:R-:W-:-:S03]  /*106a0*/  IABS R2, R18 ;  /* 0x0000001200027213 */ /* 0x000fc60000000000 */
[----:B------:R-:W4:Y:S02]  /*106b0*/  LDL R18, [R1+0x3b60] ;  /* 0x003b600001127983 */ /* 0x000f240000100800 */
[----:B------:R-:W-:-:S04]  /*106c0*/  IMAD.HI.U32 R4, R12, R2, RZ ;  /* 0x000000020c047227 */ /* 0x000fc800078e00ff */
        /* <DEDUP_REMOVED lines=9> */
[C---:B------:R-:W-:Y:S01]  /*10760*/  IMAD R7, R13.reuse, R8, R7 ;  /* 0x000000080d077224 */ /* 0x040fe200078e0207 */
[----:B------:R0:W-:Y:S01]  /*10770*/  STL [R1+0x12c], R2 ;  /* 0x00012c0201007387 */ /* 0x0001e20000100800 */
[----:B------:R-:W-:-:S03]  /*10780*/  IMAD R5, R13, R6, R5 ;  /* 0x000000060d057224 */ /* 0x000fc600078e0205 */
[----:B------:R-:W-:Y:S01]  /*10790*/  STL [R1+0xdc], R9 ;  /* 0x0000dc0901007387 */ /* 0x000fe20000100800 */
[----:B--2---:R-:W-:-:S03]  /*107a0*/  IABS R0, R29 ;  /* 0x0000001d00007213 */ /* 0x004fc60000000000 */
[----:B------:R-:W2:Y:S02]  /*107b0*/  LDL R29, [R1+0x3b5c] ;  /* 0x003b5c00011d7983 */ /* 0x000ea40000100800 */
[----:B------:R-:W-:-:S04]  /*107c0*/  IMAD.HI.U32 R4, R12, R0, RZ ;  /* 0x000000000c047227 */ /* 0x000fc800078e00ff */
[----:B------:R-:W-:Y:S01]  /*107d0*/  IMAD.MOV R4, RZ, RZ, -R4 ;  /* 0x000000ffff047224 */ /* 0x000fe200078e0a04 */
[----:B------:R1:W-:Y:S03]  /*107e0*/  STL [R1+0xe0], R7 ;  /* 0x0000e00701007387 */ /* 0x0003e60000100800 */
[----:B------:R-:W-:Y:S01]  /*107f0*/  IMAD R0, R13, R4, R0 ;  /* 0x000000040d007224 */ /* 0x000fe200078e0200 */
[----:B------:R1:W-:Y:S01]  /*10800*/  STL [R1+0xe4], R5 ;  /* 0x0000e40501007387 */ /* 0x0003e20000100800 */
[----:B0-----:R-:W-:-:S03]  /*10810*/  IABS R2, R10 ;  /* 0x0000000a00027213 */ /* 0x001fc60000000000 */
[----:B------:R-:W2:Y:S04]  /*10820*/  LDL R10, [R1+0x3b58] ;  /* 0x003b5800010a7983 */ /* 0x000ea80000100800 */
[----:B------:R4:W-:Y:S01]  /*10830*/  STL [R1+0x104], R0 ;  /* 0x0001040001007387 */ /* 0x0009e20000100800 */
[----:B------:R-:W-:-:S04]  /*10840*/  IMAD.HI.U32 R3, R12, R2, RZ ;  /* 0x000000020c037227 */ /* 0x000fc800078e00ff */
[----:B------:R-:W-:-:S04]  /*10850*/  IMAD.MOV R3, RZ, RZ, -R3 ;  /* 0x000000ffff037224 */ /* 0x000fc800078e0a03 */
[----:B------:R-:W-:Y:S01]  /*10860*/  IMAD R2, R13, R3, R2 ;  /* 0x000000030d027224 */ /* 0x000fe200078e0202 */
[----:B---3--:R-:W-:Y:S02]  /*10870*/  IABS R6, R11 ;  /* 0x0000000b00067213 */ /* 0x008fe40000000000 */
[----:B------:R-:W3:Y:S01]  /*10880*/  LDL R11, [R1+0x3b54] ;  /* 0x003b5400010b7983 */ /* 0x000ee20000100800 */
[----:B-1----:R-:W-:Y:S02]  /*10890*/  IABS R7, R19 ;  /* 0x0000001300077213 */ /* 0x002fe40000000000 */
[----:B------:R-:W-:Y:S02]  /*108a0*/  IABS R4, R14 ;  /* 0x0000000e00047213 */ /* 0x000fe40000000000 */
[----:B------:R-:W3:Y:S01]  /*108b0*/  LDL R14, [R1+0x3b50] ;  /* 0x003b5000010e7983 */ /* 0x000ee20000100800 */
[----:B------:R-:W-:-:S04]  /*108c0*/  IMAD.HI.U32 R9, R12, R6, RZ ;  /* 0x000000060c097227 */ /* 0x000fc800078e00ff */
[----:B------:R-:W-:-:S04]  /*108d0*/  IMAD.HI.U32 R8, R12, R7, RZ ;  /* 0x000000070c087227 */ /* 0x000fc800078e00ff */
[----:B------:R-:W-:Y:S01]  /*108e0*/  IMAD.HI.U32 R5, R12, R4, RZ ;  /* 0x000000040c057227 */ /* 0x000fe200078e00ff */
[----:B----4-:R-:W-:-:S03]  /*108f0*/  IABS R0, R16 ;  /* 0x0000001000007213 */ /* 0x010fc60000000000 */
[----:B------:R-:W-:Y:S01]  /*10900*/  IMAD.MOV R9, RZ, RZ, -R9 ;  /* 0x000000ffff097224 */ /* 0x000fe200078e0a09 */
[----:B------:R-:W4:Y:S01]  /*10910*/  LDL R16, [R1+0x3b4c] ;  /* 0x003b4c0001107983 */ /* 0x000f220000100800 */
[----:B------:R-:W-:Y:S02]  /*10920*/  IMAD.MOV R8, RZ, RZ, -R8 ;  /* 0x000000ffff087224 */ /* 0x000fe400078e0a08 */
        /* <DEDUP_REMOVED lines=8> */
[----:B------:R1:W-:Y:S04]  /*109b0*/  STL [R1+0x34], R9 ;  /* 0x0000340901007387 */ /* 0x0003e80000100800 */
[----:B------:R-:W-:Y:S04]  /*109c0*/  STL [R1+0x30], R7 ;  /* 0x0000300701007387 */ /* 0x000fe80000100800 */
[----:B------:R0:W-:Y:S04]  /*109d0*/  STL [R1+0x2c], R4 ;  /* 0x00002c0401007387 */ /* 0x0001e80000100800 */
[----:B------:R0:W-:Y:S04]  /*109e0*/  STL [R1+0xc4], R0 ;  /* 0x0000c40001007387 */ /* 0x0001e80000100800 */
[----:B------:R-:W4:Y:S04]  /*109f0*/  LDL R22, [R1+0x3b44] ;  /* 0x003b440001167983 */ /* 0x000f280000100800 */
[----:B------:R-:W4:Y:S04]  /*10a00*/  LDL R20, [R1+0x3b40] ;  /* 0x003b400001147983 */ /* 0x000f280000100800 */
[----:B------:R-:W4:Y:S04]  /*10a10*/  LDL R19, [R1+0x3b3c] ;  /* 0x003b3c0001137983 */ /* 0x000f280000100800 */
[----:B------:R-:W4:Y:S01]  /*10a20*/  LDL R23, [R1+0x3b48] ;  /* 0x003b480001177983 */ /* 0x000f220000100800 */
[----:B0-----:R-:W-:-:S03]  /*10a30*/  IABS R2, R18 ;  /* 0x0000001200027213 */ /* 0x001fc60000000000 */
[----:B------:R-:W4:Y:S02]  /*10a40*/  LDL R18, [R1+0x3b38] ;  /* 0x003b380001127983 */ /* 0x000f240000100800 */
[----:B------:R-:W-:-:S04]  /*10a50*/  IMAD.HI.U32 R6, R12, R2, RZ ;  /* 0x000000020c067227 */ /* 0x000fc800078e00ff */
[----:B------:R-:W-:-:S04]  /*10a60*/  IMAD.MOV R6, RZ, RZ, -R6 ;  /* 0x000000ffff067224 */ /* 0x000fc800078e0a06 */
[----:B------:R-:W-:-:S05]  /*10a70*/  IMAD R2, R13, R6, R2 ;  /* 0x000000060d027224 */ /* 0x000fca00078e0202 */
[----:B------:R4:W-:Y:S01]  /*10a80*/  STL [R1+0x28], R2 ;  /* 0x0000280201007387 */ /* 0x0009e20000100800 */
[----:B--2---:R-:W-:-:S05]  /*10a90*/  IABS R5, R29 ;  /* 0x0000001d00057213 */ /* 0x004fca0000000000 */
[----:B------:R-:W-:-:S04]  /*10aa0*/  IMAD.HI.U32 R6, R12, R5, RZ ;  /* 0x000000050c067227 */ /* 0x000fc800078e00ff */
[----:B-1----:R-:W-:Y:S01]  /*10ab0*/  IMAD.MOV R9, RZ, RZ, -R6 ;  /* 0x000000ffff097224 */ /* 0x002fe200078e0a06 */
[----:B------:R-:W-:-:S05]  /*10ac0*/  IABS R4, R10 ;  /* 0x0000000a00047213 */ /* 0x000fca0000000000 */
[----:B------:R-:W-:-:S04]  /*10ad0*/  IMAD.HI.U32 R7, R12, R4, RZ ;  /* 0x000000040c077227 */ /* 0x000fc800078e00ff */
[----:B------:R-:W-:Y:S02]  /*10ae0*/  IMAD.MOV R6, RZ, RZ, -R7 ;  /* 0x000000ffff067224 */ /* 0x000fe400078e0a07 */
[C---:B------:R-:W-:Y:S02]  /*10af0*/  IMAD R9, R13.reuse, R9, R5 ;  /* 0x000000090d097224 */ /* 0x040fe400078e0205 */
[----:B------:R-:W-:-:S03]  /*10b00*/  IMAD R4, R13, R6, R4 ;  /* 0x000000060d047224 */ /* 0x000fc600078e0204 */
[----:B------:R-:W-:Y:S04]  /*10b10*/  STL [R1+0x24], R9 ;  /* 0x0000240901007387 */ /* 0x000fe80000100800 */
[----:B------:R-:W2:Y:S01]  /*10b20*/  LDL R29, [R1+0x3b34] ;  /* 0x003b3400011d7983 */ /* 0x000ea20000100800 */
[----:B---3--:R-:W-:-:S05]  /*10b30*/  IABS R3, R11 ;  /* 0x0000000b00037213 */ /* 0x008fca0000000000 */
[----:B------:R-:W-:-:S04]  /*10b40*/  IMAD.HI.U32 R8, R12, R3, RZ ;  /* 0x000000030c087227 */ /* 0x000fc800078e00ff */
[----:B------:R-:W-:Y:S01]  /*10b50*/  IMAD.MOV R7, RZ, RZ, -R8 ;  /* 0x000000ffff077224 */ /* 0x000fe200078e0a08 */
[----:B------:R-:W-:-:S05]  /*10b60*/  IABS R0, R14 ;  /* 0x0000000e00007213 */ /* 0x000fca0000000000 */
[----:B------:R-:W-:-:S04]  /*10b70*/  IMAD.HI.U32 R10, R12, R0, RZ ;  /* 0x000000000c0a7227 */ /* 0x000fc800078e00ff */
[----:B------:R-:W-:Y:S02]  /*10b80*/  IMAD.MOV R8, RZ, RZ, -R10 ;  /* 0x000000ffff087224 */ /* 0x000fe400078e0a0a */
[C---:B------:R-:W-:Y:S02]  /*10b90*/  IMAD R3, R13.reuse, R7, R3 ;  /* 0x000000070d037224 */ /* 0x040fe400078e0203 */
[----:B------:R-:W-:Y:S01]  /*10ba0*/  IMAD R0, R13, R8, R0 ;  /* 0x000000080d007224 */ /* 0x000fe200078e0200 */
[----:B----4-:R-:W-:Y:S01]  /*10bb0*/  IABS R2, R16 ;  /* 0x0000001000027213 */ /* 0x010fe20000000000 */
[----:B------:R-:W-:Y:S04]  /*10bc0*/  STL [R1+0x20], R4 ;  /* 0x0000200401007387 */ /* 0x000fe80000100800 */
[----:B------:R-:W-:Y:S01]  /*10bd0*/  IMAD.HI.U32 R5, R12, R2, RZ ;  /* 0x000000020c057227 */ /* 0x000fe200078e00ff */
[----:B------:R0:W-:Y:S04]  /*10be0*/  STL [R1+0x1c], R3 ;  /* 0x00001c0301007387 */ /* 0x0001e80000100800 */
[----:B------:R-:W3:Y:S04]  /*10bf0*/  LDL R11, [R1+0x3b30] ;  /* 0x003b3000010b7983 */ /* 0x000ee80000100800 */
[----:B------:R-:W4:Y:S01]  /*10c00*/  LDL R14, [R1+0x3b2c] ;  /* 0x003b2c00010e7983 */ /* 0x000f220000100800 */
[----:B0-----:R-:W-:-:S03]  /*10c10*/  IMAD.MOV R3, RZ, RZ, -R5 ;  /* 0x000000ffff037224 */ /* 0x001fc600078e0a05 */
[----:B------:R0:W-:Y:S04]  /*10c20*/  STL [R1+0x18], R0 ;  /* 0x0000180001007387 */ /* 0x0001e80000100800 */
[----:B------:R-:W4:Y:S01]  /*10c30*/  LDL R16, [R1+0x3b28] ;  /* 0x003b280001107983 */ /* 0x000f220000100800 */
[----:B------:R-:W-:Y:S01]  /*10c40*/  IMAD R3, R13, R3, R2 ;  /* 0x000000030d037224 */ /* 0x000fe200078e0202 */
[----:B------:R-:W-:Y:S02]  /*10c50*/  IABS R4, R22 ;  /* 0x0000001600047213 */ /* 0x000fe40000000000 */
[----:B------:R-:W-:-:S03]  /*10c60*/  IABS R5, R20 ;  /* 0x0000001400057213 */ /* 0x000fc60000000000 */
[----:B------:R-:W-:Y:S01]  /*10c70*/  IMAD.MOV.U32 R2, RZ, RZ, R4 ;  /* 0x000000ffff027224 */ /* 0x000fe200078e0004 */
[----:B------:R-:W-:Y:S02]  /*10c80*/  IABS R6, R19 ;  /* 0x0000001300067213 */ /* 0x000fe40000000000 */
[----:B------:R-:W4:Y:S01]  /*10c90*/  LDL R19, [R1+0x3b24] ;  /* 0x003b240001137983 */ /* 0x000f220000100800 */
[----:B0-----:R-:W-:-:S03]  /*10ca0*/  IABS R0, R23 ;  /* 0x0000001700007213 */ /* 0x001fc60000000000 */
[----:B------:R0:W-:Y:S01]  /*10cb0*/  STL [R1+0x14], R3 ;  /* 0x0000140301007387 */ /* 0x0001e20000100800 */
[----:B------:R-:W-:Y:S02]  /*10cc0*/  IMAD.MOV.U32 R4, RZ, RZ, R6 ;  /* 0x000000ffff047224 */ /* 0x000fe400078e0006 */
[----:B------:R-:W-:-:S04]  /*10cd0*/  IMAD.HI.U32 R6, R12, R0, RZ ;  /* 0x000000000c067227 */ /* 0x000fc800078e00ff */
[----:B------:R-:W-:-:S04]  /*10ce0*/  IMAD.HI.U32 R7, R12, R2, RZ ;  /* 0x000000020c077227 */ /* 0x000fc800078e00ff */
[----:B0-----:R-:W-:Y:S02]  /*10cf0*/  IMAD.MOV.U32 R3, RZ, RZ, R5 ;  /* 0x000000ffff037224 */ /* 0x001fe400078e0005 */
[----:B------:R-:W-:-:S04]  /*10d00*/  IMAD.HI.U32 R10, R12, R4, RZ ;  /* 0x000000040c0a7227 */ /* 0x000fc800078e00ff */
[----:B------:R-:W-:-:S04]  /*10d10*/  IMAD.HI.U32 R8, R12, R3, RZ ;  /* 0x000000030c087227 */ /* 0x000fc800078e00ff */
[----:B------:R-:W-:Y:S02]  /*10d20*/  IMAD.MOV R9, RZ, RZ, -R6 ;  /* 0x000000ffff097224 */ /* 0x000fe400078e0a06 */
[----:B------:R-:W-:Y:S02]  /*10d30*/  IMAD.MOV R6, RZ, RZ, -R7 ;  /* 0x000000ffff067224 */ /* 0x000fe400078e0a07 */
[----:B------:R-:W-:Y:S02]  /*10d40*/  IMAD.MOV R7, RZ, RZ, -R8 ;  /* 0x000000ffff077224 */ /* 0x000fe400078e0a08 */
[----:B------:R-:W-:Y:S02]  /*10d50*/  IMAD.MOV R8, RZ, RZ, -R10 ;  /* 0x000000ffff087224 */ /* 0x000fe400078e0a0a */
[C---:B------:R-:W-:Y:S02]  /*10d60*/  IMAD R10, R13.reuse, R9, R0 ;  /* 0x000000090d0a7224 */ /* 0x040fe400078e0200 */
[----:B------:R-:W-:-:S02]  /*10d70*/  IMAD R0, R13, R6, R2 ;  /* 0x000000060d007224 */ /* 0x000fc400078e0202 */
[C---:B------:R-:W-:Y:S02]  /*10d80*/  IMAD R2, R13.reuse, R7, R3 ;  /* 0x000000070d027224 */ /* 0x040fe400078e0203 */
[----:B------:R-:W-:Y:S01]  /*10d90*/  IMAD R3, R13, R8, R4 ;  /* 0x000000080d037224 */ /* 0x000fe200078e0204 */
[----:B------:R-:W-:Y:S01]  /*10da0*/  STL [R1+0x10], R10 ;  /* 0x0000100a01007387 */ /* 0x000fe20000100800 */
[----:B------:R-:W-:-:S03]  /*10db0*/  IABS R5, R18 ;  /* 0x0000001200057213 */ /* 0x000fc60000000000 */
[----:B------:R-:W-:Y:S04]  /*10dc0*/  STL [R1+0xc], R0 ;  /* 0x00000c0001007387 */ /* 0x000fe80000100800 */
[----:B------:R0:W-:Y:S04]  /*10dd0*/  STL [R1+0x8], R2 ;  /* 0x0000080201007387 */ /* 0x0001e80000100800 */
[----:B------:R3:W-:Y:S04]  /*10de0*/  STL [R1+0x4], R3 ;  /* 0x0000040301007387 */ /* 0x0007e80000100800 */
[----:B------:R-:W4:Y:S01]  /*10df0*/  LDL R18, [R1+0x3b20] ;  /* 0x003b200001127983 */ /* 0x000f220000100800 */
[----:B------:R-:W-:-:S04]  /*10e00*/  IMAD.HI.U32 R9, R12, R5, RZ ;  /* 0x000000050c097227 */ /* 0x000fc800078e00ff */
[----:B0-----:R-:W-:Y:S01]  /*10e10*/  IMAD.MOV R2, RZ, RZ, -R9 ;  /* 0x000000ffff027224 */ /* 0x001fe200078e0a09 */
[----:B--2---:R-:W-:-:S03]  /*10e20*/  IABS R0, R29 ;  /* 0x0000001d00007213 */ /* 0x004fc60000000000 */
[----:B------:R-:W-:Y:S01]  /*10e30*/  IMAD R29, R13, R2, R5 ;  /* 0x000000020d1d7224 */ /* 0x000fe200078e0205 */
[----:B---3--:R-:W-:Y:S02]  /*10e40*/  IABS R3, R11 ;  /* 0x0000000b00037213 */ /* 0x008fe40000000000 */
[----:B------:R-:W2:Y:S01]  /*10e50*/  LDL R11, [R1+0x3b1c] ;  /* 0x003b1c00010b7983 */ /* 0x000ea20000100800 */
[----:B----4-:R-:W-:Y:S02]  /*10e60*/  IABS R4, R14 ;  /* 0x0000000e00047213 */ /* 0x010fe40000000000 */
[----:B------:R-:W-:Y:S01]  /*10e70*/  IMAD.MOV.U32 R2, RZ, RZ, R3 ;  /* 0x000000ffff027224 */ /* 0x000fe200078e0003 */
[----:B------:R-:W3:Y:S01]  /*10e80*/  LDL R14, [R1+0x3b18] ;  /* 0x003b1800010e7983 */ /* 0x000ee20000100800 */
[----:B------:R-:W-:Y:S01]  /*10e90*/  IABS R6, R16 ;  /* 0x0000001000067213 */ /* 0x000fe20000000000 */
[----:B------:R-:W-:Y:S02]  /*10ea0*/  IMAD.MOV.U32 R3, RZ, RZ, R4 ;  /* 0x000000ffff037224 */ /* 0x000fe400078e0004 */
[----:B------:R-:W4:Y:S01]  /*10eb0*/  LDL R16, [R1+0x3b14] ;  /* 0x003b140001107983 */ /* 0x000f220000100800 */
[----:B------:R-:W-:-:S04]  /*10ec0*/  IMAD.HI.U32 R7, R12, R2, RZ ;  /* 0x000000020c077227 */ /* 0x000fc800078e00ff */
[----:B------:R-:W-:Y:S02]  /*10ed0*/  IMAD.MOV.U32 R4, RZ, RZ, R6 ;  /* 0x000000ffff047224 */ /* 0x000fe400078e0006 */
[----:B------:R-:W-:-:S04]  /*10ee0*/  IMAD.HI.U32 R6, R12, R0, RZ ;  /* 0x000000000c067227 */ /* 0x000fc800078e00ff */
[----:B------:R-:W-:-:S04]  /*10ef0*/  IMAD.HI.U32 R8, R12, R3, RZ ;  /* 0x000000030c087227 */ /* 0x000fc800078e00ff */
[----:B------:R-:W-:-:S04]  /*10f00*/  IMAD.HI.U32 R10, R12, R4, RZ ;  /* 0x000000040c0a7227 */ /* 0x000fc800078e00ff */
[----:B------:R-:W-:Y:S02]  /*10f10*/  IMAD.MOV R9, RZ, RZ, -R6 ;  /* 0x000000ffff097224 */ /* 0x000fe400078e0a06 */
[----:B------:R-:W-:Y:S02]  /*10f20*/  IMAD.MOV R6, RZ, RZ, -R7 ;  /* 0x000000ffff067224 */ /* 0x000fe400078e0a07 */
[----:B------:R-:W-:Y:S01]  /*10f30*/  IMAD.MOV R7, RZ, RZ, -R8 ;  /* 0x000000ffff077224 */ /* 0x000fe200078e0a08 */
[----:B------:R-:W-:Y:S01]  /*10f40*/  STL [R1+0x4778], R29 ;  /* 0x0047781d01007387 */ /* 0x000fe20000100800 */
[----:B------:R-:W-:Y:S01]  /*10f50*/  IMAD.MOV R8, RZ, RZ, -R10 ;  /* 0x000000ffff087224 */ /* 0x000fe200078e0a0a */
[----:B------:R-:W-:Y:S01]  /*10f60*/  IABS R5, R19 ;  /* 0x0000001300057213 */ /* 0x000fe20000000000 */
[C---:B------:R-:W-:Y:S01]  /*10f70*/  IMAD R0, R13.reuse, R9, R0 ;  /* 0x000000090d007224 */ /* 0x040fe200078e0200 */
[----:B------:R-:W4:Y:S01]  /*10f80*/  LDL.LU R25, [R1+0x1020] ;  /* 0x0010200001197983 */ /* 0x000f220000300800 */
[----:B------:R-:W-:-:S02]  /*10f90*/  IMAD R2, R13, R6, R2 ;  /* 0x000000060d027224 */ /* 0x000fc400078e0202 */
[C---:B------:R-:W-:Y:S01]  /*10fa0*/  IMAD R3, R13.reuse, R7, R3 ;  /* 0x000000070d037224 */ /* 0x040fe200078e0203 */
[----:B------:R-:W4:Y:S01]  /*10fb0*/  LDL.LU R21, [R1+0x74] ;  /* 0x0000740001157983 */ /* 0x000f220000300800 */
[----:B------:R-:W-:-:S03]  /*10fc0*/  IMAD R4, R13, R8, R4 ;  /* 0x000000080d047224 */ /* 0x000fc600078e0204 */
[----:B------:R-:W4:Y:S01]  /*10fd0*/  LDL.LU R23, [R1+0x70] ;  /* 0x0000700001177983 */ /* 0x000f220000300800 */
[----:B------:R-:W-:-:S03]  /*10fe0*/  IMAD.HI.U32 R9, R12, R5, RZ ;  /* 0x000000050c097227 */ /* 0x000fc600078e00ff */
[----:B------:R-:W4:Y:S04]  /*10ff0*/  LDL.LU R24, [R1+0x68] ;  /* 0x0000680001187983 */ /* 0x000f280000300800 */
[----:B------:R-:W-:Y:S01]  /*11000*/  STL [R1+0x4774], R0 ;  /* 0x0047740001007387 */ /* 0x000fe20000100800 */
[----:B------:R-:W-:-:S03]  /*11010*/  IMAD.MOV R7, RZ, RZ, -R9 ;  /* 0x000000ffff077224 */ /* 0x000fc600078e0a09 */
[----:B------:R-:W-:Y:S04]  /*11020*/  STL [R1+0x4770], R2 ;  /* 0x0047700201007387 */ /* 0x000fe80000100800 */
[----:B------:R-:W-:Y:S04]  /*11030*/  STL [R1+0x476c], R3 ;  /* 0x00476c0301007387 */ /* 0x000fe80000100800 */
[----:B------:R0:W-:Y:S04]  /*11040*/  STL [R1+0x4768], R4 ;  /* 0x0047680401007387 */ /* 0x0001e80000100800 */
[----:B------:R-:W4:Y:S01]  /*11050*/  LDL.LU R19, [R1+0x64] ;  /* 0x0000640001137983 */ /* 0x000f220000300800 */
[----:B------:R-:W-:-:S03]  /*11060*/  IMAD R5, R13, R7, R5 ;  /* 0x000000070d057224 */ /* 0x000fc600078e0205 */
[----:B0-----:R-:W4:Y:S04]  /*11070*/  LDL.LU R4, [R1+0x60] ;  /* 0x0000600001047983 */ /* 0x001f280000300800 */
[----:B------:R-:W4:Y:S04]  /*11080*/  LDL.LU R3, [R1+0x5c] ;  /* 0x00005c0001037983 */ /* 0x000f280000300800 */
[----:B------:R-:W4:Y:S04]  /*11090*/  LDL.LU R2, [R1+0x58] ;  /* 0x0000580001027983 */ /* 0x000f280000300800 */
[----:B------:R-:W4:Y:S01]  /*110a0*/  LDL.LU R22, [R1+0x54] ;  /* 0x0000540001167983 */ /* 0x000f220000300800 */
[----:B------:R-:W-:-:S03]  /*110b0*/  IABS R6, R18 ;  /* 0x0000001200067213 */ /* 0x000fc60000000000 */
[----:B------:R-:W4:Y:S04]  /*110c0*/  LDL.LU R20, [R1+0x50] ;  /* 0x0000500001147983 */ /* 0x000f280000300800 */
[----:B------:R-:W4:Y:S04]  /*110d0*/  LDL.LU R0, [R1+0x3c] ;  /* 0x00003c0001007983 */ /* 0x000f280000300800 */
[----:B------:R-:W4:Y:S04]  /*110e0*/  LDL.LU R29, [R1+0x38] ;  /* 0x00003800011d7983 */ /* 0x000f280000300800 */
[----:B------:R-:W4:Y:S04]  /*110f0*/  LDL.LU R18, [R1+0x79c] ;  /* 0x00079c0001127983 */ /* 0x000f280000300800 */
[----:B------:R0:W-:Y:S04]  /*11100*/  STL [R1+0x4764], R5 ;  /* 0x0047640501007387 */ /* 0x0001e80000100800 */
[----:B0-----:R-:W4:Y:S01]  /*11110*/  LDL.LU R5, [R1+0x6c] ;  /* 0x00006c0001057983 */ /* 0x001f220000300800 */
[----:B------:R-:W-:-:S13]  /*11120*/  ISETP.GT.U32.AND P3, PT, R13, R15, PT ;  /* 0x0000000f0d00720c */ /* 0x000fda0003f64070 */
[----:B------:R-:W-:Y:S01]  /*11130*/  @!P3 IMAD.IADD R15, R15, 0x1, -R13 ;  /* 0x000000010f0fb824 */ /* 0x000fe200078e0a0d */
[----:B--2---:R-:W-:Y:S02]  /*11140*/  IABS R8, R11 ;  /* 0x0000000b00087213 */ /* 0x004fe40000000000 */
[----:B---3--:R-:W-:-:S03]  /*11150*/  IABS R9, R14 ;  /* 0x0000000e00097213 */ /* 0x008fc60000000000 */
[----:B------:R-:W-:Y:S01]  /*11160*/  IMAD.MOV.U32 R7, RZ, RZ, R8 ;  /* 0x000000ffff077224 */ /* 0x000fe200078e0008 */
[----:B----4-:R-:W-:Y:S01]  /*11170*/  IABS R10, R16 ;  /* 0x00000010000a7213 */ /* 0x010fe20000000000 */
[----:B------:R-:W-:-:S04]  /*11180*/  IMAD.MOV.U32 R8, RZ, RZ, R9 ;  /* 0x000000ffff087224 */ /* 0x000fc800078e0009 */
[----:B------:R-:W-:Y:S02]  /*11190*/  IMAD.MOV.U32 R9, RZ, RZ, R10 ;  /* 0x000000ffff097224 */ /* 0x000fe400078e000a */
[----:B------:R-:W-:-:S04]  /*111a0*/  IMAD.HI.U32 R10, R12, R6, RZ ;  /* 0x000000060c0a7227 */ /* 0x000fc800078e00ff */
[----:B------:R-:W-:Y:S02]  /*111b0*/  IMAD.MOV R10, RZ, RZ, -R10 ;  /* 0x000000ffff0a7224 */ /* 0x000fe400078e0a0a */
[----:B------:R-:W-:-:S04]  /*111c0*/  IMAD.HI.U32 R14, R12, R7, RZ ;  /* 0x000000070c0e7227 */ /* 0x000fc800078e00ff */
[----:B------:R-:W-:-:S04]  /*111d0*/  IMAD.HI.U32 R11, R12, R8, RZ ;  /* 0x000000080c0b7227 */ /* 0x000fc800078e00ff */
[----:B------:R-:W-:Y:S02]  /*111e0*/  IMAD R6, R13, R10, R6 ;  /* 0x0000000a0d067224 */ /* 0x000fe400078e0206 */
[----:B------:R-:W-:Y:S02]  /*111f0*/  IMAD.MOV R10, RZ, RZ, -R14 ;  /* 0x000000ffff0a7224 */ /* 0x000fe400078e0a0e */
[----:B------:R-:W-:Y:S01]  /*11200*/  IMAD.HI.U32 R16, R12, R9, RZ ;  /* 0x000000090c107227 */ /* 0x000fe200078e00ff */
[----:B------:R-:W-:-:S03]  /*11210*/  ISETP.GT.U32.AND P2, PT, R17, R25, PT ;  /* 0x000000191100720c */ /* 0x000fc60003f44070 */
[----:B------:R-:W-:Y:S02]  /*11220*/  IMAD.MOV R11, RZ, RZ, -R11 ;  /* 0x000000ffff0b7224 */ /* 0x000fe400078e0a0b */
[C---:B------:R-:W-:Y:S01]  /*11230*/  IMAD R7, R13.reuse, R10, R7 ;  /* 0x0000000a0d077224 */ /* 0x040fe200078e0207 */
[C---:B------:R-:W-:Y:S01]  /*11240*/  ISETP.GT.U32.AND P4, PT, R13.reuse, R21, PT ;  /* 0x000000150d00720c */ /* 0x040fe20003f84070 */
[----:B------:R-:W-:Y:S02]  /*11250*/  IMAD.MOV R14, RZ, RZ, -R16 ;  /* 0x000000ffff0e7224 */ /* 0x000fe400078e0a10 */
[C---:B------:R-:W-:Y:S01]  /*11260*/  IMAD R8, R13.reuse, R11, R8 ;  /* 0x0000000b0d087224 */ /* 0x040fe200078e0208 */
[C---:B------:R-:W-:Y:S01]  /*11270*/  ISETP.GT.U32.AND P6, PT, R13.reuse, R23, PT ;  /* 0x000000170d00720c */ /* 0x040fe20003fc4070 */
[----:B------:R-:W-:Y:S01]  /*11280*/  STL [R1+0x477c], R6 ;  /* 0x00477c0601007387 */ /* 0x000fe20000100800 */
[----:B------:R-:W-:-:S03]  /*11290*/  IMAD R9, R13, R14, R9 ;  /* 0x0000000e0d097224 */ /* 0x000fc600078e0209 */
[----:B------:R-:W-:Y:S01]  /*112a0*/  STL [R1+0x4780], R7 ;  /* 0x0047800701007387 */ /* 0x000fe20000100800 */
[----:B------:R-:W-:-:S03]  /*112b0*/  ISETP.GT.U32.AND P1, PT, R13, R24, PT ;  /* 0x000000180d00720c */ /* 0x000fc60003f24070 */
[----:B------:R-:W2:Y:S04]  /*112c0*/  LDL.LU R11, [R1+0x40] ;  /* 0x00004000010b7983 */ /* 0x000ea80000300800 */
[----:B------:R0:W-:Y:S01]  /*112d0*/  STL [R1+0x4784], R8 ;  /* 0x0047840801007387 */ /* 0x0001e20000100800 */
[----:B------:R-:W-:Y:S02]  /*112e0*/  @!P2 IMAD.IADD R25, R25, 0x1, -R17 ;  /* 0x000000011919a824 */ /* 0x000fe400078e0a11 */
[--C-:B------:R-:W-:Y:S01]  /*112f0*/  @!P4 IMAD.IADD R21, R21, 0x1, -R13.reuse ;  /* 0x000000011515c824 */ /* 0x100fe200078e0a0d */
[----:B0-----:R-:W3:Y:S04]  /*11300*/  LDL.LU R8, [R1+0x44] ;  /* 0x0000440001087983 */ /* 0x001ee80000300800 */
[----:B------:R-:W4:Y:S04]  /*11310*/  LDL.LU R14, [R1+0x48] ;  /* 0x00004800010e7983 */ /* 0x000f280000300800 */
[----:B------:R0:W-:Y:S01]  /*11320*/  STL [R1+0x4788], R9 ;  /* 0x0047880901007387 */ /* 0x0001e20000100800 */
[----:B------:R-:W-:Y:S01]  /*11330*/  ISETP.GT.U32.AND P5, PT, R17, R25, PT ;  /* 0x000000191100720c */ /* 0x000fe20003fa4070 */
[----:B------:R-:W-:-:S02]  /*11340*/  @!P6 IMAD.IADD R23, R23, 0x1, -R13 ;  /* 0x000000011717e824 */ /* 0x000fc400078e0a0d */
[----:B0-----:R-:W4:Y:S01]  /*11350*/  LDL.LU R9, [R1+0x4c] ;  /* 0x00004c0001097983 */ /* 0x001f220000300800 */
[C---:B------:R-:W-:Y:S01]  /*11360*/  ISETP.GT.U32.AND P2, PT, R13.reuse, R15, PT ;  /* 0x0000000f0d00720c */ /* 0x040fe20003f44070 */
[----:B------:R-:W-:Y:S01]  /*11370*/  @!P1 IMAD.IADD R24, R24, 0x1, -R13 ;  /* 0x0000000118189824 */ /* 0x000fe200078e0a0d */
[----:B------:R-:W-:-:S07]  /*11380*/  ISETP.GT.U32.AND P1, PT, R13, R23, PT ;  /* 0x000000170d00720c */ /* 0x000fce0003f24070 */
[----:B------:R-:W-:Y:S01]  /*11390*/  @!P5 IMAD.IADD R25, R25, 0x1, -R17 ;  /* 0x000000011919d824 */ /* 0x000fe200078e0a11 */
[----:B------:R-:W-:-:S13]  /*113a0*/  ISETP.GT.U32.AND P0, PT, R13, R5, PT ;  /* 0x000000050d00720c */ /* 0x000fda0003f04070 */
[--C-:B------:R-:W-:Y:S01]  /*113b0*/  @!P0 IMAD.IADD R5, R5, 0x1, -R13.reuse ;  /* 0x0000000105058824 */ /* 0x100fe200078e0a0d */
[----:B------:R-:W-:Y:S01]  /*113c0*/  ISETP.GT.U32.AND P0, PT, R13, R21, PT ;  /* 0x000000150d00720c */ /* 0x000fe20003f04070 */
[--C-:B------:R-:W-:Y:S01]  /*113d0*/  @!P2 IMAD.IADD R15, R15, 0x1, -R13.reuse ;  /* 0x000000010f0fa824 */ /* 0x100fe200078e0a0d */
[----:B------:R0:W-:Y:S01]  /*113e0*/  STL [R1+0x1020], R25 ;  /* 0x0010201901007387 */ /* 0x0001e20000100800 */
[----:B------:R-:W-:-:S03]  /*113f0*/  @!P1 IMAD.IADD R23, R23, 0x1, -R13 ;  /* 0x0000000117179824 */ /* 0x000fc600078e0a0d */
[----:B0-----:R-:W4:Y:S07]  /*11400*/  LDL.LU R25, [R1+0x47d4] ;  /* 0x0047d40001197983 */ /* 0x001f2e0000300800 */
[----:B------:R-:W-:Y:S01]  /*11410*/  @!P0 IMAD.IADD R21, R21, 0x1, -R13 ;  /* 0x0000000115158824 */ /* 0x000fe200078e0a0d */
[----:B------:R-:W-:Y:S04]  /*11420*/  STL [R1+0x478c], R15 ;  /* 0x00478c0f01007387 */ /* 0x000fe80000100800 */
[----:B------:R0:W-:Y:S04]  /*11430*/  STL [R1+0x74], R21 ;  /* 0x0000741501007387 */ /* 0x0001e80000100800 */
[----:B0-----:R-:W4:Y:S04]  /*11440*/  LDL.LU R21, [R1+0x47d0] ;  /* 0x0047d00001157983 */ /* 0x001f280000300800 */
[----:B------:R0:W-:Y:S04]  /*11450*/  STL [R1+0x70], R23 ;  /* 0x0000701701007387 */ /* 0x0001e80000100800 */
[----:B0-----:R-:W4:Y:S01]  /*11460*/  LDL R23, [R1+0x3b10] ;  /* 0x003b100001177983 */ /* 0x001f220000100800 */
[----:B------:R-:W-:-:S02]  /*11470*/  ISETP.GT.U32.AND P6, PT, R13, R24, PT ;  /* 0x000000180d00720c */ /* 0x000fc40003fc4070 */
[C---:B------:R-:W-:Y:S02]  /*11480*/  ISETP.GT.U32.AND P4, PT, R13.reuse, R19, PT ;  /* 0x000000130d00720c */ /* 0x040fe40003f84070 */
[C---:B------:R-:W-:Y:S02]  /*11490*/  ISETP.GT.U32.AND P5, PT, R13.reuse, R4, PT ;  /* 0x000000040d00720c */ /* 0x040fe40003fa4070 */
[C---:B------:R-:W-:Y:S02]  /*114a0*/  ISETP.GT.U32.AND P2, PT, R13.reuse, R3, PT ;  /* 0x000000030d00720c */ /* 0x040fe40003f44070 */
[----:B------:R-:W-:-:S05]  /*114b0*/  ISETP.GT.U32.AND P0, PT, R13, R2, PT ;  /* 0x000000020d00720c */ /* 0x000fca0003f04070 */
[--C-:B------:R-:W-:Y:S02]  /*114c0*/  @!P6 IMAD.IADD R24, R24, 0x1, -R13.reuse ;  /* 0x000000011818e824 */ /* 0x100fe400078e0a0d */
[--C-:B------:R-:W-:Y:S01]  /*114d0*/  @!P4 IMAD.IADD R19, R19, 0x1, -R13.reuse ;  /* 0x000000011313c824 */ /* 0x100fe200078e0a0d */
[----:B------:R-:W-:Y:S01]  /*114e0*/  ISETP.GT.U32.AND P3, PT, R13, R5, PT ;  /* 0x000000050d00720c */ /* 0x000fe20003f64070 */
[--C-:B------:R-:W-:Y:S02]  /*114f0*/  @!P5 IMAD.IADD R4, R4, 0x1, -R13.reuse ;  /* 0x000000010404d824 */ /* 0x100fe400078e0a0d */
[--C-:B------:R-:W-:Y:S02]  /*11500*/  @!P2 IMAD.IADD R3, R3, 0x1, -R13.reuse ;  /* 0x000000010303a824 */ /* 0x100fe400078e0a0d */
[----:B------:R-:W-:Y:S01]  /*11510*/  @!P0 IMAD.IADD R2, R2, 0x1, -R13 ;  /* 0x0000000102028824 */ /* 0x000fe200078e0a0d */
[----:B------:R0:W-:Y:S01]  /*11520*/  STL [R1+0x68], R24 ;  /* 0x0000681801007387 */ /* 0x0001e20000100800 */
[----:B------:R-:W-:-:S06]  /*11530*/  ISETP.GT.U32.AND P1, PT, R13, R22, PT ;  /* 0x000000160d00720c */ /* 0x000fcc0003f24070 */
[----:B------:R-:W-:Y:S01]  /*11540*/  @!P3 IMAD.IADD R5, R5, 0x1, -R13 ;  /* 0x000000010505b824 */ /* 0x000fe200078e0a0d */
[----:B------:R-:W-:-:S04]  /*11550*/  ISETP.GT.U32.AND P0, PT, R13, R0, PT ;  /* 0x000000000d00720c */ /* 0x000fc80003f04070 */
[----:B------:R-:W-:Y:S04]  /*11560*/  STL [R1+0x6c], R5 ;  /* 0x00006c0501007387 */ /* 0x000fe80000100800 */
[----:B0-----:R-:W4:Y:S04]  /*11570*/  LDL.LU R24, [R1+0x788] ;  /* 0x0007880001187983 */ /* 0x001f280000300800 */
[----:B------:R-:W4:Y:S04]  /*11580*/  LDL.LU R7, [R1+0x78c] ;  /* 0x00078c0001077983 */ /* 0x000f280000300800 */
[----:B------:R-:W4:Y:S04]  /*11590*/  LDL.LU R16, [R1+0x790] ;  /* 0x0007900001107983 */ /* 0x000f280000300800 */
[----:B------:R-:W4:Y:S01]  /*115a0*/  LDL.LU R6, [R1+0x798] ;  /* 0x0007980001067983 */ /* 0x000f220000300800 */
[----:B------:R-:W-:-:S02]  /*115b0*/  @!P1 IMAD.IADD R22, R22, 0x1, -R13 ;  /* 0x0000000116169824 */ /* 0x000fc400078e0a0d */
[----:B------:R-:W-:-:S03]  /*115c0*/  @!P0 IMAD.IADD R0, R0, 0x1, -R13 ;  /* 0x0000000100008824 */ /* 0x000fc600078e0a0d */
[----:B------:R-:W-:-:S13]  /*115d0*/  ISETP.GT.U32.AND P0, PT, R13, R22, PT ;  /* 0x000000160d00720c */ /* 0x000fda0003f04070 */
[----:B------:R-:W-:Y:S01]  /*115e0*/  @!P0 IMAD.IADD R22, R22, 0x1, -R13 ;  /* 0x0000000116168824 */ /* 0x000fe200078e0a0d */
[C---:B--2---:R-:W-:Y:S02]  /*115f0*/  ISETP.GT.U32.AND P2, PT, R13.reuse, R11, PT ;  /* 0x0000000b0d00720c */ /* 0x044fe40003f44070 */
[C---:B---3--:R-:W-:Y:S02]  /*11600*/  ISETP.GT.U32.AND P5, PT, R13.reuse, R8, PT ;  /* 0x000000080d00720c */ /* 0x048fe40003fa4070 */
[C---:B----4-:R-:W-:Y:S02]  /*11610*/  ISETP.GT.U32.AND P4, PT, R13.reuse, R14, PT ;  /* 0x0000000e0d00720c */ /* 0x050fe40003f84070 */
[----:B------:R-:W-:-:S11]  /*11620*/  ISETP.GT.U32.AND P6, PT, R13, R9, PT ;  /* 0x000000090d00720c */ /* 0x000fd60003fc4070 */
[--C-:B------:R-:W-:Y:S01]  /*11630*/  @!P4 IMAD.IADD R14, R14, 0x1, -R13.reuse ;  /* 0x000000010e0ec824 */ /* 0x100fe200078e0a0d */
[C---:B------:R-:W-:Y:S01]  /*11640*/  ISETP.GT.U32.AND P4, PT, R13.reuse, R4, PT ;  /* 0x000000040d00720c */ /* 0x040fe20003f84070 */
[--C-:B------:R-:W-:Y:S01]  /*11650*/  @!P5 IMAD.IADD R8, R8, 0x1, -R13.reuse ;  /* 0x000000010808d824 */ /* 0x100fe200078e0a0d */
[----:B------:R-:W-:Y:S01]  /*11660*/  ISETP.GT.U32.AND P5, PT, R13, R3, PT ;  /* 0x000000030d00720c */ /* 0x000fe20003fa4070 */
[--C-:B------:R-:W-:Y:S02]  /*11670*/  @!P2 IMAD.IADD R11, R11, 0x1, -R13.reuse ;  /* 0x000000010b0ba824 */ /* 0x100fe400078e0a0d */
[----:B------:R-:W-:Y:S01]  /*11680*/  @!P6 IMAD.IADD R9, R9, 0x1, -R13 ;  /* 0x000000010909e824 */ /* 0x000fe200078e0a0d */
[C---:B------:R-:W-:Y:S02]  /*11690*/  ISETP.GT.U32.AND P6, PT, R13.reuse, R19, PT ;  /* 0x000000130d00720c */ /* 0x040fe40003fc4070 */
[----:B------:R-:W-:-:S05]  /*116a0*/  ISETP.GT.U32.AND P2, PT, R13, R2, PT ;  /* 0x000000020d00720c */ /* 0x000fca0003f44070 */
[--C-:B------:R-:W-:Y:S02]  /*116b0*/  @!P4 IMAD.IADD R4, R4, 0x1, -R13.reuse ;  /* 0x000000010404c824 */ /* 0x100fe400078e0a0d */
[----:B------:R-:W-:-:S04]  /*116c0*/  @!P5 IMAD.IADD R3, R3, 0x1, -R13 ;  /* 0x000000010303d824 */ /* 0x000fc800078e0a0d */
[--C-:B------:R-:W-:Y:S02]  /*116d0*/  @!P6 IMAD.IADD R19, R19, 0x1, -R13.reuse ;  /* 0x000000011313e824 */ /* 0x100fe400078e0a0d */
[----:B------:R-:W-:Y:S01]  /*116e0*/  @!P2 IMAD.IADD R2, R2, 0x1, -R13 ;  /* 0x000000010202a824 */ /* 0x000fe200078e0a0d */
[----:B------:R-:W-:Y:S02]  /*116f0*/  IABS R10, R23 ;  /* 0x00000017000a7213 */ /* 0x000fe40000000000 */
[----:B------:R-:W2:Y:S04]  /*11700*/  LDL.LU R23, [R1+0x794] ;  /* 0x0007940001177983 */ /* 0x000ea80000300800 */
[----:B------:R0:W-:Y:S04]  /*11710*/  STL [R1+0x64], R19 ;  /* 0x0000641301007387 */ /* 0x0001e80000100800 */
[----:B0-----:R-:W3:Y:S04]  /*11720*/  LDL.LU R19, [R1+0x774] ;  /* 0x0007740001137983 */ /* 0x001ee80000300800 */
[----:B------:R0:W-:Y:S04]  /*11730*/  STL [R1+0x60], R4 ;  /* 0x0000600401007387 */ /* 0x0001e80000100800 */
[----:B------:R-:W4:Y:S04]  /*11740*/  LDL.LU R15, [R1+0x778] ;  /* 0x00077800010f7983 */ /* 0x000f280000300800 */
[----:B------:R1:W-:Y:S04]  /*11750*/  STL [R1+0x5c], R3 ;  /* 0x00005c0301007387 */ /* 0x0003e80000100800 */
[----:B------:R-:W3:Y:S04]  /*11760*/  LDL.LU R5, [R1+0x77c] ;  /* 0x00077c0001057983 */ /* 0x000ee80000300800 */
[----:B------:R1:W-:Y:S04]  /*11770*/  STL [R1+0x58], R2 ;  /* 0x0000580201007387 */ /* 0x0003e80000100800 */
[----:B0-----:R-:W3:Y:S04]  /*11780*/  LDL.LU R4, [R1+0x784] ;  /* 0x0007840001047983 */ /* 0x001ee80000300800 */
[----:B-1----:R-:W3:Y:S04]  /*11790*/  LDL.LU R3, [R1+0x780] ;  /* 0x0007800001037983 */ /* 0x002ee80000300800 */
[----:B------:R0:W-:Y:S04]  /*117a0*/  STL [R1+0x54], R22 ;  /* 0x0000541601007387 */ /* 0x0001e80000100800 */
[----:B------:R-:W3:Y:S01]  /*117b0*/  LDL.LU R2, [R1+0x760] ;  /* 0x0007600001027983 */ /* 0x000ee20000300800 */
[----:B------:R-:W-:-:S02]  /*117c0*/  ISETP.GT.U32.AND P3, PT, R13, R20, PT ;  /* 0x000000140d00720c */ /* 0x000fc40003f64070 */
[C---:B------:R-:W-:Y:S02]  /*117d0*/  ISETP.GT.U32.AND P1, PT, R13.reuse, R29, PT ;  /* 0x0000001d0d00720c */ /* 0x040fe40003f24070 */
[C---:B------:R-:W-:Y:S01]  /*117e0*/  ISETP.GT.U32.AND P4, PT, R13.reuse, R14, PT ;  /* 0x0000000e0d00720c */ /* 0x040fe20003f84070 */
[----:B0-----:R-:W3:Y:S08]  /*117f0*/  LDL.LU R22, [R1+0x764] ;  /* 0x0007640001167983 */ /* 0x001ef00000300800 */
[--C-:B------:R-:W-:Y:S01]  /*11800*/  @!P3 IMAD.IADD R20, R20, 0x1, -R13.reuse ;  /* 0x000000011414b824 */ /* 0x100fe200078e0a0d */
[----:B------:R-:W-:Y:S01]  /*11810*/  ISETP.GT.U32.AND P3, PT, R13, R18, PT ;  /* 0x000000120d00720c */ /* 0x000fe20003f64070 */
[----:B------:R-:W-:Y:S01]  /*11820*/  @!P1 IMAD.IADD R29, R29, 0x1, -R13 ;  /* 0x000000011d1d9824 */ /* 0x000fe200078e0a0d */
[----:B------:R-:W-:-:S02]  /*11830*/  ISETP.GT.U32.AND P5, PT, R13, R8, PT ;  /* 0x000000080d00720c */ /* 0x000fc40003fa4070 */
[----:B------:R-:W-:-:S09]  /*11840*/  ISETP.GT.U32.AND P1, PT, R13, R20, PT ;  /* 0x000000140d00720c */ /* 0x000fd20003f24070 */
[----:B------:R-:W-:Y:S01]  /*11850*/  @!P3 IMAD.IADD R18, R18, 0x1, -R13 ;  /* 0x000000011212b824 */ /* 0x000fe200078e0a0d */
[----:B------:R-:W-:-:S04]  /*11860*/  ISETP.GT.U32.AND P3, PT, R13, R9, PT ;  /* 0x000000090d00720c */ /* 0x000fc80003f64070 */
[C---:B------:R-:W-:Y:S01]  /*11870*/  ISETP.GT.U32.AND P6, PT, R13.reuse, R18, PT ;  /* 0x000000120d00720c */ /* 0x040fe20003fc4070 */
[--C-:B------:R-:W-:Y:S01]  /*11880*/  @!P1 IMAD.IADD R20, R20, 0x1, -R13.reuse ;  /* 0x0000000114149824 */ /* 0x100fe200078e0a0d */
[C---:B------:R-:W-:Y:S01]  /*11890*/  ISETP.GT.U32.AND P2, PT, R13.reuse, R11, PT ;  /* 0x0000000b0d00720c */ /* 0x040fe20003f44070 */
[----:B------:R-:W-:Y:S01]  /*118a0*/  @!P4 IMAD.IADD R14, R14, 0x1, -R13 ;  /* 0x000000010e0ec824 */ /* 0x000fe200078e0a0d */
[----:B------:R-:W-:-:S05]  /*118b0*/  ISETP.GT.U32.AND P4, PT, R13, R7, PT ;  /* 0x000000070d00720c */ /* 0x000fca0003f84070 */
[--C-:B------:R-:W-:Y:S01]  /*118c0*/  @!P3 IMAD.IADD R9, R9, 0x1, -R13.reuse ;  /* 0x000000010909b824 */ /* 0x100fe200078e0a0d */
[C---:B------:R-:W-:Y:S01]  /*118d0*/  ISETP.GT.U32.AND P3, PT, R13.reuse, R24, PT ;  /* 0x000000180d00720c */ /* 0x040fe20003f64070 */
[--C-:B------:R-:W-:Y:S01]  /*118e0*/  @!P5 IMAD.IADD R8, R8, 0x1, -R13.reuse ;  /* 0x000000010808d824 */ /* 0x100fe200078e0a0d */
[C---:B------:R-:W-:Y:S01]  /*118f0*/  ISETP.GT.U32.AND P5, PT, R13.reuse, R16, PT ;  /* 0x000000100d00720c */ /* 0x040fe20003fa4070 */
[----:B------:R0:W-:Y:S01]  /*11900*/  STL [R1+0x50], R20 ;  /* 0x0000501401007387 */ /* 0x0001e20000100800 */
[--C-:B------:R-:W-:Y:S01]  /*11910*/  @!P6 IMAD.IADD R18, R18, 0x1, -R13.reuse ;  /* 0x000000011212e824 */ /* 0x100fe200078e0a0d */
[----:B------:R-:W-:Y:S01]  /*11920*/  ISETP.GT.U32.AND P0, PT, R13, R0, PT ;  /* 0x000000000d00720c */ /* 0x000fe20003f04070 */
[--C-:B------:R-:W-:Y:S01]  /*11930*/  @!P2 IMAD.IADD R11, R11, 0x1, -R13.reuse ;  /* 0x000000010b0ba824 */ /* 0x100fe200078e0a0d */
[----:B0-----:R-:W3:Y:S06]  /*11940*/  LDL.LU R20, [R1+0x768] ;  /* 0x0007680001147983 */ /* 0x001eec0000300800 */
[--C-:B------:R-:W-:Y:S01]  /*11950*/  @!P3 IMAD.IADD R24, R24, 0x1, -R13.reuse ;  /* 0x000000011818b824 */ /* 0x100fe200078e0a0d */
[----:B------:R-:W-:Y:S01]  /*11960*/  ISETP.GT.U32.AND P2, PT, R13, R6, PT ;  /* 0x000000060d00720c */ /* 0x000fe20003f44070 */
[--C-:B------:R-:W-:Y:S01]  /*11970*/  @!P4 IMAD.IADD R7, R7, 0x1, -R13.reuse ;  /* 0x000000010707c824 */ /* 0x100fe200078e0a0d */
[----:B------:R-:W-:Y:S01]  /*11980*/  ISETP.GT.U32.AND P1, PT, R13, R29, PT ;  /* 0x0000001d0d00720c */ /* 0x000fe20003f24070 */
[--C-:B------:R-:W-:Y:S01]  /*11990*/  @!P5 IMAD.IADD R16, R16, 0x1, -R13.reuse ;  /* 0x000000011010d824 */ /* 0x100fe200078e0a0d */
[----:B------:R-:W-:Y:S01]  /*119a0*/  STL [R1+0x4c], R9 ;  /* 0x00004c0901007387 */ /* 0x000fe20000100800 */
[----:B------:R-:W-:-:S03]  /*119b0*/  @!P0 IMAD.IADD R0, R0, 0x1, -R13 ;  /* 0x0000000100008824 */ /* 0x000fc600078e0a0d */
[----:B------:R-:W-:Y:S05]  /*119c0*/  STL [R1+0x48], R14 ;  /* 0x0000480e01007387 */ /* 0x000fea0000100800 */
[--C-:B------:R-:W-:Y:S01]  /*119d0*/  @!P2 IMAD.IADD R6, R6, 0x1, -R13.reuse ;  /* 0x000000010606a824 */ /* 0x100fe200078e0a0d */
[----:B------:R-:W-:Y:S01]  /*119e0*/  STL [R1+0x44], R8 ;  /* 0x0000440801007387 */ /* 0x000fe20000100800 */
[----:B------:R-:W-:-:S03]  /*119f0*/  @!P1 IMAD.IADD R29, R29, 0x1, -R13 ;  /* 0x000000011d1d9824 */ /* 0x000fc600078e0a0d */
[----:B------:R-:W-:Y:S04]  /*11a00*/  STL [R1+0x40], R11 ;  /* 0x0000400b01007387 */ /* 0x000fe80000100800 */
[----:B------:R-:W-:Y:S04]  /*11a10*/  STL [R1+0x3c], R0 ;  /* 0x00003c0001007387 */ /* 0x000fe80000100800 */
[----:B------:R0:W-:Y:S04]  /*11a20*/  STL [R1+0x79c], R18 ;  /* 0x00079c1201007387 */ /* 0x0001e80000100800 */
[----:B------:R1:W-:Y:S04]  /*11a30*/  STL [R1+0x38], R29 ;  /* 0x0000381d01007387 */ /* 0x0003e80000100800 */
[----:B0-----:R-:W3:Y:S04]  /*11a40*/  LDL.LU R18, [R1+0x770] ;  /* 0x0007700001127983 */ /* 0x001ee80000300800 */
[----:B------:R-:W3:Y:S04]  /*11a50*/  LDL.LU R17, [R1+0x76c] ;  /* 0x00076c0001117983 */ /* 0x000ee80000300800 */
[----:B------:R-:W3:Y:S04]  /*11a60*/  LDL.LU R9, [R1+0x74c] ;  /* 0x00074c0001097983 */ /* 0x000ee80000300800 */
[----:B------:R-:W3:Y:S04]  /*11a70*/  LDL.LU R0, [R1+0x750] ;  /* 0x0007500001007983 */ /* 0x000ee80000300800 */
[----:B-1----:R-:W3:Y:S01]  /*11a80*/  LDL.LU R29, [R1+0x754] ;  /* 0x00075400011d7983 */ /* 0x002ee20000300800 */
[----:B--2---:R-:W-:-:S02]  /*11a90*/  ISETP.GT.U32.AND P0, PT, R13, R23, PT ;  /* 0x000000170d00720c */ /* 0x004fc40003f04070 */
[C---:B----4-:R-:W-:Y:S02]  /*11aa0*/  ISETP.GT.U32.AND P6, PT, R13.reuse, R15, PT ;  /* 0x0000000f0d00720c */ /* 0x050fe40003fc4070 */
[C---:B---3--:R-:W-:Y:S02]  /*11ab0*/  ISETP.GT.U32.AND P3, PT, R13.reuse, R5, PT ;  /* 0x000000050d00720c */ /* 0x048fe40003f64070 */
[C---:B------:R-:W-:Y:S02]  /*11ac0*/  ISETP.GT.U32.AND P4, PT, R13.reuse, R4, PT ;  /* 0x000000040d00720c */ /* 0x040fe40003f84070 */
[----:B------:R-:W-:-:S07]  /*11ad0*/  ISETP.GT.U32.AND P5, PT, R13, R3, PT ;  /* 0x000000030d00720c */ /* 0x000fce0003fa4070 */
[--C-:B------:R-:W-:Y:S01]  /*11ae0*/  @!P6 IMAD.IADD R15, R15, 0x1, -R13.reuse ;  /* 0x000000010f0fe824 */ /* 0x100fe200078e0a0d */
[----:B------:R-:W-:Y:S01]  /*11af0*/  ISETP.GT.U32.AND P6, PT, R13, R24, PT ;  /* 0x000000180d00720c */ /* 0x000fe20003fc4070 */
[--C-:B------:R-:W-:Y:S01]  /*11b00*/  @!P3 IMAD.IADD R5, R5, 0x1, -R13.reuse ;  /* 0x000000010505b824 */ /* 0x100fe200078e0a0d */
[C---:B------:R-:W-:Y:S01]  /*11b10*/  ISETP.GT.U32.AND P3, PT, R13.reuse, R7, PT ;  /* 0x000000070d00720c */ /* 0x040fe20003f64070 */
[--C-:B------:R-:W-:Y:S01]  /*11b20*/  @!P4 IMAD.IADD R4, R4, 0x1, -R13.reuse ;  /* 0x000000010404c824 */ /* 0x100fe200078e0a0d */
[----:B------:R-:W-:Y:S01]  /*11b30*/  ISETP.GT.U32.AND P4, PT, R13, R16, PT ;  /* 0x000000100d00720c */ /* 0x000fe20003f84070 */
[----:B------:R-:W-:Y:S01]  /*11b40*/  @!P5 IMAD.IADD R3, R3, 0x1, -R13 ;  /* 0x000000010303d824 */ /* 0x000fe200078e0a0d */
[C---:B------:R-:W-:Y:S02]  /*11b50*/  ISETP.GT.U32.AND P5, PT, R13.reuse, R6, PT ;  /* 0x000000060d00720c */ /* 0x040fe40003fa4070 */
[----:B------:R-:W-:-:S05]  /*11b60*/  ISETP.GT.U32.AND P2, PT, R13, R2, PT ;  /* 0x000000020d00720c */ /* 0x000fca0003f44070 */
[--C-:B------:R-:W-:Y:S02]  /*11b70*/  @!P6 IMAD.IADD R24, R24, 0x1, -R13.reuse ;  /* 0x000000011818e824 */ /* 0x100fe400078e0a0d */
[--C-:B------:R-:W-:Y:S02]  /*11b80*/  @!P3 IMAD.IADD R7, R7, 0x1, -R13.reuse ;  /* 0x000000010707b824 */ /* 0x100fe400078e0a0d */
[--C-:B------:R-:W-:Y:S01]  /*11b90*/  @!P0 IMAD.IADD R23, R23, 0x1, -R13.reuse ;  /* 0x0000000117178824 */ /* 0x100fe200078e0a0d */
[----:B------:R0:W-:Y:S01]  /*11ba0*/  STL [R1+0x788], R24 ;  /* 0x0007881801007387 */ /* 0x0001e20000100800 */
[--C-:B------:R-:W-:Y:S02]  /*11bb0*/  @!P4 IMAD.IADD R16, R16, 0x1, -R13.reuse ;  /* 0x000000011010c824 */ /* 0x100fe400078e0a0d */
[--C-:B------:R-:W-:Y:S01]  /*11bc0*/  @!P5 IMAD.IADD R6, R6, 0x1, -R13.reuse ;  /* 0x000000010606d824 */ /* 0x100fe200078e0a0d */
[----:B0-----:R-:W2:Y:S01]  /*11bd0*/  LDL.LU R24, [R1+0x75c] ;  /* 0x00075c0001187983 */ /* 0x001ea20000300800 */
[----:B------:R-:W-:-:S03]  /*11be0*/  @!P2 IMAD.IADD R2, R2, 0x1, -R13 ;  /* 0x000000010202a824 */ /* 0x000fc600078e0a0d */
[----:B------:R0:W-:Y:S01]  /*11bf0*/  STL [R1+0x78c], R7 ;  /* 0x00078c0701007387 */ /* 0x0001e20000100800 */
[----:B------:R-:W-:-:S03]  /*11c00*/  ISETP.GT.U32.AND P2, PT, R13, R23, PT ;  /* 0x000000170d00720c */ /* 0x000fc60003f44070 */
[----:B------:R-:W3:Y:S04]  /*11c10*/  LDL.LU R14, [R1+0x758] ;  /* 0x00075800010e7983 */ /* 0x000ee80000300800 */
[----:B------:R1:W-:Y:S04]  /*11c20*/  STL [R1+0x790], R16 ;  /* 0x0007901001007387 */ /* 0x0003e80000100800 */
[----:B------:R-:W4:Y:S04]  /*11c30*/  LDL.LU R8, [R1+0x738] ;  /* 0x0007380001087983 */ /* 0x000f280000300800 */
[----:B------:R1:W-:Y:S04]  /*11c40*/  STL [R1+0x798], R6 ;  /* 0x0007980601007387 */ /* 0x0003e80000100800 */
[----:B0-----:R-:W2:Y:S04]  /*11c50*/  LDL.LU R7, [R1+0x73c] ;  /* 0x00073c0001077983 */ /* 0x001ea80000300800 */
[----:B-1----:R-:W2:Y:S01]  /*11c60*/  LDL.LU R16, [R1+0x740] ;  /* 0x0007400001107983 */ /* 0x002ea20000300800 */
[----:B------:R-:W-:-:S05]  /*11c70*/  @!P2 IMAD.IADD R23, R23, 0x1, -R13 ;  /* 0x000000011717a824 */ /* 0x000fca00078e0a0d */
[----:B------:R0:W-:Y:S04]  /*11c80*/  STL [R1+0x794], R23 ;  /* 0x0007941701007387 */ /* 0x0001e80000100800 */
[----:B------:R-:W2:Y:S04]  /*11c90*/  LDL.LU R6, [R1+0x748] ;  /* 0x0007480001067983 */ /* 0x000ea80000300800 */
[----:B0-----:R-:W2:Y:S01]  /*11ca0*/  LDL.LU R23, [R1+0x744] ;  /* 0x0007440001177983 */ /* 0x001ea20000300800 */
[C---:B------:R-:W-:Y:S02]  /*11cb0*/  ISETP.GT.U32.AND P1, PT, R13.reuse, R19, PT ;  /* 0x000000130d00720c */ /* 0x040fe40003f24070 */
[----:B------:R-:W-:-:S11]  /*11cc0*/  ISETP.GT.U32.AND P0, PT, R13, R22, PT ;  /* 0x000000160d00720c */ /* 0x000fd60003f04070 */
[--C-:B------:R-:W-:Y:S01]  /*11cd0*/  @!P1 IMAD.IADD R19, R19, 0x1, -R13.reuse ;  /* 0x0000000113139824 */ /* 0x100fe200078e0a0d */
[C---:B------:R-:W-:Y:S01]  /*11ce0*/  ISETP.GT.U32.AND P1, PT, R13.reuse, R20, PT ;  /* 0x000000140d00720c */ /* 0x040fe20003f24070 */
[----:B------:R-:W-:Y:S01]  /*11cf0*/  @!P0 IMAD.IADD R22, R22, 0x1, -R13 ;  /* 0x0000000116168824 */ /* 0x000fe200078e0a0d */
[C---:B------:R-:W-:Y:S02]  /*11d00*/  ISETP.GT.U32.AND P3, PT, R13.reuse, R5, PT ;  /* 0x000000050d00720c */ /* 0x040fe40003f64070 */
[C---:B------:R-:W-:Y:S02]  /*11d10*/  ISETP.GT.U32.AND P0, PT, R13.reuse, R19, PT ;  /* 0x000000130d00720c */ /* 0x040fe40003f04070 */
[----:B------:R-:W-:-:S07]  /*11d20*/  ISETP.GT.U32.AND P4, PT, R13, R4, PT ;  /* 0x000000040d00720c */ /* 0x000fce0003f84070 */
[----:B------:R-:W-:Y:S01]  /*11d30*/  @!P1 IMAD.IADD R20, R20, 0x1, -R13 ;  /* 0x0000000114149824 */ /* 0x000fe200078e0a0d */
[----:B------:R-:W-:-:S04]  /*11d40*/  ISETP.GT.U32.AND P1, PT, R13, R15, PT ;  /* 0x0000000f0d00720c */ /* 0x000fc80003f24070 */
[----:B------:R-:W-:Y:S01]  /*11d50*/  ISETP.GT.U32.AND P6, PT, R13, R20, PT ;  /* 0x000000140d00720c */ /* 0x000fe20003fc4070 */
[--C-:B------:R-:W-:Y:S01]  /*11d60*/  @!P3 IMAD.IADD R5, R5, 0x1, -R13.reuse ;  /* 0x000000010505b824 */ /* 0x100fe200078e0a0d */
[----:B------:R-:W-:Y:S01]  /*11d70*/  ISETP.GT.U32.AND P5, PT, R13, R3, PT ;  /* 0x000000030d00720c */ /* 0x000fe20003fa4070 */
[--C-:B------:R-:W-:Y:S01]  /*11d80*/  @!P0 IMAD.IADD R19, R19, 0x1, -R13.reuse ;  /* 0x0000000113138824 */ /* 0x100fe200078e0a0d */
[----:B------:R-:W-:Y:S01]  /*11d90*/  ISETP.GT.U32.AND P3, PT, R13, R17, PT ;  /* 0x000000110d00720c */ /* 0x000fe20003f64070 */
[----:B------:R-:W-:-:S04]  /*11da0*/  @!P4 IMAD.IADD R4, R4, 0x1, -R13 ;  /* 0x000000010404c824 */ /* 0x000fc800078e0a0d */
[--C-:B------:R-:W-:Y:S01]  /*11db0*/  @!P1 IMAD.IADD R15, R15, 0x1, -R13.reuse ;  /* 0x000000010f0f9824 */ /* 0x100fe200078e0a0d */
[C---:B------:R-:W-:Y:S02]  /*11dc0*/  ISETP.GT.U32.AND P1, PT, R13.reuse, R18, PT ;  /* 0x000000120d00720c */ /* 0x040fe40003f24070 */
[C---:B------:R-:W-:Y:S01]  /*11dd0*/  ISETP.GT.U32.AND P4, PT, R13.reuse, R9, PT ;  /* 0x000000090d00720c */ /* 0x040fe20003f84070 */
[----:B------:R0:W-:Y:S01]  /*11de0*/  STL [R1+0x774], R19 ;  /* 0x0007741301007387 */ /* 0x0001e20000100800 */
[--C-:B------:R-:W-:Y:S01]  /*11df0*/  @!P6 IMAD.IADD R20, R20, 0x1, -R13.reuse ;  /* 0x000000011414e824 */ /* 0x100fe200078e0a0d */
[----:B------:R-:W-:Y:S01]  /*11e00*/  ISETP.GT.U32.AND P2, PT, R13, R2, PT ;  /* 0x000000020d00720c */ /* 0x000fe20003f44070 */
[--C-:B------:R-:W-:Y:S01]  /*11e10*/  @!P5 IMAD.IADD R3, R3, 0x1, -R13.reuse ;  /* 0x000000010303d824 */ /* 0x100fe200078e0a0d */
[C---:B------:R-:W-:Y:S01]  /*11e20*/  ISETP.GT.U32.AND P5, PT, R13.reuse, R0, PT ;  /* 0x000000000d00720c */ /* 0x040fe20003fa4070 */
[----:B0-----:R-:W2:Y:S05]  /*11e30*/  LDL.LU R19, [R1+0x724] ;  /* 0x0007240001137983 */ /* 0x001eaa0000300800 */
[--C-:B------:R-:W-:Y:S01]  /*11e40*/  @!P1 IMAD.IADD R18, R18, 0x1, -R13.reuse ;  /* 0x0000000112129824 */ /* 0x100fe200078e0a0d */
[----:B------:R-:W-:Y:S01]  /*11e50*/  ISETP.GT.U32.AND P0, PT, R13, R22, PT ;  /* 0x000000160d00720c */ /* 0x000fe20003f04070 */
[----:B------:R-:W-:-:S02]  /*11e60*/  @!P3 IMAD.IADD R17, R17, 0x1, -R13 ;  /* 0x000000011111b824 */ /* 0x000fc400078e0a0d */
[--C-:B------:R-:W-:Y:S01]  /*11e70*/  @!P4 IMAD.IADD R9, R9, 0x1, -R13.reuse ;  /* 0x000000010909c824 */ /* 0x100fe200078e0a0d */
[----:B------:R-:W-:Y:S01]  /*11e80*/  STL [R1+0x778], R15 ;  /* 0x0007780f01007387 */ /* 0x000fe20000100800 */
[--C-:B------:R-:W-:Y:S02]  /*11e90*/  @!P2 IMAD.IADD R2, R2, 0x1, -R13.reuse ;  /* 0x000000010202a824 */ /* 0x100fe400078e0a0d */
[----:B------:R-:W-:Y:S01]  /*11ea0*/  @!P5 IMAD.IADD R0, R0, 0x1, -R13 ;  /* 0x000000010000d824 */ /* 0x000fe200078e0a0d */
[----:B------:R-:W-:Y:S01]  /*11eb0*/  STL [R1+0x77c], R5 ;  /* 0x00077c0501007387 */ /* 0x000fe20000100800 */
[----:B------:R-:W-:Y:S01]  /*11ec0*/  IMAD.HI.U32 R11, R12, R10, RZ ;  /* 0x0000000a0c0b7227 */ /* 0x000fe200078e00ff */
[----:B------:R-:W-:-:S03]  /*11ed0*/  ISETP.GT.U32.AND P2, PT, R13, R29, PT ;  /* 0x0000001d0d00720c */ /* 0x000fc60003f44070 */
[----:B------:R-:W-:Y:S01]  /*11ee0*/  @!P0 IMAD.IADD R22, R22, 0x1, -R13 ;  /* 0x0000000116168824 */ /* 0x000fe200078e0a0d */
[----:B------:R-:W-:Y:S01]  /*11ef0*/  STL [R1+0x784], R4 ;  /* 0x0007840401007387 */ /* 0x000fe20000100800 */
[----:B------:R-:W-:-:S03]  /*11f00*/  IMAD.MOV R11, RZ, RZ, -R11 ;  /* 0x000000ffff0b7224 */ /* 0x000fc600078e0a0b */
[----:B------:R-:W-:Y:S04]  /*11f10*/  STL [R1+0x780], R3 ;  /* 0x0007800301007387 */ /* 0x000fe80000100800 */
[----:B------:R-:W-:Y:S04]  /*11f20*/  STL [R1+0x760], R2 ;  /* 0x0007600201007387 */ /* 0x000fe80000100800 */
[----:B------:R0:W-:Y:S01]  /*11f30*/  STL [R1+0x764], R22 ;  /* 0x0007641601007387 */ /* 0x0001e20000100800 */
[----:B------:R-:W-:-:S03]  /*11f40*/  IMAD R10, R13, R11, R10 ;  /* 0x0000000b0d0a7224 */ /* 0x000fc600078e020a */
[----:B0-----:R-:W2:Y:S04]  /*11f50*/  LDL R22, [R1+0x3b0c] ;  /* 0x003b0c0001167983 */ /* 0x001ea80000100800 */
[----:B------:R0:W-:Y:S01]  /*11f60*/  STL [R1+0x768], R20 ;  /* 0x0007681401007387 */ /* 0x0001e20000100800 */
[----:B------:R-:W-:-:S03]  /*11f70*/  @!P2 IMAD.IADD R29, R29, 0x1, -R13 ;  /* 0x000000011d1da824 */ /* 0x000fc600078e0a0d */
[----:B0-----:R-:W2:Y:S04]  /*11f80*/  LDL.LU R20, [R1+0x728] ;  /* 0x0007280001147983 */ /* 0x001ea80000300800 */
[----:B------:R-:W2:Y:S04]  /*11f90*/  LDL.LU R5, [R1+0x72c] ;  /* 0x00072c0001057983 */ /* 0x000ea80000300800 */
[----:B------:R-:W2:Y:S04]  /*11fa0*/  LDL.LU R4, [R1+0x734] ;  /* 0x0007340001047983 */ /* 0x000ea80000300800 */
[----:B------:R-:W2:Y:S04]  /*11fb0*/  LDL.LU R3, [R1+0x730] ;  /* 0x0007300001037983 */ /* 0x000ea80000300800 */
[----:B------:R-:W-:Y:S01]  /*11fc0*/  STL [R1+0x4790], R10 ;  /* 0x0047900a01007387 */ /* 0x000fe20000100800 */
[----:B---3--:R-:W-:-:S02]  /*11fd0*/  ISETP.GT.U32.AND P6, PT, R13, R14, PT ;  /* 0x0000000e0d00720c */ /* 0x008fc40003fc4070 */
[C---:B----4-:R-:W-:Y:S02]  /*11fe0*/  ISETP.GT.U32.AND P1, PT, R13.reuse, R8, PT ;  /* 0x000000080d00720c */ /* 0x050fe40003f24070 */
[C---:B--2---:R-:W-:Y:S02]  /*11ff0*/  ISETP.GT.U32.AND P3, PT, R13.reuse, R7, PT ;  /* 0x000000070d00720c */ /* 0x044fe40003f64070 */
[----:B------:R-:W-:-:S07]  /*12000*/  ISETP.GT.U32.AND P4, PT, R13, R16, PT ;  /* 0x000000100d00720c */ /* 0x000fce0003f84070 */
[--C-:B------:R-:W-:Y:S01]  /*12010*/  @!P6 IMAD.IADD R14, R14, 0x1, -R13.reuse ;  /* 0x000000010e0ee824 */ /* 0x100fe200078e0a0d */
[C---:B------:R-:W-:Y:S01]  /*12020*/  ISETP.GT.U32.AND P6, PT, R13.reuse, R18, PT ;  /* 0x000000120d00720c */ /* 0x040fe20003fc4070 */
[--C-:B------:R-:W-:Y:S01]  /*12030*/  @!P1 IMAD.IADD R8, R8, 0x1, -R13.reuse ;  /* 0x0000000108089824 */ /* 0x100fe200078e0a0d */
[----:B------:R-:W-:Y:S01]  /*12040*/  ISETP.GT.U32.AND P1, PT, R13, R17, PT ;  /* 0x000000110d00720c */ /* 0x000fe20003f24070 */
[--C-:B------:R-:W-:Y:S01]  /*12050*/  @!P3 IMAD.IADD R7, R7, 0x1, -R13.reuse ;  /* 0x000000010707b824 */ /* 0x100fe200078e0a0d */
[C---:B------:R-:W-:Y:S01]  /*12060*/  ISETP.GT.U32.AND P3, PT, R13.reuse, R9, PT ;  /* 0x000000090d00720c */ /* 0x040fe20003f64070 */
[----:B------:R-:W-:Y:S01]  /*12070*/  @!P4 IMAD.IADD R16, R16, 0x1, -R13 ;  /* 0x000000011010c824 */ /* 0x000fe200078e0a0d */
[C---:B------:R-:W-:Y:S02]  /*12080*/  ISETP.GT.U32.AND P4, PT, R13.reuse, R0, PT ;  /* 0x000000000d00720c */ /* 0x040fe40003f84070 */
[----:B------:R-:W-:-:S05]  /*12090*/  ISETP.GT.U32.AND P5, PT, R13, R6, PT ;  /* 0x000000060d00720c */ /* 0x000fca0003fa4070 */
[--C-:B------:R-:W-:Y:S01]  /*120a0*/  @!P6 IMAD.IADD R18, R18, 0x1, -R13.reuse ;  /* 0x000000011212e824 */ /* 0x100fe200078e0a0d */
[----:B------:R-:W-:Y:S01]  /*120b0*/  ISETP.GT.U32.AND P0, PT, R13, R24, PT ;  /* 0x000000180d00720c */ /* 0x000fe20003f04070 */
[--C-:B------:R-:W-:Y:S01]  /*120c0*/  @!P1 IMAD.IADD R17, R17, 0x1, -R13.reuse ;  /* 0x0000000111119824 */ /* 0x100fe200078e0a0d */
[----:B------:R-:W-:Y:S02]  /*120d0*/  ISETP.GT.U32.AND P2, PT, R13, R23, PT ;  /* 0x000000170d00720c */ /* 0x000fe40003f44070 */
[----:B------:R0:W-:Y:S01]  /*120e0*/  STL [R1+0x770], R18 ;  /* 0x0007701201007387 */ /* 0x0001e20000100800 */
[--C-:B------:R-:W-:Y:S02]  /*120f0*/  @!P3 IMAD.IADD R9, R9, 0x1, -R13.reuse ;  /* 0x000000010909b824 */ /* 0x100fe400078e0a0d */
[--C-:B------:R-:W-:Y:S02]  /*12100*/  @!P4 IMAD.IADD R0, R0, 0x1, -R13.reuse ;  /* 0x000000010000c824 */ /* 0x100fe400078e0a0d */
[----:B------:R-:W-:Y:S01]  /*12110*/  @!P5 IMAD.IADD R6, R6, 0x1, -R13 ;  /* 0x000000010606d824 */ /* 0x000fe200078e0a0d */
[----:B0-----:R-:W2:Y:S01]  /*12120*/  LDL.LU R18, [R1+0x710] ;  /* 0x0007100001127983 */ /* 0x001ea20000300800 */
[----:B------:R-:W-:-:S03]  /*12130*/  ISETP.GT.U32.AND P5, PT, R13, R29, PT ;  /* 0x0000001d0d00720c */ /* 0x000fc60003fa4070 */
[----:B------:R-:W3:Y:S04]  /*12140*/  LDL.LU R2, [R1+0x714] ;  /* 0x0007140001027983 */ /* 0x000ee80000300800 */
[----:B------:R0:W-:Y:S04]  /*12150*/  STL [R1+0x76c], R17 ;  /* 0x00076c1101007387 */ /* 0x0001e80000100800 */
[----:B------:R-:W4:Y:S04]  /*12160*/  LDL.LU R10, [R1+0x718] ;  /* 0x00071800010a7983 */ /* 0x000f280000300800 */
[----:B------:R-:W-:Y:S04]  /*12170*/  STL [R1+0x74c], R9 ;  /* 0x00074c0901007387 */ /* 0x000fe80000100800 */
[----:B------:R-:W2:Y:S01]  /*12180*/  LDL.LU R15, [R1+0x720] ;  /* 0x00072000010f7983 */ /* 0x000ea20000300800 */
[----:B------:R-:W-:-:S03]  /*12190*/  @!P0 IMAD.IADD R24, R24, 0x1, -R13 ;  /* 0x0000000118188824 */ /* 0x000fc600078e0a0d */
[----:B------:R1:W-:Y:S04]  /*121a0*/  STL [R1+0x750], R0 ;  /* 0x0007500001007387 */ /* 0x0003e80000100800 */
[----:B0-----:R-:W3:Y:S01]  /*121b0*/  LDL.LU R17, [R1+0x71c] ;  /* 0x00071c0001117983 */ /* 0x001ee20000300800 */
[--C-:B------:R-:W-:Y:S01]  /*121c0*/  @!P2 IMAD.IADD R23, R23, 0x1, -R13.reuse ;  /* 0x000000011717a824 */ /* 0x100fe200078e0a0d */
[----:B------:R-:W-:Y:S01]  /*121d0*/  ISETP.GT.U32.AND P2, PT, R13, R24, PT ;  /* 0x000000180d00720c */ /* 0x000fe20003f44070 */
[--C-:B------:R-:W-:Y:S01]  /*121e0*/  @!P5 IMAD.IADD R29, R29, 0x1, -R13.reuse ;  /* 0x000000011d1dd824 */ /* 0x100fe200078e0a0d */
[----:B-1----:R-:W3:Y:S04]  /*121f0*/  LDL.LU R0, [R1+0x6fc] ;  /* 0x0006fc0001007983 */ /* 0x002ee80000300800 */
[----:B------:R0:W-:Y:S07]  /*12200*/  STL [R1+0x754], R29 ;  /* 0x0007541d01007387 */ /* 0x0001ee0000100800 */
[----:B------:R-:W-:Y:S01]  /*12210*/  @!P2 IMAD.IADD R24, R24, 0x1, -R13 ;  /* 0x000000011818a824 */ /* 0x000fe200078e0a0d */
[----:B0-----:R-:W3:Y:S04]  /*12220*/  LDL.LU R29, [R1+0x700] ;  /* 0x00070000011d7983 */ /* 0x001ee80000300800 */
[----:B------:R0:W-:Y:S04]  /*12230*/  STL [R1+0x75c], R24 ;  /* 0x00075c1801007387 */ /* 0x0001e80000100800 */
[----:B0-----:R-:W3:Y:S01]  /*12240*/  LDL.LU R24, [R1+0x704] ;  /* 0x0007040001187983 */ /* 0x001ee20000300800 */
[----:B------:R-:W-:-:S02]  /*12250*/  ISETP.GT.U32.AND P0, PT, R13, R19, PT ;  /* 0x000000130d00720c */ /* 0x000fc40003f04070 */
[C---:B------:R-:W-:Y:S02]  /*12260*/  ISETP.GT.U32.AND P1, PT, R13.reuse, R8, PT ;  /* 0x000000080d00720c */ /* 0x040fe40003f24070 */
[----:B------:R-:W-:-:S09]  /*12270*/  ISETP.GT.U32.AND P3, PT, R13, R7, PT ;  /* 0x000000070d00720c */ /* 0x000fd20003f64070 */
[--C-:B------:R-:W-:Y:S01]  /*12280*/  @!P0 IMAD.IADD R19, R19, 0x1, -R13.reuse ;  /* 0x0000000113138824 */ /* 0x100fe200078e0a0d */
[----:B------:R-:W-:Y:S01]  /*12290*/  ISETP.GT.U32.AND P0, PT, R13, R14, PT ;  /* 0x0000000e0d00720c */ /* 0x000fe20003f04070 */
[----:B------:R-:W-:-:S03]  /*122a0*/  @!P1 IMAD.IADD R8, R8, 0x1, -R13 ;  /* 0x0000000108089824 */ /* 0x000fc600078e0a0d */
[C---:B------:R-:W-:Y:S02]  /*122b0*/  ISETP.GT.U32.AND P6, PT, R13.reuse, R19, PT ;  /* 0x000000130d00720c */ /* 0x040fe40003fc4070 */
[----:B------:R-:W-:-:S07]  /*122c0*/  ISETP.GT.U32.AND P4, PT, R13, R16, PT ;  /* 0x000000100d00720c */ /* 0x000fce0003f84070 */
[--C-:B------:R-:W-:Y:S01]  /*122d0*/  @!P0 IMAD.IADD R14, R14, 0x1, -R13.reuse ;  /* 0x000000010e0e8824 */ /* 0x100fe200078e0a0d */
[C---:B------:R-:W-:Y:S02]  /*122e0*/  ISETP.GT.U32.AND P0, PT, R13.reuse, R20, PT ;  /* 0x000000140d00720c */ /* 0x040fe40003f04070 */
[----:B------:R-:W-:Y:S02]  /*122f0*/  ISETP.GT.U32.AND P1, PT, R13, R5, PT ;  /* 0x000000050d00720c */ /* 0x000fe40003f24070 */
[----:B------:R-:W-:Y:S01]  /*12300*/  IABS R11, R22 ;  /* 0x00000016000b7213 */ /* 0x000fe20000000000 */
[--C-:B------:R-:W-:Y:S01]  /*12310*/  @!P3 IMAD.IADD R7, R7, 0x1, -R13.reuse ;  /* 0x000000010707b824 */ /* 0x100fe200078e0a0d */
[----:B------:R-:W3:Y:S01]  /*12320*/  LDL.LU R22, [R1+0x70c] ;  /* 0x00070c0001167983 */ /* 0x000ee20000300800 */
[----:B------:R-:W-:Y:S01]  /*12330*/  ISETP.GT.U32.AND P3, PT, R13, R4, PT ;  /* 0x000000040d00720c */ /* 0x000fe20003f64070 */
[----:B------:R-:W-:Y:S01]  /*12340*/  @!P6 IMAD.IADD R19, R19, 0x1, -R13 ;  /* 0x000000011313e824 */ /* 0x000fe200078e0a0d */
[----:B------:R-:W-:-:S04]  /*12350*/  ISETP.GT.U32.AND P5, PT, R13, R6, PT ;  /* 0x000000060d00720c */ /* 0x000fc80003fa4070 */
[--C-:B------:R-:W-:Y:S01]  /*12360*/  @!P0 IMAD.IADD R20, R20, 0x1, -R13.reuse ;  /* 0x0000000114148824 */ /* 0x100fe200078e0a0d */
[----:B------:R-:W-:Y:S01]  /*12370*/  ISETP.GT.U32.AND P2, PT, R13, R23, PT ;  /* 0x000000170d00720c */ /* 0x000fe20003f44070 */
[--C-:B------:R-:W-:Y:S02]  /*12380*/  @!P4 IMAD.IADD R16, R16, 0x1, -R13.reuse ;  /* 0x000000011010c824 */ /* 0x100fe400078e0a0d */
[--C-:B------:R-:W-:Y:S01]  /*12390*/  @!P1 IMAD.IADD R5, R5, 0x1, -R13.reuse ;  /* 0x0000000105059824 */ /* 0x100fe200078e0a0d */
[----:B------:R-:W-:Y:S02]  /*123a0*/  ISETP.GT.U32.AND P4, PT, R13, R3, PT ;  /* 0x000000030d00720c */ /* 0x000fe40003f84070 */
[--C-:B------:R-:W-:Y:S02]  /*123b0*/  @!P3 IMAD.IADD R4, R4, 0x1, -R13.reuse ;  /* 0x000000010404b824 */ /* 0x100fe400078e0a0d */
[--C-:B------:R-:W-:Y:S01]  /*123c0*/  @!P5 IMAD.IADD R6, R6, 0x1, -R13.reuse ;  /* 0x000000010606d824 */ /* 0x100fe200078e0a0d */
[----:B------:R-:W-:Y:S04]  /*123d0*/  STL [R1+0x758], R14 ;  /* 0x0007580e01007387 */ /* 0x000fe80000100800 */
[--C-:B------:R-:W-:Y:S01]  /*123e0*/  @!P2 IMAD.IADD R23, R23, 0x1, -R13.reuse ;  /* 0x000000011717a824 */ /* 0x100fe200078e0a0d */
[----:B------:R-:W-:Y:S03]  /*123f0*/  STL [R1+0x738], R8 ;  /* 0x0007380801007387 */ /* 0x000fe60000100800 */
[----:B------:R-:W-:Y:S01]  /*12400*/  @!P4 IMAD.IADD R3, R3, 0x1, -R13 ;  /* 0x000000010303c824 */ /* 0x000fe200078e0a0d */
[----:B------:R-:W-:Y:S04]  /*12410*/  STL [R1+0x73c], R7 ;  /* 0x00073c0701007387 */ /* 0x000fe80000100800 */
[----:B------:R-:W-:Y:S04]  /*12420*/  STL [R1+0x740], R16 ;  /* 0x0007401001007387 */ /* 0x000fe80000100800 */
[----:B------:R-:W-:Y:S04]  /*12430*/  STL [R1+0x748], R6 ;  /* 0x0007480601007387 */ /* 0x000fe80000100800 */
[----:B------:R0:W-:Y:S04]  /*12440*/  STL [R1+0x744], R23 ;  /* 0x0007441701007387 */ /* 0x0001e80000100800 */
[----:B0-----:R-:W3:Y:S04]  /*12450*/  LDL.LU R23, [R1+0x708] ;  /* 0x0007080001177983 */ /* 0x001ee80000300800 */
[----:B------:R0:W-:Y:S04]  /*12460*/  STL [R1+0x724], R19 ;  /* 0x0007241301007387 */ /* 0x0001e80000100800 */
[----:B0-----:R-:W3:Y:S04]  /*12470*/  LDL.LU R19, [R1+0x6e8] ;  /* 0x0006e80001137983 */ /* 0x001ee80000300800 */
[----:B------:R-:W3:Y:S04]  /*12480*/  LDL.LU R9, [R1+0x6ec] ;  /* 0x0006ec0001097983 */ /* 0x000ee80000300800 */
[----:B------:R-:W3:Y:S04]  /*12490*/  LDL.LU R8, [R1+0x6f0] ;  /* 0x0006f00001087983 */ /* 0x000ee80000300800 */
[----:B------:R-:W3:Y:S01]  /*124a0*/  LDL.LU R7, [R1+0x6f8] ;  /* 0x0006f80001077983 */ /* 0x000ee20000300800 */
[----:B----4-:R-:W-:-:S02]  /*124b0*/  ISETP.GT.U32.AND P6, PT, R13, R10, PT ;  /* 0x0000000a0d00720c */ /* 0x010fc40003fc4070 */
[C---:B--2---:R-:W-:Y:S02]  /*124c0*/  ISETP.GT.U32.AND P0, PT, R13.reuse, R15, PT ;  /* 0x0000000f0d00720c */ /* 0x044fe40003f04070 */
[----:B---3--:R-:W-:-:S09]  /*124d0*/  ISETP.GT.U32.AND P1, PT, R13, R17, PT ;  /* 0x000000110d00720c */ /* 0x008fd20003f24070 */
[--C-:B------:R-:W-:Y:S01]  /*124e0*/  @!P6 IMAD.IADD R10, R10, 0x1, -R13.reuse ;  /* 0x000000010a0ae824 */ /* 0x100fe200078e0a0d */
[C---:B------:R-:W-:Y:S02]  /*124f0*/  ISETP.GT.U32.AND P6, PT, R13.reuse, R20, PT ;  /* 0x000000140d00720c */ /* 0x040fe40003fc4070 */
[----:B------:R-:W-:Y:S01]  /*12500*/  ISETP.GT.U32.AND P3, PT, R13, R0, PT ;  /* 0x000000000d00720c */ /* 0x000fe20003f64070 */
[--C-:B------:R-:W-:Y:S01]  /*12510*/  @!P0 IMAD.IADD R15, R15, 0x1, -R13.reuse ;  /* 0x000000010f0f8824 */ /* 0x100fe200078e0a0d */
[C---:B------:R-:W-:Y:S02]  /*12520*/  ISETP.GT.U32.AND P5, PT, R13.reuse, R18, PT ;  /* 0x000000120d00720c */ /* 0x040fe40003fa4070 */
[----:B------:R-:W-:Y:S01]  /*12530*/  ISETP.GT.U32.AND P0, PT, R13, R5, PT ;  /* 0x000000050d00720c */ /* 0x000fe20003f04070 */
[----:B------:R-:W-:Y:S01]  /*12540*/  @!P1 IMAD.IADD R17, R17, 0x1, -R13 ;  /* 0x0000000111119824 */ /* 0x000fe200078e0a0d */
[C---:B------:R-:W-:Y:S02]  /*12550*/  ISETP.GT.U32.AND P1, PT, R13.reuse, R4, PT ;  /* 0x000000040d00720c */ /* 0x040fe40003f24070 */
[----:B------:R-:W-:-:S05]  /*12560*/  ISETP.GT.U32.AND P4, PT, R13, R29, PT ;  /* 0x0000001d0d00720c */ /* 0x000fca0003f84070 */
[--C-:B------:R-:W-:Y:S01]  /*12570*/  @!P3 IMAD.IADD R0, R0, 0x1, -R13.reuse ;  /* 0x000000010000b824 */ /* 0x100fe200078e0a0d */
[C---:B------:R-:W-:Y:S01]  /*12580*/  ISETP.GT.U32.AND P3, PT, R13.reuse, R3, PT ;  /* 0x000000030d00720c */ /* 0x040fe20003f64070 */
[--C-:B------:R-:W-:Y:S01]  /*12590*/  @!P6 IMAD.IADD R20, R20, 0x1, -R13.reuse ;  /* 0x000000011414e824 */ /* 0x100fe200078e0a0d */
[----:B------:R-:W-:Y:S01]  /*125a0*/  ISETP.GT.U32.AND P2, PT, R13, R2, PT ;  /* 0x000000020d00720c */ /* 0x000fe20003f44070 */
[--C-:B------:R-:W-:Y:S02]  /*125b0*/  @!P5 IMAD.IADD R18, R18, 0x1, -R13.reuse ;  /* 0x000000011212d824 */ /* 0x100fe400078e0a0d */
[--C-:B------:R-:W-:Y:S01]  /*125c0*/  @!P0 IMAD.IADD R5, R5, 0x1, -R13.reuse ;  /* 0x0000000105058824 */ /* 0x100fe200078e0a0d */
[----:B------:R0:W-:Y:S01]  /*125d0*/  STL [R1+0x728], R20 ;  /* 0x0007281401007387 */ /* 0x0001e20000100800 */
[--C-:B------:R-:W-:Y:S01]  /*125e0*/  @!P1 IMAD.IADD R4, R4, 0x1, -R13.reuse ;  /* 0x0000000104049824 */ /* 0x100fe200078e0a0d */
[----:B------:R-:W-:Y:S01]  /*125f0*/  ISETP.GT.U32.AND P5, PT, R13, R24, PT ;  /* 0x000000180d00720c */ /* 0x000fe20003fa4070 */
[--C-:B------:R-:W-:Y:S01]  /*12600*/  @!P4 IMAD.IADD R29, R29, 0x1, -R13.reuse ;  /* 0x000000011d1dc824 */ /* 0x100fe200078e0a0d */
[----:B------:R-:W-:Y:S01]  /*12610*/  ISETP.GT.U32.AND P4, PT, R13, R18, PT ;  /* 0x000000120d00720c */ /* 0x000fe20003f84070 */
[----:B0-----:R-:W2:Y:S04]  /*12620*/  LDL.LU R20, [R1+0x6f4] ;  /* 0x0006f40001147983 */ /* 0x001ea80000300800 */
[----:B------:R-:W3:Y:S01]  /*12630*/  LDL.LU R16, [R1+0x6d4] ;  /* 0x0006d40001107983 */ /* 0x000ee20000300800 */
[----:B------:R-:W-:-:S03]  /*12640*/  @!P3 IMAD.IADD R3, R3, 0x1, -R13 ;  /* 0x000000010303b824 */ /* 0x000fc600078e0a0d */
[----:B------:R0:W-:Y:S01]  /*12650*/  STL [R1+0x72c], R5 ;  /* 0x00072c0501007387 */ /* 0x0001e20000100800 */
[----:B------:R-:W-:-:S03]  /*12660*/  @!P2 IMAD.IADD R2, R2, 0x1, -R13 ;  /* 0x000000010202a824 */ /* 0x000fc600078e0a0d */
[----:B------:R1:W-:Y:S04]  /*12670*/  STL [R1+0x734], R4 ;  /* 0x0007340401007387 */ /* 0x0003e80000100800 */
[----:B------:R-:W4:Y:S01]  /*12680*/  LDL.LU R6, [R1+0x6d8] ;  /* 0x0006d80001067983 */ /* 0x000f220000300800 */
[----:B------:R-:W-:-:S03]  /*12690*/  @!P5 IMAD.IADD R24, R24, 0x1, -R13 ;  /* 0x000000011818d824 */ /* 0x000fc600078e0a0d */
[----:B0-----:R-:W2:Y:S01]  /*126a0*/  LDL.LU R5, [R1+0x6dc] ;  /* 0x0006dc0001057983 */ /* 0x001ea20000300800 */
[----:B------:R-:W-:-:S03]  /*126b0*/  ISETP.GT.U32.AND P5, PT, R13, R2, PT ;  /* 0x000000020d00720c */ /* 0x000fc60003fa4070 */
[----:B------:R-:W-:Y:S01]  /*126c0*/  STL [R1+0x730], R3 ;  /* 0x0007300301007387 */ /* 0x000fe20000100800 */
[----:B------:R-:W-:-:S03]  /*126d0*/  @!P4 IMAD.IADD R18, R18, 0x1, -R13 ;  /* 0x000000011212c824 */ /* 0x000fc600078e0a0d */
[----:B-1----:R-:W2:Y:S04]  /*126e0*/  LDL.LU R4, [R1+0x6e4] ;  /* 0x0006e40001047983 */ /* 0x002ea80000300800 */
[----:B------:R0:W-:Y:S02]  /*126f0*/  STL [R1+0x710], R18 ;  /* 0x0007101201007387 */ /* 0x0001e40000100800 */
[----:B------:R-:W-:Y:S02]  /*12700*/  @!P5 IMAD.IADD R2, R2, 0x1, -R13 ;  /* 0x000000010202d824 */ /* 0x000fe400078e0a0d */
[----:B0-----:R-:W2:Y:S04]  /*12710*/  LDL.LU R18, [R1+0x6e0] ;  /* 0x0006e00001127983 */ /* 0x001ea80000300800 */
[----:B------:R-:W2:Y:S04]  /*12720*/  LDL.LU R3, [R1+0x6c0] ;  /* 0x0006c00001037983 */ /* 0x000ea80000300800 */
[----:B------:R0:W-:Y:S04]  /*12730*/  STL [R1+0x714], R2 ;  /* 0x0007140201007387 */ /* 0x0001e80000100800 */
[----:B0-----:R-:W2:Y:S01]  /*12740*/  LDL.LU R2, [R1+0x6c4] ;  /* 0x0006c40001027983 */ /* 0x001ea20000300800 */
[----:B------:R-:W-:-:S02]  /*12750*/  ISETP.GT.U32.AND P2, PT, R13, R22, PT ;  /* 0x000000160d00720c */ /* 0x000fc40003f44070 */
[C---:B------:R-:W-:Y:S02]  /*12760*/  ISETP.GT.U32.AND P0, PT, R13.reuse, R15, PT ;  /* 0x0000000f0d00720c */ /* 0x040fe40003f04070 */
[----:B------:R-:W-:-:S09]  /*12770*/  ISETP.GT.U32.AND P1, PT, R13, R17, PT ;  /* 0x000000110d00720c */ /* 0x000fd20003f24070 */
[----:B------:R-:W-:Y:S01]  /*12780*/  @!P2 IMAD.IADD R22, R22, 0x1, -R13 ;  /* 0x000000011616a824 */ /* 0x000fe200078e0a0d */
[----:B------:R-:W-:-:S04]  /*12790*/  ISETP.GT.U32.AND P2, PT, R13, R10, PT ;  /* 0x0000000a0d00720c */ /* 0x000fc80003f44070 */
[----:B------:R-:W-:Y:S01]  /*127a0*/  ISETP.GT.U32.AND P6, PT, R13, R22, PT ;  /* 0x000000160d00720c */ /* 0x000fe20003fc4070 */
[----:B------:R-:W-:Y:S01]  /*127b0*/  @!P0 IMAD.IADD R15, R15, 0x1, -R13 ;  /* 0x000000010f0f8824 */ /* 0x000fe200078e0a0d */
[----:B------:R-:W-:-:S07]  /*127c0*/  ISETP.GT.U32.AND P3, PT, R13, R0, PT ;  /* 0x000000000d00720c */ /* 0x000fce0003f64070 */
[--C-:B------:R-:W-:Y:S01]  /*127d0*/  @!P2 IMAD.IADD R10, R10, 0x1, -R13.reuse ;  /* 0x000000010a0aa824 */ /* 0x100fe200078e0a0d */
[----:B------:R-:W-:Y:S01]  /*127e0*/  ISETP.GT.U32.AND P2, PT, R13, R23, PT ;  /* 0x000000170d00720c */ /* 0x000fe20003f44070 */
[--C-:B------:R-:W-:Y:S01]  /*127f0*/  @!P1 IMAD.IADD R17, R17, 0x1, -R13.reuse ;  /* 0x0000000111119824 */ /* 0x100fe200078e0a0d */
[C---:B------:R-:W-:Y:S02]  /*12800*/  ISETP.GT.U32.AND P0, PT, R13.reuse, R19, PT ;  /* 0x000000130d00720c */ /* 0x040fe40003f04070 */
[C---:B------:R-:W-:Y:S02]  /*12810*/  ISETP.GT.U32.AND P4, PT, R13.reuse, R29, PT ;  /* 0x0000001d0d00720c */ /* 0x040fe40003f84070 */
[C---:B------:R-:W-:Y:S01]  /*12820*/  ISETP.GT.U32.AND P1, PT, R13.reuse, R9, PT ;  /* 0x000000090d00720c */ /* 0x040fe20003f24070 */
[----:B------:R-:W-:Y:S01]  /*12830*/  @!P6 IMAD.IADD R22, R22, 0x1, -R13 ;  /* 0x000000011616e824 */ /* 0x000fe200078e0a0d */
[----:B------:R-:W-:-:S05]  /*12840*/  ISETP.GT.U32.AND P5, PT, R13, R24, PT ;  /* 0x000000180d00720c */ /* 0x000fca0003fa4070 */
[--C-:B------:R-:W-:Y:S02]  /*12850*/  @!P2 IMAD.IADD R23, R23, 0x1, -R13.reuse ;  /* 0x000000011717a824 */ /* 0x100fe400078e0a0d */
[--C-:B------:R-:W-:Y:S01]  /*12860*/  @!P3 IMAD.IADD R0, R0, 0x1, -R13.reuse ;  /* 0x000000010000b824 */ /* 0x100fe200078e0a0d */
[----:B------:R-:W-:Y:S01]  /*12870*/  ISETP.GT.U32.AND P3, PT, R13, R8, PT ;  /* 0x000000080d00720c */ /* 0x000fe20003f64070 */
[--C-:B------:R-:W-:Y:S02]  /*12880*/  @!P0 IMAD.IADD R19, R19, 0x1, -R13.reuse ;  /* 0x0000000113138824 */ /* 0x100fe400078e0a0d */
[--C-:B------:R-:W-:Y:S02]  /*12890*/  @!P4 IMAD.IADD R29, R29, 0x1, -R13.reuse ;  /* 0x000000011d1dc824 */ /* 0x100fe400078e0a0d */
[--C-:B------:R-:W-:Y:S01]  /*128a0*/  @!P1 IMAD.IADD R9, R9, 0x1, -R13.reuse ;  /* 0x0000000109099824 */ /* 0x100fe200078e0a0d */
[----:B------:R-:W-:Y:S01]  /*128b0*/  ISETP.GT.U32.AND P4, PT, R13, R7, PT ;  /* 0x000000070d00720c */ /* 0x000fe20003f84070 */
[--C-:B------:R-:W-:Y:S01]  /*128c0*/  @!P5 IMAD.IADD R24, R24, 0x1, -R13.reuse ;  /* 0x000000011818d824 */ /* 0x100fe200078e0a0d */
[----:B------:R-:W-:Y:S05]  /*128d0*/  STL [R1+0x718], R10 ;  /* 0x0007180a01007387 */ /* 0x000fea0000100800 */
[--C-:B------:R-:W-:Y:S01]  /*128e0*/  @!P3 IMAD.IADD R8, R8, 0x1, -R13.reuse ;  /* 0x000000010808b824 */ /* 0x100fe200078e0a0d */
[----:B------:R-:W-:Y:S04]  /*128f0*/  STL [R1+0x720], R15 ;  /* 0x0007200f01007387 */ /* 0x000fe80000100800 */
[----:B------:R-:W-:Y:S04]  /*12900*/  STL [R1+0x71c], R17 ;  /* 0x00071c1101007387 */ /* 0x000fe80000100800 */
[----:B------:R-:W-:Y:S01]  /*12910*/  STL [R1+0x6fc], R0 ;  /* 0x0006fc0001007387 */ /* 0x000fe20000100800 */
[----:B------:R-:W-:-:S03]  /*12920*/  @!P4 IMAD.IADD R7, R7, 0x1, -R13 ;  /* 0x000000010707c824 */ /* 0x000fc600078e0a0d */
[----:B------:R-:W-:Y:S04]  /*12930*/  STL [R1+0x700], R29 ;  /* 0x0007001d01007387 */ /* 0x000fe80000100800 */
[----:B------:R0:W-:Y:S04]  /*12940*/  STL [R1+0x70c], R22 ;  /* 0x00070c1601007387 */ /* 0x0001e80000100800 */
[----:B------:R1:W-:Y:S04]  /*12950*/  STL [R1+0x704], R24 ;  /* 0x0007041801007387 */ /* 0x0003e80000100800 */
[----:B0-----:R-:W2:Y:S04]  /*12960*/  LDL.LU R22, [R1+0x6c8] ;  /* 0x0006c80001167983 */ /* 0x001ea80000300800 */
[----:B------:R-:W2:Y:S04]  /*12970*/  LDL.LU R0, [R1+0x6d0] ;  /* 0x0006d00001007983 */ /* 0x000ea80000300800 */
[----:B------:R-:W2:Y:S04]  /*12980*/  LDL.LU R29, [R1+0x6cc] ;  /* 0x0006cc00011d7983 */ /* 0x000ea80000300800 */
[----:B-1----:R-:W2:Y:S01]  /*12990*/  LDL.LU R24, [R1+0x6ac] ;  /* 0x0006ac0001187983 */ /* 0x002ea20000300800 */
[----:B------:R-:W-:-:S04]  /*129a0*/  IMAD.HI.U32 R14, R12, R11, RZ ;  /* 0x0000000b0c0e7227 */ /* 0x000fc800078e00ff */
[----:B------:R-:W-:-:S04]  /*129b0*/  IMAD.MOV R14, RZ, RZ, -R14 ;  /* 0x000000ffff0e7224 */ /* 0x000fc800078e0a0e */
[C---:B------:R-:W-:Y:S01]  /*129c0*/  IMAD R11, R13.reuse, R14, R11 ;  /* 0x0000000e0d0b7224 */ /* 0x040fe200078e020b */
[C---:B---3--:R-:W-:Y:S02]  /*129d0*/  ISETP.GT.U32.AND P6, PT, R13.reuse, R16, PT ;  /* 0x000000100d00720c */ /* 0x048fe40003fc4070 */
[C---:B----4-:R-:W-:Y:S02]  /*129e0*/  ISETP.GT.U32.AND P2, PT, R13.reuse, R6, PT ;  /* 0x000000060d00720c */ /* 0x050fe40003f44070 */
[----:B--2---:R-:W-:-:S09]  /*129f0*/  ISETP.GT.U32.AND P0, PT, R13, R5, PT ;  /* 0x000000050d00720c */ /* 0x004fd20003f04070 */
[--C-:B------:R-:W-:Y:S01]  /*12a00*/  @!P6 IMAD.IADD R16, R16, 0x1, -R13.reuse ;  /* 0x000000011010e824 */ /* 0x100fe200078e0a0d */
[C---:B------:R-:W-:Y:S02]  /*12a10*/  ISETP.GT.U32.AND P5, PT, R13.reuse, R20, PT ;  /* 0x000000140d00720c */ /* 0x040fe40003fa4070 */
[C---:B------:R-:W-:Y:S01]  /*12a20*/  ISETP.GT.U32.AND P1, PT, R13.reuse, R4, PT ;  /* 0x000000040d00720c */ /* 0x040fe20003f24070 */
[--C-:B------:R-:W-:Y:S01]  /*12a30*/  @!P2 IMAD.IADD R6, R6, 0x1, -R13.reuse ;  /* 0x000000010606a824 */ /* 0x100fe200078e0a0d */
[C---:B------:R-:W-:Y:S02]  /*12a40*/  ISETP.GT.U32.AND P6, PT, R13.reuse, R23, PT ;  /* 0x000000170d00720c */ /* 0x040fe40003fc4070 */
[----:B------:R-:W-:Y:S01]  /*12a50*/  ISETP.GT.U32.AND P2, PT, R13, R19, PT ;  /* 0x000000130d00720c */ /* 0x000fe20003f44070 */
[----:B------:R-:W-:Y:S01]  /*12a60*/  @!P0 IMAD.IADD R5, R5, 0x1, -R13 ;  /* 0x0000000105058824 */ /* 0x000fe200078e0a0d */
[C---:B------:R-:W-:Y:S02]  /*12a70*/  ISETP.GT.U32.AND P0, PT, R13.reuse, R9, PT ;  /* 0x000000090d00720c */ /* 0x040fe40003f04070 */
[----:B------:R-:W-:-:S05]  /*12a80*/  ISETP.GT.U32.AND P3, PT, R13, R18, PT ;  /* 0x000000120d00720c */ /* 0x000fca0003f64070 */
[--C-:B------:R-:W-:Y:S01]  /*12a90*/  @!P1 IMAD.IADD R4, R4, 0x1, -R13.reuse ;  /* 0x0000000104049824 */ /* 0x100fe200078e0a0d */
[C---:B------:R-:W-:Y:S02]  /*12aa0*/  ISETP.GT.U32.AND P1, PT, R13.reuse, R8, PT ;  /* 0x000000080d00720c */ /* 0x040fe40003f24070 */
[----:B------:R-:W-:Y:S01]  /*12ab0*/  ISETP.GT.U32.AND P4, PT, R13, R3, PT ;  /* 0x000000030d00720c */ /* 0x000fe20003f84070 */
[--C-:B------:R-:W-:Y:S02]  /*12ac0*/  @!P5 IMAD.IADD R20, R20, 0x1, -R13.reuse ;  /* 0x000000011414d824 */ /* 0x100fe400078e0a0d */
[--C-:B------:R-:W-:Y:S02]  /*12ad0*/  @!P6 IMAD.IADD R23, R23, 0x1, -R13.reuse ;  /* 0x000000011717e824 */ /* 0x100fe400078e0a0d */
[--C-:B------:R-:W-:Y:S02]  /*12ae0*/  @!P2 IMAD.IADD R19, R19, 0x1, -R13.reuse ;  /* 0x000000011313a824 */ /* 0x100fe400078e0a0d */
[----:B------:R-:W-:-:S02]  /*12af0*/  @!P0 IMAD.IADD R9, R9, 0x1, -R13 ;  /* 0x0000000109098824 */ /* 0x000fc400078e0a0d */
[--C-:B------:R-:W-:Y:S01]  /*12b00*/  @!P3 IMAD.IADD R18, R18, 0x1, -R13.reuse ;  /* 0x000000011212b824 */ /* 0x100fe200078e0a0d */
[C---:B------:R-:W-:Y:S02]  /*12b10*/  ISETP.GT.U32.AND P3, PT, R13.reuse, R7, PT ;  /* 0x000000070d00720c */ /* 0x040fe40003f64070 */
[----:B------:R-:W-:Y:S01]  /*12b20*/  ISETP.GT.U32.AND P5, PT, R13, R2, PT ;  /* 0x000000020d00720c */ /* 0x000fe20003fa4070 */
[----:B------:R0:W-:Y:S01]  /*12b30*/  STL [R1+0x708], R23 ;  /* 0x0007081701007387 */ /* 0x0001e20000100800 */
[--C-:B------:R-:W-:Y:S02]  /*12b40*/  @!P1 IMAD.IADD R8, R8, 0x1, -R13.reuse ;  /* 0x0000000108089824 */ /* 0x100fe400078e0a0d */
[--C-:B------:R-:W-:Y:S01]  /*12b50*/  @!P4 IMAD.IADD R3, R3, 0x1, -R13.reuse ;  /* 0x000000010303c824 */ /* 0x100fe200078e0a0d */
[C---:B------:R-:W-:Y:S01]  /*12b60*/  ISETP.GT.U32.AND P4, PT, R13.reuse, R20, PT ;  /* 0x000000140d00720c */ /* 0x040fe20003f84070 */
[----:B0-----:R-:W2:Y:S04]  /*12b70*/  LDL.LU R23, [R1+0x6b0] ;  /* 0x0006b00001177983 */ /* 0x001ea80000300800 */
[----:B------:R0:W-:Y:S03]  /*12b80*/  STL [R1+0x6e8], R19 ;  /* 0x0006e81301007387 */ /* 0x0001e60000100800 */
[----:B------:R-:W-:Y:S01]  /*12b90*/  @!P5 IMAD.IADD R2, R2, 0x1, -R13 ;  /* 0x000000010202d824 */ /* 0x000fe200078e0a0d */
[C---:B------:R-:W-:Y:S01]  /*12ba0*/  ISETP.GT.U32.AND P5, PT, R13.reuse, R16, PT ;  /* 0x000000100d00720c */ /* 0x040fe20003fa4070 */
[----:B0-----:R-:W3:Y:S04]  /*12bb0*/  LDL.LU R19, [R1+0x6b4] ;  /* 0x0006b40001137983 */ /* 0x001ee80000300800 */
[----:B------:R-:W4:Y:S04]  /*12bc0*/  LDL.LU R10, [R1+0x6bc] ;  /* 0x0006bc00010a7983 */ /* 0x000f280000300800 */
[----:B------:R0:W-:Y:S04]  /*12bd0*/  STL [R1+0x6ec], R9 ;  /* 0x0006ec0901007387 */ /* 0x0001e80000100800 */
[----:B------:R-:W3:Y:S01]  /*12be0*/  LDL.LU R15, [R1+0x6b8] ;  /* 0x0006b800010f7983 */ /* 0x000ee20000300800 */
[----:B------:R-:W-:-:S03]  /*12bf0*/  ISETP.GT.U32.AND P2, PT, R13, R6, PT ;  /* 0x000000060d00720c */ /* 0x000fc60003f44070 */
[----:B------:R-:W3:Y:S01]  /*12c00*/  LDL.LU R17, [R1+0x698] ;  /* 0x0006980001117983 */ /* 0x000ee20000300800 */
[----:B------:R-:W-:-:S03]  /*12c10*/  ISETP.GT.U32.AND P0, PT, R13, R5, PT ;  /* 0x000000050d00720c */ /* 0x000fc60003f04070 */
[----:B------:R1:W-:Y:S01]  /*12c20*/  STL [R1+0x6f0], R8 ;  /* 0x0006f00801007387 */ /* 0x0003e20000100800 */
[----:B------:R-:W-:-:S03]  /*12c30*/  @!P3 IMAD.IADD R7, R7, 0x1, -R13 ;  /* 0x000000010707b824 */ /* 0x000fc600078e0a0d */
[----:B0-----:R-:W3:Y:S01]  /*12c40*/  LDL.LU R9, [R1+0x69c] ;  /* 0x00069c0001097983 */ /* 0x001ee20000300800 */
[C---:B------:R-:W-:Y:S02]  /*12c50*/  ISETP.GT.U32.AND P3, PT, R13.reuse, R18, PT ;  /* 0x000000120d00720c */ /* 0x040fe40003f64070 */
[----:B------:R-:W-:Y:S01]  /*12c60*/  ISETP.GT.U32.AND P1, PT, R13, R4, PT ;  /* 0x000000040d00720c */ /* 0x000fe20003f24070 */
[--C-:B------:R-:W-:Y:S01]  /*12c70*/  @!P4 IMAD.IADD R20, R20, 0x1, -R13.reuse ;  /* 0x000000011414c824 */ /* 0x100fe200078e0a0d */
[----:B-1----:R-:W3:Y:S01]  /*12c80*/  LDL.LU R8, [R1+0x6a0] ;  /* 0x0006a00001087983 */ /* 0x002ee20000300800 */
[--C-:B------:R-:W-:Y:S02]  /*12c90*/  @!P5 IMAD.IADD R16, R16, 0x1, -R13.reuse ;  /* 0x000000011010d824 */ /* 0x100fe400078e0a0d */
[--C-:B------:R-:W-:Y:S01]  /*12ca0*/  @!P2 IMAD.IADD R6, R6, 0x1, -R13.reuse ;  /* 0x000000010606a824 */ /* 0x100fe200078e0a0d */
[----:B------:R0:W-:Y:S01]  /*12cb0*/  STL [R1+0x6f8], R7 ;  /* 0x0006f80701007387 */ /* 0x0001e20000100800 */
[----:B------:R-:W-:-:S04]  /*12cc0*/  @!P0 IMAD.IADD R5, R5, 0x1, -R13 ;  /* 0x0000000105058824 */ /* 0x000fc800078e0a0d */
[--C-:B------:R-:W-:Y:S02]  /*12cd0*/  @!P3 IMAD.IADD R18, R18, 0x1, -R13.reuse ;  /* 0x000000011212b824 */ /* 0x100fe400078e0a0d */
[----:B------:R-:W-:Y:S01]  /*12ce0*/  @!P1 IMAD.IADD R4, R4, 0x1, -R13 ;  /* 0x0000000104049824 */ /* 0x000fe200078e0a0d */
[----:B0-----:R-:W3:Y:S04]  /*12cf0*/  LDL.LU R7, [R1+0x6a8] ;  /* 0x0006a80001077983 */ /* 0x001ee80000300800 */
[----:B------:R0:W-:Y:S04]  /*12d00*/  STL [R1+0x6f4], R20 ;  /* 0x0006f41401007387 */ /* 0x0001e80000100800 */
[----:B0-----:R-:W3:Y:S04]  /*12d10*/  LDL.LU R20, [R1+0x6a4] ;  /* 0x0006a40001147983 */ /* 0x001ee80000300800 */
[----:B------:R-:W-:Y:S04]  /*12d20*/  STL [R1+0x4794], R11 ;  /* 0x0047940b01007387 */ /* 0x000fe80000100800 */
[----:B------:R-:W-:Y:S04]  /*12d30*/  STL [R1+0x6d4], R16 ;  /* 0x0006d41001007387 */ /* 0x000fe80000100800 */
[----:B------:R-:W-:Y:S04]  /*12d40*/  STL [R1+0x6d8], R6 ;  /* 0x0006d80601007387 */ /* 0x000fe80000100800 */
[----:B------:R-:W-:Y:S04]  /*12d50*/  STL [R1+0x6dc], R5 ;  /* 0x0006dc0501007387 */ /* 0x000fe80000100800 */
[----:B------:R0:W-:Y:S04]  /*12d60*/  STL [R1+0x6e0], R18 ;  /* 0x0006e01201007387 */ /* 0x0001e80000100800 */
[----:B------:R1:W-:Y:S04]  /*12d70*/  STL [R1+0x6e4], R4 ;  /* 0x0006e40401007387 */ /* 0x0003e80000100800 */
[----:B0-----:R-:W3:Y:S01]  /*12d80*/  LDL R18, [R1+0x3b08] ;  /* 0x003b080001127983 */ /* 0x001ee20000100800 */
[----:B------:R-:W-:-:S02]  /*12d90*/  ISETP.GT.U32.AND P6, PT, R13, R2, PT ;  /* 0x000000020d00720c */ /* 0x000fc40003fc4070 */
[C---:B------:R-:W-:Y:S01]  /*12da0*/  ISETP.GT.U32.AND P5, PT, R13.reuse, R22, PT ;  /* 0x000000160d00720c */ /* 0x040fe20003fa4070 */
[----:B------:R-:W3:Y:S01]  /*12db0*/  LDL.LU R5, [R1+0x684] ;  /* 0x0006840001057983 */ /* 0x000ee20000300800 */
[C---:B------:R-:W-:Y:S02]  /*12dc0*/  ISETP.GT.U32.AND P2, PT, R13.reuse, R0, PT ;  /* 0x000000000d00720c */ /* 0x040fe40003f44070 */
[C---:B------:R-:W-:Y:S02]  /*12dd0*/  ISETP.GT.U32.AND P0, PT, R13.reuse, R29, PT ;  /* 0x0000001d0d00720c */ /* 0x040fe40003f04070 */
[----:B------:R-:W-:-:S05]  /*12de0*/  ISETP.GT.U32.AND P1, PT, R13, R24, PT ;  /* 0x000000180d00720c */ /* 0x000fca0003f24070 */
[--C-:B------:R-:W-:Y:S02]  /*12df0*/  @!P6 IMAD.IADD R2, R2, 0x1, -R13.reuse ;  /* 0x000000010202e824 */ /* 0x100fe400078e0a0d */
[--C-:B------:R-:W-:Y:S02]  /*12e00*/  @!P5 IMAD.IADD R22, R22, 0x1, -R13.reuse ;  /* 0x000000011616d824 */ /* 0x100fe400078e0a0d */
[--C-:B------:R-:W-:Y:S01]  /*12e10*/  @!P2 IMAD.IADD R0, R0, 0x1, -R13.reuse ;  /* 0x000000010000a824 */ /* 0x100fe200078e0a0d */
[----:B------:R-:W-:Y:S01]  /*12e20*/  ISETP.GT.U32.AND P4, PT, R13, R3, PT ;  /* 0x000000030d00720c */ /* 0x000fe20003f84070 */
[--C-:B------:R-:W-:Y:S02]  /*12e30*/  @!P0 IMAD.IADD R29, R29, 0x1, -R13.reuse ;  /* 0x000000011d1d8824 */ /* 0x100fe400078e0a0d */
[----:B------:R-:W-:-:S10]  /*12e40*/  @!P1 IMAD.IADD R24, R24, 0x1, -R13 ;  /* 0x0000000118189824 */ /* 0x000fd400078e0a0d */
[----:B------:R-:W-:-:S05]  /*12e50*/  @!P4 IMAD.IADD R3, R3, 0x1, -R13 ;  /* 0x000000010303c824 */ /* 0x000fca00078e0a0d */
[----:B------:R-:W-:Y:S04]  /*12e60*/  STL [R1+0x6c0], R3 ;  /* 0x0006c00301007387 */ /* 0x000fe80000100800 */
[----:B------:R-:W3:Y:S04]  /*12e70*/  LDL.LU R6, [R1+0x688] ;  /* 0x0006880001067983 */ /* 0x000ee80000300800 */
[----:B------:R0:W-:Y:S04]  /*12e80*/  STL [R1+0x6c4], R2 ;  /* 0x0006c40201007387 */ /* 0x0001e80000100800 */
[----:B-1----:R-:W3:Y:S01]  /*12e90*/  LDL.LU R4, [R1+0x68c] ;  /* 0x00068c0001047983 */ /* 0x002ee20000300800 */
[----:B--2---:R-:W-:-:S02]  /*12ea0*/  ISETP.GT.U32.AND P3, PT, R13, R23, PT ;  /* 0x000000170d00720c */ /* 0x004fc40003f64070 */
[C---:B----4-:R-:W-:Y:S02]  /*12eb0*/  ISETP.GT.U32.AND P6, PT, R13.reuse, R10, PT ;  /* 0x0000000a0d00720c */ /* 0x050fe40003fc4070 */
[C---:B---3--:R-:W-:Y:S02]  /*12ec0*/  ISETP.GT.U32.AND P5, PT, R13.reuse, R15, PT ;  /* 0x0000000f0d00720c */ /* 0x048fe40003fa4070 */
[----:B------:R-:W-:-:S09]  /*12ed0*/  ISETP.GT.U32.AND P2, PT, R13, R17, PT ;  /* 0x000000110d00720c */ /* 0x000fd20003f44070 */
[--C-:B------:R-:W-:Y:S01]  /*12ee0*/  @!P6 IMAD.IADD R10, R10, 0x1, -R13.reuse ;  /* 0x000000010a0ae824 */ /* 0x100fe200078e0a0d */
        /* <DEDUP_REMOVED lines=8> */
[----:B------:R-:W-:Y:S01]  /*12f70*/  ISETP.GT.U32.AND P0, PT, R13, R24, PT ;  /* 0x000000180d00720c */ /* 0x000fe20003f04070 */
[--C-:B------:R-:W-:Y:S02]  /*12f80*/  @!P6 IMAD.IADD R22, R22, 0x1, -R13.reuse ;  /* 0x000000011616e824 */ /* 0x100fe400078e0a0d */
[--C-:B------:R-:W-:Y:S02]  /*12f90*/  @!P5 IMAD.IADD R0, R0, 0x1, -R13.reuse ;  /* 0x000000010000d824 */ /* 0x100fe400078e0a0d */
[--C-:B------:R-:W-:Y:S02]  /*12fa0*/  @!P3 IMAD.IADD R23, R23, 0x1, -R13.reuse ;  /* 0x000000011717b824 */ /* 0x100fe400078e0a0d */
[--C-:B------:R-:W-:Y:S02]  /*12fb0*/  @!P2 IMAD.IADD R29, R29, 0x1, -R13.reuse ;  /* 0x000000011d1da824 */ /* 0x100fe400078e0a0d */
[----:B------:R-:W-:Y:S01]  /*12fc0*/  @!P1 IMAD.IADD R8, R8, 0x1, -R13 ;  /* 0x0000000108089824 */ /* 0x000fe200078e0a0d */
[----:B------:R-:W-:-:S03]  /*12fd0*/  ISETP.GT.U32.AND P1, PT, R13, R23, PT ;  /* 0x000000170d00720c */ /* 0x000fc60003f24070 */
[----:B------:R-:W-:-:S10]  /*12fe0*/  @!P0 IMAD.IADD R24, R24, 0x1, -R13 ;  /* 0x0000000118188824 */ /* 0x000fd400078e0a0d */
[----:B------:R-:W-:Y:S01]  /*12ff0*/  @!P1 IMAD.IADD R23, R23, 0x1, -R13 ;  /* 0x0000000117179824 */ /* 0x000fe200078e0a0d */
[----:B------:R-:W-:Y:S02]  /*13000*/  IABS R16, R18 ;  /* 0x0000001200107213 */ /* 0x000fe40000000000 */
[----:B------:R-:W2:Y:S04]  /*13010*/  LDL.LU R18, [R1+0x694] ;  /* 0x0006940001127983 */ /* 0x000ea80000300800 */
[----:B0-----:R-:W3:Y:S04]  /*13020*/  LDL.LU R2, [R1+0x690] ;  /* 0x0006900001027983 */ /* 0x001ee80000300800 */
[----:B------:R0:W-:Y:S04]  /*13030*/  STL [R1+0x6c8], R22 ;  /* 0x0006c81601007387 */ /* 0x0001e80000100800 */
[----:B0-----:R-:W4:Y:S04]  /*13040*/  LDL.LU R22, [R1+0x670] ;  /* 0x0006700001167983 */ /* 0x001f280000300800 */
[----:B------:R0:W-:Y:S04]  /*13050*/  STL [R1+0x6d0], R0 ;  /* 0x0006d00001007387 */ /* 0x0001e80000100800 */
[----:B------:R-:W4:Y:S04]  /*13060*/  LDL.LU R11, [R1+0x674] ;  /* 0x00067400010b7983 */ /* 0x000f280000300800 */
[----:B------:R1:W-:Y:S04]  /*13070*/  STL [R1+0x6cc], R29 ;  /* 0x0006cc1d01007387 */ /* 0x0003e80000100800 */
[----:B------:R-:W4:Y:S04]  /*13080*/  LDL.LU R3, [R1+0x678] ;  /* 0x0006780001037983 */ /* 0x000f280000300800 */
[----:B------:R1:W-:Y:S04]  /*13090*/  STL [R1+0x6ac], R24 ;  /* 0x0006ac1801007387 */ /* 0x0003e80000100800 */
[----:B0-----:R-:W4:Y:S04]  /*130a0*/  LDL.LU R0, [R1+0x680] ;  /* 0x0006800001007983 */ /* 0x001f280000300800 */
[----:B-1----:R-:W4:Y:S04]  /*130b0*/  LDL.LU R29, [R1+0x67c] ;  /* 0x00067c00011d7983 */ /* 0x002f280000300800 */
[----:B------:R0:W-:Y:S04]  /*130c0*/  STL [R1+0x6b0], R23 ;  /* 0x0006b01701007387 */ /* 0x0001e80000100800 */
[----:B------:R-:W4:Y:S01]  /*130d0*/  LDL.LU R24, [R1+0x65c] ;  /* 0x00065c0001187983 */ /* 0x000f220000300800 */
[----:B------:R-:W-:-:S02]  /*130e0*/  ISETP.GT.U32.AND P4, PT, R13, R19, PT ;  /* 0x000000130d00720c */ /* 0x000fc40003f84070 */
[C---:B------:R-:W-:Y:S02]  /*130f0*/  ISETP.GT.U32.AND P3, PT, R13.reuse, R7, PT ;  /* 0x000000070d00720c */ /* 0x040fe40003f64070 */
[----:B------:R-:W-:Y:S01]  /*13100*/  ISETP.GT.U32.AND P2, PT, R13, R17, PT ;  /* 0x000000110d00720c */ /* 0x000fe20003f44070 */
[----:B0-----:R-:W4:Y:S08]  /*13110*/  LDL.LU R23, [R1+0x660] ;  /* 0x0006600001177983 */ /* 0x001f300000300800 */
[--C-:B------:R-:W-:Y:S01]  /*13120*/  @!P4 IMAD.IADD R19, R19, 0x1, -R13.reuse ;  /* 0x000000011313c824 */ /* 0x100fe200078e0a0d */
[----:B------:R-:W-:Y:S01]  /*13130*/  ISETP.GT.U32.AND P4, PT, R13, R20, PT ;  /* 0x000000140d00720c */ /* 0x000fe20003f84070 */
[----:B------:R-:W-:Y:S01]  /*13140*/  @!P3 IMAD.IADD R7, R7, 0x1, -R13 ;  /* 0x000000010707b824 */ /* 0x000fe200078e0a0d */
[----:B------:R-:W-:-:S02]  /*13150*/  ISETP.GT.U32.AND P5, PT, R13, R15, PT ;  /* 0x0000000f0d00720c */ /* 0x000fc40003fa4070 */
[----:B------:R-:W-:-:S09]  /*13160*/  ISETP.GT.U32.AND P3, PT, R13, R19, PT ;  /* 0x000000130d00720c */ /* 0x000fd20003f64070 */
[--C-:B------:R-:W-:Y:S01]  /*13170*/  @!P4 IMAD.IADD R20, R20, 0x1, -R13.reuse ;  /* 0x000000011414c824 */ /* 0x100fe200078e0a0d */
[C---:B------:R-:W-:Y:S02]  /*13180*/  ISETP.GT.U32.AND P4, PT, R13.reuse, R10, PT ;  /* 0x0000000a0d00720c */ /* 0x040fe40003f84070 */
[C---:B------:R-:W-:Y:S02]  /*13190*/  ISETP.GT.U32.AND P0, PT, R13.reuse, R9, PT ;  /* 0x000000090d00720c */ /* 0x040fe40003f04070 */
[----:B------:R-:W-:Y:S01]  /*131a0*/  ISETP.GT.U32.AND P6, PT, R13, R20, PT ;  /* 0x000000140d00720c */ /* 0x000fe20003fc4070 */
[--C-:B------:R-:W-:Y:S01]  /*131b0*/  @!P2 IMAD.IADD R17, R17, 0x1, -R13.reuse ;  /* 0x000000011111a824 */ /* 0x100fe200078e0a0d */
[----:B------:R-:W-:Y:S01]  /*131c0*/  ISETP.GT.U32.AND P2, PT, R13, R4, PT ;  /* 0x000000040d00720c */ /* 0x000fe20003f44070 */
[--C-:B------:R-:W-:Y:S01]  /*131d0*/  @!P5 IMAD.IADD R15, R15, 0x1, -R13.reuse ;  /* 0x000000010f0fd824 */ /* 0x100fe200078e0a0d */
[----:B------:R-:W-:Y:S01]  /*131e0*/  ISETP.GT.U32.AND P5, PT, R13, R6, PT ;  /* 0x000000060d00720c */ /* 0x000fe20003fa4070 */
[----:B------:R-:W-:-:S04]  /*131f0*/  @!P3 IMAD.IADD R19, R19, 0x1, -R13 ;  /* 0x000000011313b824 */ /* 0x000fc800078e0a0d */
[--C-:B------:R-:W-:Y:S01]  /*13200*/  @!P4 IMAD.IADD R10, R10, 0x1, -R13.reuse ;  /* 0x000000010a0ac824 */ /* 0x100fe200078e0a0d */
[----:B------:R-:W-:Y:S01]  /*13210*/  ISETP.GT.U32.AND P4, PT, R13, R5, PT ;  /* 0x000000050d00720c */ /* 0x000fe20003f84070 */
[----:B------:R0:W-:Y:S01]  /*13220*/  STL [R1+0x6b4], R19 ;  /* 0x0006b41301007387 */ /* 0x0001e20000100800 */
[--C-:B------:R-:W-:Y:S01]  /*13230*/  @!P0 IMAD.IADD R9, R9, 0x1, -R13.reuse ;  /* 0x0000000109098824 */ /* 0x100fe200078e0a0d */
[----:B------:R-:W-:Y:S01]  /*13240*/  ISETP.GT.U32.AND P1, PT, R13, R8, PT ;  /* 0x000000080d00720c */ /* 0x000fe20003f24070 */
[--C-:B------:R-:W-:Y:S02]  /*13250*/  @!P6 IMAD.IADD R20, R20, 0x1, -R13.reuse ;  /* 0x000000011414e824 */ /* 0x100fe400078e0a0d */
[--C-:B------:R-:W-:Y:S01]  /*13260*/  @!P2 IMAD.IADD R4, R4, 0x1, -R13.reuse ;  /* 0x000000010404a824 */ /* 0x100fe200078e0a0d */
[----:B0-----:R-:W4:Y:S06]  /*13270*/  LDL.LU R19, [R1+0x664] ;  /* 0x0006640001137983 */ /* 0x001f2c0000300800 */
[----:B------:R-:W-:-:S02]  /*13280*/  @!P4 IMAD.IADD R5, R5, 0x1, -R13 ;  /* 0x000000010505c824 */ /* 0x000fc400078e0a0d */
[--C-:B------:R-:W-:Y:S01]  /*13290*/  @!P5 IMAD.IADD R6, R6, 0x1, -R13.reuse ;  /* 0x000000010606d824 */ /* 0x100fe200078e0a0d */
[----:B------:R-:W-:Y:S01]  /*132a0*/  ISETP.GT.U32.AND P3, PT, R13, R7, PT ;  /* 0x000000070d00720c */ /* 0x000fe20003f64070 */
[--C-:B------:R-:W-:Y:S01]  /*132b0*/  @!P1 IMAD.IADD R8, R8, 0x1, -R13.reuse ;  /* 0x0000000108089824 */ /* 0x100fe200078e0a0d */
[----:B------:R-:W-:Y:S04]  /*132c0*/  STL [R1+0x6bc], R10 ;  /* 0x0006bc0a01007387 */ /* 0x000fe80000100800 */
[----:B------:R-:W-:Y:S04]  /*132d0*/  STL [R1+0x6b8], R15 ;  /* 0x0006b80f01007387 */ /* 0x000fe80000100800 */
[----:B------:R-:W-:Y:S03]  /*132e0*/  STL [R1+0x698], R17 ;  /* 0x0006981101007387 */ /* 0x000fe60000100800 */
[----:B------:R-:W-:Y:S01]  /*132f0*/  @!P3 IMAD.IADD R7, R7, 0x1, -R13 ;  /* 0x000000010707b824 */ /* 0x000fe200078e0a0d */
[----:B------:R-:W-:Y:S04]  /*13300*/  STL [R1+0x69c], R9 ;  /* 0x00069c0901007387 */ /* 0x000fe80000100800 */
[----:B------:R-:W-:Y:S04]  /*13310*/  STL [R1+0x6a0], R8 ;  /* 0x0006a00801007387 */ /* 0x000fe80000100800 */
[----:B------:R0:W-:Y:S04]  /*13320*/  STL [R1+0x6a4], R20 ;  /* 0x0006a41401007387 */ /* 0x0001e80000100800 */
[----:B------:R-:W-:Y:S04]  /*13330*/  STL [R1+0x6a8], R7 ;  /* 0x0006a80701007387 */ /* 0x000fe80000100800 */
[----:B0-----:R-:W4:Y:S04]  /*13340*/  LDL.LU R20, [R1+0x66c] ;  /* 0x00066c0001147983 */ /* 0x001f280000300800 */
[----:B------:R-:W4:Y:S04]  /*13350*/  LDL.LU R10, [R1+0x668] ;  /* 0x00066800010a7983 */ /* 0x000f280000300800 */
[----:B------:R-:W4:Y:S04]  /*13360*/  LDL.LU R15, [R1+0x648] ;  /* 0x00064800010f7983 */ /* 0x000f280000300800 */
[----:B------:R-:W4:Y:S04]  /*13370*/  LDL.LU R17, [R1+0x64c] ;  /* 0x00064c0001117983 */ /* 0x000f280000300800 */
[----:B------:R-:W4:Y:S01]  /*13380*/  LDL.LU R9, [R1+0x650] ;  /* 0x0006500001097983 */ /* 0x000f220000300800 */
[----:B--2---:R-:W-:-:S02]  /*13390*/  ISETP.GT.U32.AND P0, PT, R13, R18, PT ;  /* 0x000000120d00720c */ /* 0x004fc40003f04070 */
[----:B---3--:R-:W-:-:S11]  /*133a0*/  ISETP.GT.U32.AND P1, PT, R13, R2, PT ;  /* 0x000000020d00720c */ /* 0x008fd60003f24070 */
[----:B------:R-:W-:Y:S01]  /*133b0*/  @!P0 IMAD.IADD R18, R18, 0x1, -R13 ;  /* 0x0000000112128824 */ /* 0x000fe200078e0a0d */
[C---:B----4-:R-:W-:Y:S02]  /*133c0*/  ISETP.GT.U32.AND P6, PT, R13.reuse, R11, PT ;  /* 0x0000000b0d00720c */ /* 0x050fe40003fc4070 */
[C---:B------:R-:W-:Y:S02]  /*133d0*/  ISETP.GT.U32.AND P4, PT, R13.reuse, R3, PT ;  /* 0x000000030d00720c */ /* 0x040fe40003f84070 */
[C---:B------:R-:W-:Y:S02]  /*133e0*/  ISETP.GT.U32.AND P5, PT, R13.reuse, R0, PT ;  /* 0x000000000d00720c */ /* 0x040fe40003fa4070 */
[----:B------:R-:W-:-:S07]  /*133f0*/  ISETP.GT.U32.AND P2, PT, R13, R29, PT ;  /* 0x0000001d0d00720c */ /* 0x000fce0003f44070 */
[--C-:B------:R-:W-:Y:S01]  /*13400*/  @!P6 IMAD.IADD R11, R11, 0x1, -R13.reuse ;  /* 0x000000010b0be824 */ /* 0x100fe200078e0a0d */
[----:B------:R-:W-:Y:S01]  /*13410*/  ISETP.GT.U32.AND P6, PT, R13, R5, PT ;  /* 0x000000050d00720c */ /* 0x000fe20003fc4070 */
[--C-:B------:R-:W-:Y:S01]  /*13420*/  @!P4 IMAD.IADD R3, R3, 0x1, -R13.reuse ;  /* 0x000000010303c824 */ /* 0x100fe200078e0a0d */
[C---:B------:R-:W-:Y:S02]  /*13430*/  ISETP.GT.U32.AND P4, PT, R13.reuse, R6, PT ;  /* 0x000000060d00720c */ /* 0x040fe40003f84070 */
[C---:B------:R-:W-:Y:S01]  /*13440*/  ISETP.GT.U32.AND P0, PT, R13.reuse, R24, PT ;  /* 0x000000180d00720c */ /* 0x040fe20003f04070 */
[--C-:B------:R-:W-:Y:S01]  /*13450*/  @!P5 IMAD.IADD R0, R0, 0x1, -R13.reuse ;  /* 0x000000010000d824 */ /* 0x100fe200078e0a0d */
[----:B------:R-:W-:Y:S01]  /*13460*/  ISETP.GT.U32.AND P5, PT, R13, R4, PT ;  /* 0x000000040d00720c */ /* 0x000fe20003fa4070 */
[--C-:B------:R-:W-:Y:S01]  /*13470*/  @!P2 IMAD.IADD R29, R29, 0x1, -R13.reuse ;  /* 0x000000011d1da824 */ /* 0x100fe200078e0a0d */
[----:B------:R-:W-:Y:S01]  /*13480*/  ISETP.GT.U32.AND P2, PT, R13, R18, PT ;  /* 0x000000120d00720c */ /* 0x000fe20003f44070 */
[----:B------:R-:W-:-:S04]  /*13490*/  @!P1 IMAD.IADD R2, R2, 0x1, -R13 ;  /* 0x0000000102029824 */ /* 0x000fc800078e0a0d */
[--C-:B------:R-:W-:Y:S02]  /*134a0*/  @!P6 IMAD.IADD R5, R5, 0x1, -R13.reuse ;  /* 0x000000010505e824 */ /* 0x100fe400078e0a0d */
[--C-:B------:R-:W-:Y:S02]  /*134b0*/  @!P4 IMAD.IADD R6, R6, 0x1, -R13.reuse ;  /* 0x000000010606c824 */ /* 0x100fe400078e0a0d */
[--C-:B------:R-:W-:Y:S01]  /*134c0*/  @!P0 IMAD.IADD R24, R24, 0x1, -R13.reuse ;  /* 0x0000000118188824 */ /* 0x100fe200078e0a0d */
[----:B------:R-:W-:Y:S01]  /*134d0*/  ISETP.GT.U32.AND P0, PT, R13, R2, PT ;  /* 0x000000020d00720c */ /* 0x000fe20003f04070 */
[--C-:B------:R-:W-:Y:S01]  /*134e0*/  @!P5 IMAD.IADD R4, R4, 0x1, -R13.reuse ;  /* 0x000000010404d824 */ /* 0x100fe200078e0a0d */
[----:B------:R0:W-:Y:S01]  /*134f0*/  STL [R1+0x684], R5 ;  /* 0x0006840501007387 */ /* 0x0001e20000100800 */
[----:B------:R-:W-:-:S03]  /*13500*/  @!P2 IMAD.IADD R18, R18, 0x1, -R13 ;  /* 0x000000011212a824 */ /* 0x000fc600078e0a0d */
[----:B0-----:R-:W2:Y:S04]  /*13510*/  LDL.LU R5, [R1+0x658] ;  /* 0x0006580001057983 */ /* 0x001ea80000300800 */
[----:B------:R-:W-:Y:S04]  /*13520*/  STL [R1+0x688], R6 ;  /* 0x0006880601007387 */ /* 0x000fe80000100800 */
[----:B------:R0:W-:Y:S04]  /*13530*/  STL [R1+0x694], R18 ;  /* 0x0006941201007387 */ /* 0x0001e80000100800 */
[----:B------:R1:W-:Y:S04]  /*13540*/  STL [R1+0x68c], R4 ;  /* 0x00068c0401007387 */ /* 0x0003e80000100800 */
[----:B0-----:R-:W3:Y:S04]  /*13550*/  LDL.LU R18, [R1+0x654] ;  /* 0x0006540001127983 */ /* 0x001ee80000300800 */
[----:B------:R-:W4:Y:S04]  /*13560*/  LDL.LU R8, [R1+0x634] ;  /* 0x0006340001087983 */ /* 0x000f280000300800 */
[----:B------:R-:W2:Y:S01]  /*13570*/  LDL.LU R7, [R1+0x638] ;  /* 0x0006380001077983 */ /* 0x000ea20000300800 */
[----:B------:R-:W-:-:S03]  /*13580*/  @!P0 IMAD.IADD R2, R2, 0x1, -R13 ;  /* 0x0000000102028824 */ /* 0x000fc600078e0a0d */
[----:B------:R-:W2:Y:S04]  /*13590*/  LDL.LU R6, [R1+0x63c] ;  /* 0x00063c0001067983 */ /* 0x000ea80000300800 */
[----:B------:R0:W-:Y:S04]  /*135a0*/  STL [R1+0x690], R2 ;  /* 0x0006900201007387 */ /* 0x0001e80000100800 */
[----:B-1----:R-:W2:Y:S01]  /*135b0*/  LDL.LU R4, [R1+0x644] ;  /* 0x0006440001047983 */ /* 0x002ea20000300800 */
[C---:B------:R-:W-:Y:S02]  /*135c0*/  ISETP.GT.U32.AND P3, PT, R13.reuse, R22, PT ;  /* 0x000000160d00720c */ /* 0x040fe40003f64070 */
[----:B------:R-:W-:-:S02]  /*135d0*/  ISETP.GT.U32.AND P1, PT, R13, R23, PT ;  /* 0x000000170d00720c */ /* 0x000fc40003f24070 */
[C---:B------:R-:W-:Y:S01]  /*135e0*/  ISETP.GT.U32.AND P4, PT, R13.reuse, R3, PT ;  /* 0x000000030d00720c */ /* 0x040fe20003f84070 */
[----:B0-----:R-:W2:Y:S08]  /*135f0*/  LDL.LU R2, [R1+0x640] ;  /* 0x0006400001027983 */ /* 0x001eb00000300800 */
        /* <DEDUP_REMOVED lines=10> */
[C---:B------:R-:W-:Y:S01]  /*136a0*/  ISETP.GT.U32.AND P4, PT, R13.reuse, R10, PT ;  /* 0x0000000a0d00720c */ /* 0x040fe20003f84070 */
[----:B------:R-:W-:Y:S01]  /*136b0*/  @!P5 IMAD.IADD R0, R0, 0x1, -R13 ;  /* 0x000000010000d824 */ /* 0x000fe200078e0a0d */
[----:B------:R-:W-:-:S05]  /*136c0*/  ISETP.GT.U32.AND P5, PT, R13, R15, PT ;  /* 0x0000000f0d00720c */ /* 0x000fca0003fa4070 */
[--C-:B------:R-:W-:Y:S01]  /*136d0*/  @!P3 IMAD.IADD R11, R11, 0x1, -R13.reuse ;  /* 0x000000010b0bb824 */ /* 0x100fe200078e0a0d */
[C---:B------:R-:W-:Y:S01]  /*136e0*/  ISETP.GT.U32.AND P3, PT, R13.reuse, R20, PT ;  /* 0x000000140d00720c */ /* 0x040fe20003f64070 */
[--C-:B------:R-:W-:Y:S01]  /*136f0*/  @!P1 IMAD.IADD R22, R22, 0x1, -R13.reuse ;  /* 0x0000000116169824 */ /* 0x100fe200078e0a0d */
[----:B------:R-:W-:Y:S01]  /*13700*/  ISETP.GT.U32.AND P0, PT, R13, R24, PT ;  /* 0x000000180d00720c */ /* 0x000fe20003f04070 */
[----:B------:R-:W-:-:S03]  /*13710*/  @!P2 IMAD.IADD R29, R29, 0x1, -R13 ;  /* 0x000000011d1da824 */ /* 0x000fc600078e0a0d */
[----:B------:R0:W-:Y:S01]  /*13720*/  STL [R1+0x670], R22 ;  /* 0x0006701601007387 */ /* 0x0001e20000100800 */
[--C-:B------:R-:W-:Y:S01]  /*13730*/  @!P6 IMAD.IADD R19, R19, 0x1, -R13.reuse ;  /* 0x000000011313e824 */ /* 0x100fe200078e0a0d */
[C---:B------:R-:W-:Y:S01]  /*13740*/  ISETP.GT.U32.AND P2, PT, R13.reuse, R17, PT ;  /* 0x000000110d00720c */ /* 0x040fe20003f44070 */
[----:B------:R-:W-:Y:S01]  /*13750*/  @!P4 IMAD.IADD R10, R10, 0x1, -R13 ;  /* 0x000000010a0ac824 */ /* 0x000fe200078e0a0d */
[----:B------:R-:W-:-:S03]  /*13760*/  ISETP.GT.U32.AND P1, PT, R13, R23, PT ;  /* 0x000000170d00720c */ /* 0x000fc60003f24070 */
[--C-:B------:R-:W-:Y:S01]  /*13770*/  @!P3 IMAD.IADD R20, R20, 0x1, -R13.reuse ;  /* 0x000000011414b824 */ /* 0x100fe200078e0a0d */
[----:B0-----:R-:W2:Y:S01]  /*13780*/  LDL.LU R22, [R1+0x620] ;  /* 0x0006200001167983 */ /* 0x001ea20000300800 */
[--C-:B------:R-:W-:Y:S02]  /*13790*/  @!P5 IMAD.IADD R15, R15, 0x1, -R13.reuse ;  /* 0x000000010f0fd824 */ /* 0x100fe400078e0a0d */
[----:B------:R-:W-:Y:S01]  /*137a0*/  @!P0 IMAD.IADD R24, R24, 0x1, -R13 ;  /* 0x0000000118188824 */ /* 0x000fe200078e0a0d */
[----:B------:R-:W-:-:S03]  /*137b0*/  ISETP.GT.U32.AND P0, PT, R13, R9, PT ;  /* 0x000000090d00720c */ /* 0x000fc60003f04070 */
[----:B------:R-:W-:Y:S01]  /*137c0*/  @!P2 IMAD.IADD R17, R17, 0x1, -R13 ;  /* 0x000000011111a824 */ /* 0x000fe200078e0a0d */
[----:B------:R-:W-:Y:S01]  /*137d0*/  STL [R1+0x674], R11 ;  /* 0x0006740b01007387 */ /* 0x000fe20000100800 */
[----:B------:R-:W-:-:S03]  /*137e0*/  IMAD.HI.U32 R14, R12, R16, RZ ;  /* 0x000000100c0e7227 */ /* 0x000fc600078e00ff */
[----:B------:R-:W-:Y:S01]  /*137f0*/  STL [R1+0x678], R3 ;  /* 0x0006780301007387 */ /* 0x000fe20000100800 */
[----:B------:R-:W-:-:S03]  /*13800*/  @!P1 IMAD.IADD R23, R23, 0x1, -R13 ;  /* 0x0000000117179824 */ /* 0x000fc600078e0a0d */
[----:B------:R-:W-:Y:S01]  /*13810*/  STL [R1+0x680], R0 ;  /* 0x0006800001007387 */ /* 0x000fe20000100800 */
[----:B------:R-:W-:-:S03]  /*13820*/  IMAD.MOV R14, RZ, RZ, -R14 ;  /* 0x000000ffff0e7224 */ /* 0x000fc600078e0a0e */
[----:B------:R-:W-:Y:S01]  /*13830*/  STL [R1+0x67c], R29 ;  /* 0x00067c1d01007387 */ /* 0x000fe20000100800 */
[----:B------:R-:W-:-:S03]  /*13840*/  @!P0 IMAD.IADD R9, R9, 0x1, -R13 ;  /* 0x0000000109098824 */ /* 0x000fc600078e0a0d */
[----:B------:R-:W-:Y:S01]  /*13850*/  STL [R1+0x65c], R24 ;  /* 0x00065c1801007387 */ /* 0x000fe20000100800 */
[----:B------:R-:W-:-:S03]  /*13860*/  IMAD R16, R13, R14, R16 ;  /* 0x0000000e0d107224 */ /* 0x000fc600078e0210 */
[----:B------:R0:W-:Y:S04]  /*13870*/  STL [R1+0x660], R23 ;  /* 0x0006601701007387 */ /* 0x0001e80000100800 */
[----:B0-----:R-:W2:Y:S04]  /*13880*/  LDL R23, [R1+0x3b00] ;  /* 0x003b000001177983 */ /* 0x001ea80000100800 */
[----:B------:R-:W2:Y:S04]  /*13890*/  LDL.LU R24, [R1+0x624] ;  /* 0x0006240001187983 */ /* 0x000ea80000300800 */
[----:B------:R-:W2:Y:S04]  /*138a0*/  LDL.LU R3, [R1+0x628] ;  /* 0x0006280001037983 */ /* 0x000ea80000300800 */
[----:B------:R0:W-:Y:S04]  /*138b0*/  STL [R1+0x664], R19 ;  /* 0x0006641301007387 */ /* 0x0001e80000100800 */
[----:B0-----:R-:W2:Y:S04]  /*138c0*/  LDL.LU R19, [R1+0x630] ;  /* 0x0006300001137983 */ /* 0x001ea80000300800 */
[----:B------:R-:W2:Y:S04]  /*138d0*/  LDL.LU R0, [R1+0x62c] ;  /* 0x00062c0001007983 */ /* 0x000ea80000300800 */
[----:B------:R-:W-:Y:S04]  /*138e0*/  STL [R1+0x4798], R16 ;  /* 0x0047981001007387 */ /* 0x000fe80000100800 */
[----:B------:R-:W2:Y:S01]  /*138f0*/  LDL.LU R29, [R1+0x60c] ;  /* 0x00060c00011d7983 */ /* 0x000ea20000300800 */
[----:B---3--:R-:W-:-:S02]  /*13900*/  ISETP.GT.U32.AND P6, PT, R13, R18, PT ;  /* 0x000000120d00720c */ /* 0x008fc40003fc4070 */
[C---:B----4-:R-:W-:Y:S02]  /*13910*/  ISETP.GT.U32.AND P3, PT, R13.reuse, R8, PT ;  /* 0x000000080d00720c */ /* 0x050fe40003f64070 */
[C---:B--2---:R-:W-:Y:S02]  /*13920*/  ISETP.GT.U32.AND P4, PT, R13.reuse, R7, PT ;  /* 0x000000070d00720c */ /* 0x044fe40003f84070 */
[----:B------:R-:W-:-:S07]  /*13930*/  ISETP.GT.U32.AND P5, PT, R13, R6, PT ;  /* 0x000000060d00720c */ /* 0x000fce0003fa4070 */
[--C-:B------:R-:W-:Y:S01]  /*13940*/  @!P6 IMAD.IADD R18, R18, 0x1, -R13.reuse ;  /* 0x000000011212e824 */ /* 0x100fe200078e0a0d */
[C---:B------:R-:W-:Y:S01]  /*13950*/  ISETP.GT.U32.AND P6, PT, R13.reuse, R20, PT ;  /* 0x000000140d00720c */ /* 0x040fe20003fc4070 */
[--C-:B------:R-:W-:Y:S01]  /*13960*/  @!P3 IMAD.IADD R8, R8, 0x1, -R13.reuse ;  /* 0x000000010808b824 */ /* 0x100fe200078e0a0d */
[C---:B------:R-:W-:Y:S02]  /*13970*/  ISETP.GT.U32.AND P3, PT, R13.reuse, R10, PT ;  /* 0x0000000a0d00720c */ /* 0x040fe40003f64070 */
[----:B------:R-:W-:Y:S01]  /*13980*/  ISETP.GT.U32.AND P2, PT, R13, R4, PT ;  /* 0x000000040d00720c */ /* 0x000fe20003f44070 */
[--C-:B------:R-:W-:Y:S01]  /*13990*/  @!P4 IMAD.IADD R7, R7, 0x1, -R13.reuse ;  /* 0x000000010707c824 */ /* 0x100fe200078e0a0d */
[C---:B------:R-:W-:Y:S01]  /*139a0*/  ISETP.GT.U32.AND P4, PT, R13.reuse, R15, PT ;  /* 0x0000000f0d00720c */ /* 0x040fe20003f84070 */
[----:B------:R-:W-:Y:S01]  /*139b0*/  @!P5 IMAD.IADD R6, R6, 0x1, -R13 ;  /* 0x000000010606d824 */ /* 0x000fe200078e0a0d */
[----:B------:R-:W-:-:S05]  /*139c0*/  ISETP.GT.U32.AND P5, PT, R13, R17, PT ;  /* 0x000000110d00720c */ /* 0x000fca0003fa4070 */
        /* <DEDUP_REMOVED lines=8> */
[----:B------:R0:W-:Y:S04]  /*13a50*/  STL [R1+0x668], R10 ;  /* 0x0006680a01007387 */ /* 0x0001e80000100800 */
[----:B------:R-:W3:Y:S04]  /*13a60*/  LDL.LU R16, [R1+0x614] ;  /* 0x0006140001107983 */ /* 0x000ee80000300800 */
[----:B------:R1:W-:Y:S04]  /*13a70*/  STL [R1+0x648], R15 ;  /* 0x0006480f01007387 */ /* 0x0003e80000100800 */
[----:B------:R-:W-:Y:S01]  /*13a80*/  STL [R1+0x64c], R17 ;  /* 0x00064c1101007387 */ /* 0x000fe20000100800 */
[----:B------:R-:W-:-:S03]  /*13a90*/  @!P2 IMAD.IADD R9, R9, 0x1, -R13 ;  /* 0x000000010909a824 */ /* 0x000fc600078e0a0d */
[----:B------:R-:W4:Y:S04]  /*13aa0*/  LDL.LU R11, [R1+0x61c] ;  /* 0x00061c00010b7983 */ /* 0x000f280000300800 */
[----:B0-----:R-:W2:Y:S04]  /*13ab0*/  LDL.LU R10, [R1+0x618] ;  /* 0x00061800010a7983 */ /* 0x001ea80000300800 */
[----:B------:R0:W-:Y:S04]  /*13ac0*/  STL [R1+0x650], R9 ;  /* 0x0006500901007387 */ /* 0x0001e80000100800 */
[----:B-1----:R-:W2:Y:S04]  /*13ad0*/  LDL.LU R15, [R1+0x5f8] ;  /* 0x0005f800010f7983 */ /* 0x002ea80000300800 */
[----:B0-----:R-:W2:Y:S01]  /*13ae0*/  LDL.LU R9, [R1+0x5fc] ;  /* 0x0005fc0001097983 */ /* 0x001ea20000300800 */
[----:B------:R-:W-:-:S02]  /*13af0*/  ISETP.GT.U32.AND P1, PT, R13, R5, PT ;  /* 0x000000050d00720c */ /* 0x000fc40003f24070 */
[----:B------:R-:W-:-:S11]  /*13b00*/  ISETP.GT.U32.AND P0, PT, R13, R2, PT ;  /* 0x000000020d00720c */ /* 0x000fd60003f04070 */
[--C-:B------:R-:W-:Y:S01]  /*13b10*/  @!P1 IMAD.IADD R5, R5, 0x1, -R13.reuse ;  /* 0x0000000105059824 */ /* 0x100fe200078e0a0d */
[C---:B------:R-:W-:Y:S01]  /*13b20*/  ISETP.GT.U32.AND P1, PT, R13.reuse, R22, PT ;  /* 0x000000160d00720c */ /* 0x040fe20003f24070 */
[----:B------:R-:W-:Y:S01]  /*13b30*/  @!P0 IMAD.IADD R2, R2, 0x1, -R13 ;  /* 0x0000000102028824 */ /* 0x000fe200078e0a0d */
[C---:B------:R-:W-:Y:S02]  /*13b40*/  ISETP.GT.U32.AND P3, PT, R13.reuse, R8, PT ;  /* 0x000000080d00720c */ /* 0x040fe40003f64070 */
[----:B------:R-:W-:-:S09]  /*13b50*/  ISETP.GT.U32.AND P0, PT, R13, R5, PT ;  /* 0x000000050d00720c */ /* 0x000fd20003f04070 */
[--C-:B------:R-:W-:Y:S01]  /*13b60*/  @!P1 IMAD.IADD R22, R22, 0x1, -R13.reuse ;  /* 0x0000000116169824 */ /* 0x100fe200078e0a0d */
[C---:B------:R-:W-:Y:S02]  /*13b70*/  ISETP.GT.U32.AND P1, PT, R13.reuse, R18, PT ;  /* 0x000000120d00720c */ /* 0x040fe40003f24070 */
[C---:B------:R-:W-:Y:S01]  /*13b80*/  ISETP.GT.U32.AND P4, PT, R13.reuse, R7, PT ;  /* 0x000000070d00720c */ /* 0x040fe20003f84070 */
[--C-:B------:R-:W-:Y:S01]  /*13b90*/  @!P3 IMAD.IADD R8, R8, 0x1, -R13.reuse ;  /* 0x000000010808b824 */ /* 0x100fe200078e0a0d */
[----:B------:R-:W-:Y:S01]  /*13ba0*/  ISETP.GT.U32.AND P6, PT, R13, R22, PT ;  /* 0x000000160d00720c */ /* 0x000fe20003fc4070 */
[----:B------:R-:W-:Y:S01]  /*13bb0*/  @!P0 IMAD.IADD R5, R5, 0x1, -R13 ;  /* 0x0000000105058824 */ /* 0x000fe200078e0a0d */
[C---:B------:R-:W-:Y:S02]  /*13bc0*/  ISETP.GT.U32.AND P5, PT, R13.reuse, R6, PT ;  /* 0x000000060d00720c */ /* 0x040fe40003fa4070 */
[----:B------:R-:W-:-:S05]  /*13bd0*/  ISETP.GT.U32.AND P3, PT, R13, R3, PT ;  /* 0x000000030d00720c */ /* 0x000fca0003f64070 */
[--C-:B------:R-:W-:Y:S01]  /*13be0*/  @!P1 IMAD.IADD R18, R18, 0x1, -R13.reuse ;  /* 0x0000000112129824 */ /* 0x100fe200078e0a0d */
[----:B------:R-:W-:Y:S01]  /*13bf0*/  ISETP.GT.U32.AND P1, PT, R13, R24, PT ;  /* 0x000000180d00720c */ /* 0x000fe20003f24070 */
[----:B------:R0:W-:Y:S01]  /*13c00*/  STL [R1+0x658], R5 ;  /* 0x0006580501007387 */ /* 0x0001e20000100800 */
[----:B------:R-:W-:Y:S01]  /*13c10*/  IABS R17, R23 ;  /* 0x0000001700117213 */ /* 0x000fe20000000000 */
[--C-:B------:R-:W-:Y:S02]  /*13c20*/  @!P4 IMAD.IADD R7, R7, 0x1, -R13.reuse ;  /* 0x000000010707c824 */ /* 0x100fe400078e0a0d */
[--C-:B------:R-:W-:Y:S01]  /*13c30*/  @!P6 IMAD.IADD R22, R22, 0x1, -R13.reuse ;  /* 0x000000011616e824 */ /* 0x100fe200078e0a0d */
[----:B------:R-:W-:Y:S01]  /*13c40*/  ISETP.GT.U32.AND P4, PT, R13, R19, PT ;  /* 0x000000130d00720c */ /* 0x000fe20003f84070 */
[----:B0-----:R-:W2:Y:S04]  /*13c50*/  LDL.LU R5, [R1+0x600] ;  /* 0x0006000001057983 */ /* 0x001ea80000300800 */
[----:B------:R-:W2:Y:S01]  /*13c60*/  LDL.LU R23, [R1+0x608] ;  /* 0x0006080001177983 */ /* 0x000ea20000300800 */
[----:B------:R-:W-:-:S02]  /*13c70*/  @!P3 IMAD.IADD R3, R3, 0x1, -R13 ;  /* 0x000000010303b824 */ /* 0x000fc400078e0a0d */
[--C-:B------:R-:W-:Y:S01]  /*13c80*/  @!P1 IMAD.IADD R24, R24, 0x1, -R13.reuse ;  /* 0x0000000118189824 */ /* 0x100fe200078e0a0d */
[C---:B------:R-:W-:Y:S01]  /*13c90*/  ISETP.GT.U32.AND P2, PT, R13.reuse, R4, PT ;  /* 0x000000040d00720c */ /* 0x040fe20003f44070 */
[--C-:B------:R-:W-:Y:S01]  /*13ca0*/  @!P5 IMAD.IADD R6, R6, 0x1, -R13.reuse ;  /* 0x000000010606d824 */ /* 0x100fe200078e0a0d */
[C---:B------:R-:W-:Y:S02]  /*13cb0*/  ISETP.GT.U32.AND P0, PT, R13.reuse, R2, PT ;  /* 0x000000020d00720c */ /* 0x040fe40003f04070 */
[----:B------:R-:W-:Y:S01]  /*13cc0*/  ISETP.GT.U32.AND P5, PT, R13, R0, PT ;  /* 0x000000000d00720c */ /* 0x000fe20003fa4070 */
[--C-:B------:R-:W-:Y:S01]  /*13cd0*/  @!P4 IMAD.IADD R19, R19, 0x1, -R13.reuse ;  /* 0x000000011313c824 */ /* 0x100fe200078e0a0d */
[----:B------:R0:W-:Y:S07]  /*13ce0*/  STL [R1+0x654], R18 ;  /* 0x0006541201007387 */ /* 0x0001ee0000100800 */
[----:B------:R-:W-:-:S02]  /*13cf0*/  @!P2 IMAD.IADD R4, R4, 0x1, -R13 ;  /* 0x000000010404a824 */ /* 0x000fc400078e0a0d */
[--C-:B------:R-:W-:Y:S01]  /*13d00*/  @!P0 IMAD.IADD R2, R2, 0x1, -R13.reuse ;  /* 0x0000000102028824 */ /* 0x100fe200078e0a0d */
[----:B0-----:R-:W2:Y:S01]  /*13d10*/  LDL.LU R18, [R1+0x47cc] ;  /* 0x0047cc0001127983 */ /* 0x001ea20000300800 */
[----:B------:R-:W-:-:S03]  /*13d20*/  @!P5 IMAD.IADD R0, R0, 0x1, -R13 ;  /* 0x000000010000d824 */ /* 0x000fc600078e0a0d */
[----:B------:R-:W-:Y:S01]  /*13d30*/  STL [R1+0x634], R8 ;  /* 0x0006340801007387 */ /* 0x000fe20000100800 */
[----:B------:R-:W-:-:S03]  /*13d40*/  ISETP.GT.U32.AND P2, PT, R13, R29, PT ;  /* 0x0000001d0d00720c */ /* 0x000fc60003f44070 */
[----:B------:R-:W-:Y:S04]  /*13d50*/  STL [R1+0x638], R7 ;  /* 0x0006380701007387 */ /* 0x000fe80000100800 */
[----:B------:R-:W-:Y:S04]  /*13d60*/  STL [R1+0x63c], R6 ;  /* 0x00063c0601007387 */ /* 0x000fe80000100800 */
[----:B------:R-:W-:Y:S04]  /*13d70*/  STL [R1+0x644], R4 ;  /* 0x0006440401007387 */ /* 0x000fe80000100800 */
[----:B------:R0:W-:Y:S04]  /*13d80*/  STL [R1+0x640], R2 ;  /* 0x0006400201007387 */ /* 0x0001e80000100800 */
[----:B0-----:R-:W2:Y:S04]  /*13d90*/  LDL.LU R2, [R1+0x604] ;  /* 0x0006040001027983 */ /* 0x001ea80000300800 */
[----:B------:R0:W-:Y:S01]  /*13da0*/  STL [R1+0x620], R22 ;  /* 0x0006201601007387 */ /* 0x0001e20000100800 */
[----:B------:R-:W-:-:S03]  /*13db0*/  @!P2 IMAD.IADD R29, R29, 0x1, -R13 ;  /* 0x000000011d1da824 */ /* 0x000fc600078e0a0d */
[----:B0-----:R-:W2:Y:S04]  /*13dc0*/  LDL.LU R22, [R1+0x5e4] ;  /* 0x0005e40001167983 */ /* 0x001ea80000300800 */
[----:B------:R-:W2:Y:S04]  /*13dd0*/  LDL.LU R8, [R1+0x5e8] ;  /* 0x0005e80001087983 */ /* 0x000ea80000300800 */
[----:B------:R-:W2:Y:S04]  /*13de0*/  LDL.LU R7, [R1+0x5ec] ;  /* 0x0005ec0001077983 */ /* 0x000ea80000300800 */
[----:B------:R-:W2:Y:S01]  /*13df0*/  LDL.LU R4, [R1+0x5f4] ;  /* 0x0005f40001047983 */ /* 0x000ea20000300800 */
[----:B---3--:R-:W-:-:S02]  /*13e00*/  ISETP.GT.U32.AND P6, PT, R13, R16, PT ;  /* 0x000000100d00720c */ /* 0x008fc40003fc4070 */
[C---:B----4-:R-:W-:Y:S02]  /*13e10*/  ISETP.GT.U32.AND P1, PT, R13.reuse, R11, PT ;  /* 0x0000000b0d00720c */ /* 0x050fe40003f24070 */
[----:B--2---:R-:W-:-:S09]  /*13e20*/  ISETP.GT.U32.AND P3, PT, R13, R10, PT ;  /* 0x0000000a0d00720c */ /* 0x004fd20003f64070 */
[--C-:B------:R-:W-:Y:S01]  /*13e30*/  @!P6 IMAD.IADD R16, R16, 0x1, -R13.reuse ;  /* 0x000000011010e824 */ /* 0x100fe200078e0a0d */
[C---:B------:R-:W-:Y:S02]  /*13e40*/  ISETP.GT.U32.AND P6, PT, R13.reuse, R24, PT ;  /* 0x000000180d00720c */ /* 0x040fe40003fc4070 */
[----:B------:R-:W-:Y:S01]  /*13e50*/  ISETP.GT.U32.AND P4, PT, R13, R15, PT ;  /* 0x0000000f0d00720c */ /* 0x000fe20003f84070 */
[--C-:B------:R-:W-:Y:S01]  /*13e60*/  @!P1 IMAD.IADD R11, R11, 0x1, -R13.reuse ;  /* 0x000000010b0b9824 */ /* 0x100fe200078e0a0d */
[C---:B------:R-:W-:Y:S01]  /*13e70*/  ISETP.GT.U32.AND P1, PT, R13.reuse, R3, PT ;  /* 0x000000030d00720c */ /* 0x040fe20003f24070 */
[----:B------:R-:W-:Y:S01]  /*13e80*/  @!P3 IMAD.IADD R10, R10, 0x1, -R13 ;  /* 0x000000010a0ab824 */ /* 0x000fe200078e0a0d */
[----:B------:R-:W-:-:S07]  /*13e90*/  ISETP.GT.U32.AND P3, PT, R13, R19, PT ;  /* 0x000000130d00720c */ /* 0x000fce0003f64070 */
[--C-:B------:R-:W-:Y:S01]  /*13ea0*/  @!P6 IMAD.IADD R24, R24, 0x1, -R13.reuse ;  /* 0x000000011818e824 */ /* 0x100fe200078e0a0d */
[----:B------:R-:W-:Y:S01]  /*13eb0*/  ISETP.GT.U32.AND P5, PT, R13, R9, PT ;  /* 0x000000090d00720c */ /* 0x000fe20003fa4070 */
[--C-:B------:R-:W-:Y:S01]  /*13ec0*/  @!P4 IMAD.IADD R15, R15, 0x1, -R13.reuse ;  /* 0x000000010f0fc824 */ /* 0x100fe200078e0a0d */
[----:B------:R-:W-:Y:S01]  /*13ed0*/  ISETP.GT.U32.AND P4, PT, R13, R0, PT ;  /* 0x000000000d00720c */ /* 0x000fe20003f84070 */
[--C-:B------:R-:W-:Y:S01]  /*13ee0*/  @!P1 IMAD.IADD R3, R3, 0x1, -R13.reuse ;  /* 0x0000000103039824 */ /* 0x100fe200078e0a0d */
[----:B------:R0:W-:Y:S01]  /*13ef0*/  STL [R1+0x624], R24 ;  /* 0x0006241801007387 */ /* 0x0001e20000100800 */
[----:B------:R-:W-:-:S03]  /*13f00*/  @!P3 IMAD.IADD R19, R19, 0x1, -R13 ;  /* 0x000000011313b824 */ /* 0x000fc600078e0a0d */
[----:B0-----:R-:W2:Y:S07]  /*13f10*/  LDL.LU R24, [R1+0x5f0] ;  /* 0x0005f00001187983 */ /* 0x001eae0000300800 */
[--C-:B------:R-:W-:Y:S01]  /*13f20*/  @!P4 IMAD.IADD R0, R0, 0x1, -R13.reuse ;  /* 0x000000010000c824 */ /* 0x100fe200078e0a0d */
[----:B------:R0:W-:Y:S04]  /*13f30*/  STL [R1+0x630], R19 ;  /* 0x0006301301007387 */ /* 0x0001e80000100800 */
[----:B------:R1:W-:Y:S01]  /*13f40*/  STL [R1+0x628], R3 ;  /* 0x0006280301007387 */ /* 0x0003e20000100800 */
[----:B------:R-:W-:Y:S01]  /*13f50*/  @!P5 IMAD.IADD R9, R9, 0x1, -R13 ;  /* 0x000000010909d824 */ /* 0x000fe200078e0a0d */
[----:B------:R-:W-:-:S02]  /*13f60*/  ISETP.GT.U32.AND P5, PT, R13, R29, PT ;  /* 0x0000001d0d00720c */ /* 0x000fc40003fa4070 */
[----:B0-----:R-:W3:Y:S04]  /*13f70*/  LDL.LU R19, [R1+0x5d0] ;  /* 0x0005d00001137983 */ /* 0x001ee80000300800 */
[----:B------:R-:W4:Y:S04]  /*13f80*/  LDL.LU R6, [R1+0x5d4] ;  /* 0x0005d40001067983 */ /* 0x000f280000300800 */
[----:B-1----:R-:W2:Y:S04]  /*13f90*/  LDL.LU R3, [R1+0x5d8] ;  /* 0x0005d80001037983 */ /* 0x002ea80000300800 */
[----:B------:R0:W-:Y:S04]  /*13fa0*/  STL [R1+0x62c], R0 ;  /* 0x00062c0001007387 */ /* 0x0001e80000100800 */
[----:B0-----:R-:W2:Y:S01]  /*13fb0*/  LDL.LU R0, [R1+0x5e0] ;  /* 0x0005e00001007983 */ /* 0x001ea20000300800 */
[----:B------:R-:W-:-:S05]  /*13fc0*/  @!P5 IMAD.IADD R29, R29, 0x1, -R13 ;  /* 0x000000011d1dd824 */ /* 0x000fca00078e0a0d */
[----:B------:R0:W-:Y:S04]  /*13fd0*/  STL [R1+0x60c], R29 ;  /* 0x00060c1d01007387 */ /* 0x0001e80000100800 */
[----:B0-----:R-:W2:Y:S01]  /*13fe0*/  LDL.LU R29, [R1+0x5dc] ;  /* 0x0005dc00011d7983 */ /* 0x001ea20000300800 */
[C---:B------:R-:W-:Y:S02]  /*13ff0*/  ISETP.GT.U32.AND P0, PT, R13.reuse, R20, PT ;  /* 0x000000140d00720c */ /* 0x040fe40003f04070 */
[----:B------:R-:W-:-:S11]  /*14000*/  ISETP.GT.U32.AND P2, PT, R13, R5, PT ;  /* 0x000000050d00720c */ /* 0x000fd60003f44070 */
[--C-:B------:R-:W-:Y:S01]  /*14010*/  @!P0 IMAD.IADD R20, R20, 0x1, -R13.reuse ;  /* 0x0000000114148824 */ /* 0x100fe200078e0a0d */
[----:B------:R-:W-:Y:S01]  /*14020*/  ISETP.GT.U32.AND P0, PT, R13, R23, PT ;  /* 0x000000170d00720c */ /* 0x000fe20003f04070 */
        /* <DEDUP_REMOVED lines=9> */
[----:B------:R-:W-:-:S06]  /*140c0*/  @!P2 IMAD.IADD R20, R20, 0x1, -R13 ;  /* 0x000000011414a824 */ /* 0x000fcc00078e0a0d */
[--C-:B------:R-:W-:Y:S01]  /*140d0*/  @!P0 IMAD.IADD R16, R16, 0x1, -R13.reuse ;  /* 0x0000000110108824 */ /* 0x100fe200078e0a0d */
[C---:B------:R-:W-:Y:S01]  /*140e0*/  ISETP.GT.U32.AND P0, PT, R13.reuse, R2, PT ;  /* 0x000000020d00720c */ /* 0x040fe20003f04070 */
[--C-:B------:R-:W-:Y:S01]  /*140f0*/  @!P3 IMAD.IADD R10, R10, 0x1, -R13.reuse ;  /* 0x000000010a0ab824 */ /* 0x100fe200078e0a0d */
[----:B------:R0:W-:Y:S01]  /*14100*/  STL [R1+0x610], R20 ;  /* 0x0006101401007387 */ /* 0x0001e20000100800 */
[C---:B------:R-:W-:Y:S02]  /*14110*/  ISETP.GT.U32.AND P1, PT, R13.reuse, R22, PT ;  /* 0x000000160d00720c */ /* 0x040fe40003f24070 */
[----:B------:R-:W-:Y:S01]  /*14120*/  ISETP.GT.U32.AND P3, PT, R13, R8, PT ;  /* 0x000000080d00720c */ /* 0x000fe20003f64070 */
[----:B0-----:R-:W2:Y:S01]  /*14130*/  LDL.LU R20, [R1+0x5c0] ;  /* 0x0005c00001147983 */ /* 0x001ea20000300800 */
[----:B------:R-:W-:-:S06]  /*14140*/  @!P6 IMAD.IADD R23, R23, 0x1, -R13 ;  /* 0x000000011717e824 */ /* 0x000fcc00078e0a0d */
[--C-:B------:R-:W-:Y:S02]  /*14150*/  @!P0 IMAD.IADD R2, R2, 0x1, -R13.reuse ;  /* 0x0000000102028824 */ /* 0x100fe400078e0a0d */
[--C-:B------:R-:W-:Y:S01]  /*14160*/  @!P4 IMAD.IADD R15, R15, 0x1, -R13.reuse ;  /* 0x000000010f0fc824 */ /* 0x100fe200078e0a0d */
[C---:B------:R-:W-:Y:S02]  /*14170*/  ISETP.GT.U32.AND P4, PT, R13.reuse, R7, PT ;  /* 0x000000070d00720c */ /* 0x040fe40003f84070 */
[C---:B------:R-:W-:Y:S01]  /*14180*/  ISETP.GT.U32.AND P5, PT, R13.reuse, R9, PT ;  /* 0x000000090d00720c */ /* 0x040fe20003fa4070 */
[--C-:B------:R-:W-:Y:S01]  /*14190*/  @!P1 IMAD.IADD R22, R22, 0x1, -R13.reuse ;  /* 0x0000000116169824 */ /* 0x100fe200078e0a0d */
[----:B------:R-:W-:Y:S01]  /*141a0*/  ISETP.GT.U32.AND P2, PT, R13, R5, PT ;  /* 0x000000050d00720c */ /* 0x000fe20003f44070 */
[--C-:B------:R-:W-:Y:S01]  /*141b0*/  @!P3 IMAD.IADD R8, R8, 0x1, -R13.reuse ;  /* 0x000000010808b824 */ /* 0x100fe200078e0a0d */
[----:B------:R-:W-:Y:S07]  /*141c0*/  STL [R1+0x614], R16 ;  /* 0x0006141001007387 */ /* 0x000fee0000100800 */
[----:B------:R-:W-:-:S02]  /*141d0*/  @!P4 IMAD.IADD R7, R7, 0x1, -R13 ;  /* 0x000000010707c824 */ /* 0x000fc400078e0a0d */
[--C-:B------:R-:W-:Y:S01]  /*141e0*/  @!P5 IMAD.IADD R9, R9, 0x1, -R13.reuse ;  /* 0x000000010909d824 */ /* 0x100fe200078e0a0d */
[----:B------:R-:W-:Y:S01]  /*141f0*/  STL [R1+0x61c], R11 ;  /* 0x00061c0b01007387 */ /* 0x000fe20000100800 */
[----:B------:R-:W-:Y:S01]  /*14200*/  ISETP.GT.U32.AND P5, PT, R13, R4, PT ;  /* 0x000000040d00720c */ /* 0x000fe20003fa4070 */
[--C-:B------:R-:W-:Y:S02]  /*14210*/  @!P2 IMAD.IADD R5, R5, 0x1, -R13.reuse ;  /* 0x000000010505a824 */ /* 0x100fe400078e0a0d */
[----:B------:R-:W-:Y:S04]  /*14220*/  STL [R1+0x618], R10 ;  /* 0x0006180a01007387 */ /* 0x000fe80000100800 */
[----:B------:R-:W-:Y:S04]  /*14230*/  STL [R1+0x5f8], R15 ;  /* 0x0005f80f01007387 */ /* 0x000fe80000100800 */
[----:B------:R-:W-:Y:S04]  /*14240*/  STL [R1+0x5fc], R9 ;  /* 0x0005fc0901007387 */ /* 0x000fe80000100800 */
[----:B------:R0:W-:Y:S04]  /*14250*/  STL [R1+0x608], R23 ;  /* 0x0006081701007387 */ /* 0x0001e80000100800 */
[----:B------:R1:W-:Y:S04]  /*14260*/  STL [R1+0x600], R5 ;  /* 0x0006000501007387 */ /* 0x0003e80000100800 */
[----:B0-----:R-:W2:Y:S04]  /*14270*/  LDL.LU R23, [R1+0x5c4] ;  /* 0x0005c40001177983 */ /* 0x001ea80000300800 */
[----:B------:R-:W2:Y:S01]  /*14280*/  LDL.LU R15, [R1+0x5cc] ;  /* 0x0005cc00010f7983 */ /* 0x000ea20000300800 */
[----:B------:R-:W-:-:S03]  /*14290*/  @!P5 IMAD.IADD R4, R4, 0x1, -R13 ;  /* 0x000000010404d824 */ /* 0x000fc600078e0a0d */
[----:B------:R-:W2:Y:S04]  /*142a0*/  LDL.LU R9, [R1+0x5c8] ;  /* 0x0005c80001097983 */ /* 0x000ea80000300800 */
[----:B-1----:R-:W2:Y:S01]  /*142b0*/  LDL.LU R5, [R1+0x5a8] ;  /* 0x0005a80001057983 */ /* 0x002ea20000300800 */
[C---:B---3--:R-:W-:Y:S02]  /*142c0*/  ISETP.GT.U32.AND P6, PT, R13.reuse, R19, PT ;  /* 0x000000130d00720c */ /* 0x048fe40003fc4070 */
[C---:B----4-:R-:W-:Y:S02]  /*142d0*/  ISETP.GT.U32.AND P0, PT, R13.reuse, R6, PT ;  /* 0x000000060d00720c */ /* 0x050fe40003f04070 */
[----:B--2---:R-:W-:-:S09]  /*142e0*/  ISETP.GT.U32.AND P1, PT, R13, R3, PT ;  /* 0x000000030d00720c */ /* 0x004fd20003f24070 */
[--C-:B------:R-:W-:Y:S01]  /*142f0*/  @!P6 IMAD.IADD R19, R19, 0x1, -R13.reuse ;  /* 0x000000011313e824 */ /* 0x100fe200078e0a0d */
[C---:B------:R-:W-:Y:S02]  /*14300*/  ISETP.GT.U32.AND P6, PT, R13.reuse, R2, PT ;  /* 0x000000020d00720c */ /* 0x040fe40003fc4070 */
[C---:B------:R-:W-:Y:S01]  /*14310*/  ISETP.GT.U32.AND P3, PT, R13.reuse, R0, PT ;  /* 0x000000000d00720c */ /* 0x040fe20003f64070 */
[--C-:B------:R-:W-:Y:S01]  /*14320*/  @!P0 IMAD.IADD R6, R6, 0x1, -R13.reuse ;  /* 0x0000000106068824 */ /* 0x100fe200078e0a0d */
[----:B------:R-:W-:Y:S01]  /*14330*/  ISETP.GT.U32.AND P0, PT, R13, R22, PT ;  /* 0x000000160d00720c */ /* 0x000fe20003f04070 */
[----:B------:R-:W-:Y:S01]  /*14340*/  @!P1 IMAD.IADD R3, R3, 0x1, -R13 ;  /* 0x0000000103039824 */ /* 0x000fe200078e0a0d */
[----:B------:R-:W-:-:S07]  /*14350*/  ISETP.GT.U32.AND P1, PT, R13, R8, PT ;  /* 0x000000080d00720c */ /* 0x000fce0003f24070 */
[--C-:B------:R-:W-:Y:S02]  /*14360*/  @!P6 IMAD.IADD R2, R2, 0x1, -R13.reuse ;  /* 0x000000010202e824 */ /* 0x100fe400078e0a0d */
[--C-:B------:R-:W-:Y:S01]  /*14370*/  @!P3 IMAD.IADD R0, R0, 0x1, -R13.reuse ;  /* 0x000000010000b824 */ /* 0x100fe200078e0a0d */
[C---:B------:R-:W-:Y:S02]  /*14380*/  ISETP.GT.U32.AND P3, PT, R13.reuse, R7, PT ;  /* 0x000000070d00720c */ /* 0x040fe40003f64070 */
[----:B------:R-:W-:Y:S01]  /*14390*/  ISETP.GT.U32.AND P4, PT, R13, R29, PT ;  /* 0x0000001d0d00720c */ /* 0x000fe20003f84070 */
[--C-:B------:R-:W-:Y:S01]  /*143a0*/  @!P0 IMAD.IADD R22, R22, 0x1, -R13.reuse ;  /* 0x0000000116168824 */ /* 0x100fe200078e0a0d */
[----:B------:R0:W-:Y:S01]  /*143b0*/  STL [R1+0x604], R2 ;  /* 0x0006040201007387 */ /* 0x0001e20000100800 */
[----:B------:R-:W-:-:S08]  /*143c0*/  @!P1 IMAD.IADD R8, R8, 0x1, -R13 ;  /* 0x0000000108089824 */ /* 0x000fd000078e0a0d */
[--C-:B------:R-:W-:Y:S01]  /*143d0*/  @!P3 IMAD.IADD R7, R7, 0x1, -R13.reuse ;  /* 0x000000010707b824 */ /* 0x100fe200078e0a0d */
[----:B0-----:R-:W2:Y:S01]  /*143e0*/  LDL.LU R2, [R1+0x5ac] ;  /* 0x0005ac0001027983 */ /* 0x001ea20000300800 */
[----:B------:R-:W-:-:S03]  /*143f0*/  @!P4 IMAD.IADD R29, R29, 0x1, -R13 ;  /* 0x000000011d1dc824 */ /* 0x000fc600078e0a0d */
[----:B------:R0:W-:Y:S01]  /*14400*/  STL [R1+0x5e4], R22 ;  /* 0x0005e41601007387 */ /* 0x0001e20000100800 */
[----:B------:R-:W-:-:S03]  /*14410*/  ISETP.GT.U32.AND P4, PT, R13, R4, PT ;  /* 0x000000040d00720c */ /* 0x000fc60003f84070 */
[----:B0-----:R-:W3:Y:S04]  /*14420*/  LDL.LU R22, [R1+0x5b0] ;  /* 0x0005b00001167983 */ /* 0x001ee80000300800 */
[----:B------:R-:W4:Y:S04]  /*14430*/  LDL.LU R16, [R1+0x5b8] ;  /* 0x0005b80001107983 */ /* 0x000f280000300800 */
[----:B------:R0:W-:Y:S04]  /*14440*/  STL [R1+0x5e8], R8 ;  /* 0x0005e80801007387 */ /* 0x0001e80000100800 */
[----:B------:R-:W3:Y:S04]  /*14450*/  LDL.LU R11, [R1+0x5b4] ;  /* 0x0005b400010b7983 */ /* 0x000ee80000300800 */
[----:B------:R1:W-:Y:S04]  /*14460*/  STL [R1+0x5ec], R7 ;  /* 0x0005ec0701007387 */ /* 0x0003e80000100800 */
[----:B------:R-:W3:Y:S04]  /*14470*/  LDL.LU R10, [R1+0x594] ;  /* 0x00059400010a7983 */ /* 0x000ee80000300800 */
[----:B0-----:R-:W3:Y:S01]  /*14480*/  LDL.LU R8, [R1+0x598] ;  /* 0x0005980001087983 */ /* 0x001ee20000300800 */
[----:B------:R-:W-:-:S05]  /*14490*/  @!P4 IMAD.IADD R4, R4, 0x1, -R13 ;  /* 0x000000010404c824 */ /* 0x000fca00078e0a0d */
[----:B------:R0:W-:Y:S04]  /*144a0*/  STL [R1+0x5f4], R4 ;  /* 0x0005f40401007387 */ /* 0x0001e80000100800 */
[----:B-1----:R-:W3:Y:S01]  /*144b0*/  LDL.LU R7, [R1+0x59c] ;  /* 0x00059c0001077983 */ /* 0x002ee20000300800 */
[C---:B------:R-:W-:Y:S02]  /*144c0*/  ISETP.GT.U32.AND P2, PT, R13.reuse, R24, PT ;  /* 0x000000180d00720c */ /* 0x040fe40003f44070 */
[C---:B------:R-:W-:Y:S02]  /*144d0*/  ISETP.GT.U32.AND P5, PT, R13.reuse, R18, PT ;  /* 0x000000120d00720c */ /* 0x040fe40003fa4070 */
[C---:B------:R-:W-:Y:S01]  /*144e0*/  ISETP.GT.U32.AND P0, PT, R13.reuse, R6, PT ;  /* 0x000000060d00720c */ /* 0x040fe20003f04070 */
[----:B0-----:R-:W3:Y:S08]  /*144f0*/  LDL.LU R4, [R1+0x5a4] ;  /* 0x0005a40001047983 */ /* 0x001ef00000300800 */
[--C-:B------:R-:W-:Y:S01]  /*14500*/  @!P2 IMAD.IADD R24, R24, 0x1, -R13.reuse ;  /* 0x000000011818a824 */ /* 0x100fe200078e0a0d */
[C---:B------:R-:W-:Y:S01]  /*14510*/  ISETP.GT.U32.AND P2, PT, R13.reuse, R20, PT ;  /* 0x000000140d00720c */ /* 0x040fe20003f44070 */
[----:B------:R-:W-:Y:S01]  /*14520*/  @!P5 IMAD.IADD R18, R18, 0x1, -R13 ;  /* 0x000000011212d824 */ /* 0x000fe200078e0a0d */
[----:B------:R-:W-:-:S02]  /*14530*/  ISETP.GT.U32.AND P1, PT, R13, R3, PT ;  /* 0x000000030d00720c */ /* 0x000fc40003f24070 */
[----:B------:R-:W-:-:S09]  /*14540*/  ISETP.GT.U32.AND P5, PT, R13, R24, PT ;  /* 0x000000180d00720c */ /* 0x000fd20003fa4070 */
[--C-:B------:R-:W-:Y:S01]  /*14550*/  @!P2 IMAD.IADD R20, R20, 0x1, -R13.reuse ;  /* 0x000000011414a824 */ /* 0x100fe200078e0a0d */
[----:B------:R-:W-:Y:S01]  /*14560*/  ISETP.GT.U32.AND P2, PT, R13, R19, PT ;  /* 0x000000130d00720c */ /* 0x000fe20003f44070 */
[----:B------:R-:W-:-:S03]  /*14570*/  @!P0 IMAD.IADD R6, R6, 0x1, -R13 ;  /* 0x0000000106068824 */ /* 0x000fc600078e0a0d */
[C---:B------:R-:W-:Y:S02]  /*14580*/  ISETP.GT.U32.AND P6, PT, R13.reuse, R20, PT ;  /* 0x000000140d00720c */ /* 0x040fe40003fc4070 */
[----:B------:R-:W-:Y:S01]  /*14590*/  ISETP.GT.U32.AND P3, PT, R13, R0, PT ;  /* 0x000000000d00720c */ /* 0x000fe20003f64070 */
[--C-:B------:R-:W-:Y:S02]  /*145a0*/  @!P5 IMAD.IADD R24, R24, 0x1, -R13.reuse ;  /* 0x000000011818d824 */ /* 0x100fe400078e0a0d */
[----:B------:R-:W-:-:S04]  /*145b0*/  @!P1 IMAD.IADD R3, R3, 0x1, -R13 ;  /* 0x0000000103039824 */ /* 0x000fc800078e0a0d */
[--C-:B------:R-:W-:Y:S01]  /*145c0*/  @!P2 IMAD.IADD R19, R19, 0x1, -R13.reuse ;  /* 0x000000011313a824 */ /* 0x100fe200078e0a0d */
[C---:B------:R-:W-:Y:S02]  /*145d0*/  ISETP.GT.U32.AND P2, PT, R13.reuse, R23, PT ;  /* 0x000000170d00720c */ /* 0x040fe40003f44070 */
[C---:B------:R-:W-:Y:S01]  /*145e0*/  ISETP.GT.U32.AND P0, PT, R13.reuse, R15, PT ;  /* 0x0000000f0d00720c */ /* 0x040fe20003f04070 */
[----:B------:R0:W-:Y:S01]  /*145f0*/  STL [R1+0x5f0], R24 ;  /* 0x0005f01801007387 */ /* 0x0001e20000100800 */
[C---:B------:R-:W-:Y:S01]  /*14600*/  ISETP.GT.U32.AND P1, PT, R13.reuse, R9, PT ;  /* 0x000000090d00720c */ /* 0x040fe20003f24070 */
[----:B------:R-:W-:Y:S01]  /*14610*/  @!P6 IMAD.IADD R20, R20, 0x1, -R13 ;  /* 0x000000011414e824 */ /* 0x000fe200078e0a0d */
[C---:B------:R-:W-:Y:S01]  /*14620*/  ISETP.GT.U32.AND P4, PT, R13.reuse, R29, PT ;  /* 0x0000001d0d00720c */ /* 0x040fe20003f84070 */
[----:B0-----:R-:W3:Y:S01]  /*14630*/  LDL.LU R24, [R1+0x5a0] ;  /* 0x0005a00001187983 */ /* 0x001ee20000300800 */
[----:B------:R-:W-:Y:S01]  /*14640*/  IMAD.HI.U32 R14, R12, R17, RZ ;  /* 0x000000110c0e7227 */ /* 0x000fe200078e00ff */
[----:B------:R-:W-:-:S03]  /*14650*/  ISETP.GT.U32.AND P5, PT, R13, R18, PT ;  /* 0x000000120d00720c */ /* 0x000fc60003fa4070 */
[--C-:B------:R-:W-:Y:S01]  /*14660*/  @!P3 IMAD.IADD R0, R0, 0x1, -R13.reuse ;  /* 0x000000010000b824 */ /* 0x100fe200078e0a0d */
[----:B------:R-:W-:Y:S01]  /*14670*/  ISETP.GT.U32.AND P3, PT, R13, R5, PT ;  /* 0x000000050d00720c */ /* 0x000fe20003f64070 */
[--C-:B------:R-:W-:Y:S02]  /*14680*/  @!P2 IMAD.IADD R23, R23, 0x1, -R13.reuse ;  /* 0x000000011717a824 */ /* 0x100fe400078e0a0d */
[--C-:B------:R-:W-:Y:S02]  /*14690*/  @!P0 IMAD.IADD R15, R15, 0x1, -R13.reuse ;  /* 0x000000010f0f8824 */ /* 0x100fe400078e0a0d */
[----:B------:R-:W-:Y:S02]  /*146a0*/  IMAD.MOV R14, RZ, RZ, -R14 ;  /* 0x000000ffff0e7224 */ /* 0x000fe400078e0a0e */
[----:B------:R-:W-:Y:S02]  /*146b0*/  @!P1 IMAD.IADD R9, R9, 0x1, -R13 ;  /* 0x0000000109099824 */ /* 0x000fe400078e0a0d */
[----:B------:R-:W-:-:S02]  /*146c0*/  IMAD R17, R13, R14, R17 ;  /* 0x0000000e0d117224 */ /* 0x000fc400078e0211 */
[--C-:B------:R-:W-:Y:S02]  /*146d0*/  @!P4 IMAD.IADD R29, R29, 0x1, -R13.reuse ;  /* 0x000000011d1dc824 */ /* 0x100fe400078e0a0d */
[--C-:B------:R-:W-:Y:S01]  /*146e0*/  @!P5 IMAD.IADD R18, R18, 0x1, -R13.reuse ;  /* 0x000000011212d824 */ /* 0x100fe200078e0a0d */
[----:B------:R-:W-:Y:S01]  /*146f0*/  STL [R1+0x479c], R17 ;  /* 0x00479c1101007387 */ /* 0x000fe20000100800 */
[----:B------:R-:W-:-:S03]  /*14700*/  @!P3 IMAD.IADD R5, R5, 0x1, -R13 ;  /* 0x000000010505b824 */ /* 0x000fc600078e0a0d */
[----:B------:R0:W-:Y:S04]  /*14710*/  STL [R1+0x5d0], R19 ;  /* 0x0005d01301007387 */ /* 0x0001e80000100800 */
[----:B0-----:R-:W3:Y:S04]  /*14720*/  LDL.LU R19, [R1+0x47c8] ;  /* 0x0047c80001137983 */ /* 0x001ee80000300800 */
[----:B------:R-:W-:Y:S04]  /*14730*/  STL [R1+0x5d4], R6 ;  /* 0x0005d40601007387 */ /* 0x000fe80000100800 */
[----:B------:R-:W-:Y:S04]  /*14740*/  STL [R1+0x5d8], R3 ;  /* 0x0005d80301007387 */ /* 0x000fe80000100800 */
[----:B------:R-:W-:Y:S04]  /*14750*/  STL [R1+0x5e0], R0 ;  /* 0x0005e00001007387 */ /* 0x000fe80000100800 */
[----:B------:R0:W-:Y:S04]  /*14760*/  STL [R1+0x5bc], R18 ;  /* 0x0005bc1201007387 */ /* 0x0001e80000100800 */
[----:B------:R-:W-:Y:S04]  /*14770*/  STL [R1+0x5dc], R29 ;  /* 0x0005dc1d01007387 */ /* 0x000fe80000100800 */
[----:B0-----:R-:W3:Y:S04]  /*14780*/  LDL R18, [R1+0x3afc] ;  /* 0x003afc0001127983 */ /* 0x001ee80000100800 */
[----:B------:R-:W3:Y:S04]  /*14790*/  LDL.LU R0, [R1+0x580] ;  /* 0x0005800001007983 */ /* 0x000ee80000300800 */
[----:B------:R-:W3:Y:S04]  /*147a0*/  LDL.LU R6, [R1+0x584] ;  /* 0x0005840001067983 */ /* 0x000ee80000300800 */
[----:B------:R-:W3:Y:S04]  /*147b0*/  LDL.LU R3, [R1+0x588] ;  /* 0x0005880001037983 */ /* 0x000ee80000300800 */
[----:B------:R0:W-:Y:S04]  /*147c0*/  STL [R1+0x5c0], R20 ;  /* 0x0005c01401007387 */ /* 0x0001e80000100800 */
[----:B0-----:R-:W3:Y:S04]  /*147d0*/  LDL.LU R20, [R1+0x590] ;  /* 0x0005900001147983 */ /* 0x001ee80000300800 */
[----:B------:R-:W3:Y:S01]  /*147e0*/  LDL.LU R29, [R1+0x58c] ;  /* 0x00058c00011d7983 */ /* 0x000ee20000300800 */
        /* <DEDUP_REMOVED lines=10> */
[C---:B------:R-:W-:Y:S02]  /*14890*/  ISETP.GT.U32.AND P0, PT, R13.reuse, R9, PT ;  /* 0x000000090d00720c */ /* 0x040fe40003f04070 */
[C---:B------:R-:W-:Y:S01]  /*148a0*/  ISETP.GT.U32.AND P3, PT, R13.reuse, R7, PT ;  /* 0x000000070d00720c */ /* 0x040fe20003f64070 */
[----:B------:R-:W-:Y:S01]  /*148b0*/  @!P1 IMAD.IADD R8, R8, 0x1, -R13 ;  /* 0x0000000108089824 */ /* 0x000fe200078e0a0d */
[----:B------:R-:W-:-:S05]  /*148c0*/  ISETP.GT.U32.AND P1, PT, R13, R5, PT ;  /* 0x000000050d00720c */ /* 0x000fca0003f24070 */
[--C-:B------:R-:W-:Y:S02]  /*148d0*/  @!P6 IMAD.IADD R23, R23, 0x1, -R13.reuse ;  /* 0x000000011717e824 */ /* 0x100fe400078e0a0d */
[--C-:B------:R-:W-:Y:S02]  /*148e0*/  @!P4 IMAD.IADD R2, R2, 0x1, -R13.reuse ;  /* 0x000000010202c824 */ /* 0x100fe400078e0a0d */
[--C-:B------:R-:W-:Y:S01]  /*148f0*/  @!P2 IMAD.IADD R15, R15, 0x1, -R13.reuse ;  /* 0x000000010f0fa824 */ /* 0x100fe200078e0a0d */
[----:B------:R0:W-:Y:S01]  /*14900*/  STL [R1+0x5c4], R23 ;  /* 0x0005c41701007387 */ /* 0x0001e20000100800 */
[--C-:B------:R-:W-:Y:S02]  /*14910*/  @!P0 IMAD.IADD R9, R9, 0x1, -R13.reuse ;  /* 0x0000000109098824 */ /* 0x100fe400078e0a0d */
[--C-:B------:R-:W-:Y:S01]  /*14920*/  @!P3 IMAD.IADD R7, R7, 0x1, -R13.reuse ;  /* 0x000000010707b824 */ /* 0x100fe200078e0a0d */
[----:B------:R-:W-:Y:S01]  /*14930*/  ISETP.GT.U32.AND P3, PT, R13, R2, PT ;  /* 0x000000020d00720c */ /* 0x000fe20003f64070 */
[--C-:B------:R-:W-:Y:S01]  /*14940*/  @!P1 IMAD.IADD R5, R5, 0x1, -R13.reuse ;  /* 0x0000000105059824 */ /* 0x100fe200078e0a0d */
[----:B0-----:R-:W2:Y:S04]  /*14950*/  LDL.LU R23, [R1+0x56c] ;  /* 0x00056c0001177983 */ /* 0x001ea80000300800 */
[----:B------:R-:W3:Y:S04]  /*14960*/  LDL.LU R17, [R1+0x570] ;  /* 0x0005700001117983 */ /* 0x000ee80000300800 */
[----:B------:R0:W-:Y:S04]  /*14970*/  STL [R1+0x5cc], R15 ;  /* 0x0005cc0f01007387 */ /* 0x0001e80000100800 */
[----:B------:R1:W-:Y:S04]  /*14980*/  STL [R1+0x5c8], R9 ;  /* 0x0005c80901007387 */ /* 0x0003e80000100800 */
[----:B0-----:R-:W4:Y:S04]  /*14990*/  LDL.LU R15, [R1+0x574] ;  /* 0x00057400010f7983 */ /* 0x001f280000300800 */
[----:B-1----:R-:W2:Y:S04]  /*149a0*/  LDL.LU R9, [R1+0x57c] ;  /* 0x00057c0001097983 */ /* 0x002ea80000300800 */
[----:B------:R0:W-:Y:S01]  /*149b0*/  STL [R1+0x5a8], R5 ;  /* 0x0005a80501007387 */ /* 0x0001e20000100800 */
[----:B------:R-:W-:-:S03]  /*149c0*/  @!P3 IMAD.IADD R2, R2, 0x1, -R13 ;  /* 0x000000010202b824 */ /* 0x000fc600078e0a0d */
[----:B0-----:R-:W2:Y:S04]  /*149d0*/  LDL.LU R5, [R1+0x578] ;  /* 0x0005780001057983 */ /* 0x001ea80000300800 */
[----:B------:R0:W-:Y:S04]  /*149e0*/  STL [R1+0x5ac], R2 ;  /* 0x0005ac0201007387 */ /* 0x0001e80000100800 */
[----:B0-----:R-:W2:Y:S01]  /*149f0*/  LDL.LU R2, [R1+0x558] ;  /* 0x0005580001027983 */ /* 0x001ea20000300800 */
[C---:B------:R-:W-:Y:S02]  /*14a00*/  ISETP.GT.U32.AND P5, PT, R13.reuse, R22, PT ;  /* 0x000000160d00720c */ /* 0x040fe40003fa4070 */
[----:B------:R-:W-:-:S11]  /*14a10*/  ISETP.GT.U32.AND P4, PT, R13, R4, PT ;  /* 0x000000040d00720c */ /* 0x000fd60003f84070 */
[--C-:B------:R-:W-:Y:S01]  /*14a20*/  @!P5 IMAD.IADD R22, R22, 0x1, -R13.reuse ;  /* 0x000000011616d824 */ /* 0x100fe200078e0a0d */
[C---:B------:R-:W-:Y:S02]  /*14a30*/  ISETP.GT.U32.AND P5, PT, R13.reuse, R24, PT ;  /* 0x000000180d00720c */ /* 0x040fe40003fa4070 */
[C---:B------:R-:W-:Y:S02]  /*14a40*/  ISETP.GT.U32.AND P0, PT, R13.reuse, R10, PT ;  /* 0x0000000a0d00720c */ /* 0x040fe40003f04070 */
[----:B------:R-:W-:Y:S01]  /*14a50*/  ISETP.GT.U32.AND P2, PT, R13, R11, PT ;  /* 0x0000000b0d00720c */ /* 0x000fe20003f44070 */
[----:B------:R-:W-:-:S08]  /*14a60*/  @!P4 IMAD.IADD R4, R4, 0x1, -R13 ;  /* 0x000000010404c824 */ /* 0x000fd000078e0a0d */
[--C-:B------:R-:W-:Y:S01]  /*14a70*/  @!P5 IMAD.IADD R24, R24, 0x1, -R13.reuse ;  /* 0x000000011818d824 */ /* 0x100fe200078e0a0d */
[C---:B------:R-:W-:Y:S02]  /*14a80*/  ISETP.GT.U32.AND P5, PT, R13.reuse, R16, PT ;  /* 0x000000100d00720c */ /* 0x040fe40003fa4070 */
[C---:B------:R-:W-:Y:S02]  /*14a90*/  ISETP.GT.U32.AND P4, PT, R13.reuse, R22, PT ;  /* 0x000000160d00720c */ /* 0x040fe40003f84070 */
[C---:B------:R-:W-:Y:S02]  /*14aa0*/  ISETP.GT.U32.AND P1, PT, R13.reuse, R8, PT ;  /* 0x000000080d00720c */ /* 0x040fe40003f24070 */
[----:B------:R-:W-:Y:S01]  /*14ab0*/  ISETP.GT.U32.AND P6, PT, R13, R24, PT ;  /* 0x000000180d00720c */ /* 0x000fe20003fc4070 */
[--C-:B------:R-:W-:Y:S02]  /*14ac0*/  @!P0 IMAD.IADD R10, R10, 0x1, -R13.reuse ;  /* 0x000000010a0a8824 */ /* 0x100fe400078e0a0d */
[----:B------:R-:W-:-:S04]  /*14ad0*/  @!P2 IMAD.IADD R11, R11, 0x1, -R13 ;  /* 0x000000010b0ba824 */ /* 0x000fc800078e0a0d */
[--C-:B------:R-:W-:Y:S02]  /*14ae0*/  @!P5 IMAD.IADD R16, R16, 0x1, -R13.reuse ;  /* 0x000000011010d824 */ /* 0x100fe400078e0a0d */
[--C-:B------:R-:W-:Y:S01]  /*14af0*/  @!P4 IMAD.IADD R22, R22, 0x1, -R13.reuse ;  /* 0x000000011616c824 */ /* 0x100fe200078e0a0d */
[C---:B------:R-:W-:Y:S02]  /*14b00*/  ISETP.GT.U32.AND P5, PT, R13.reuse, R0, PT ;  /* 0x000000000d00720c */ /* 0x040fe40003fa4070 */
[C---:B------:R-:W-:Y:S02]  /*14b10*/  ISETP.GT.U32.AND P2, PT, R13.reuse, R6, PT ;  /* 0x000000060d00720c */ /* 0x040fe40003f44070 */
[C---:B------:R-:W-:Y:S01]  /*14b20*/  ISETP.GT.U32.AND P0, PT, R13.reuse, R3, PT ;  /* 0x000000030d00720c */ /* 0x040fe20003f04070 */
[--C-:B------:R-:W-:Y:S01]  /*14b30*/  @!P1 IMAD.IADD R8, R8, 0x1, -R13.reuse ;  /* 0x0000000108089824 */ /* 0x100fe200078e0a0d */
[----:B------:R-:W-:Y:S01]  /*14b40*/  ISETP.GT.U32.AND P3, PT, R13, R7, PT ;  /* 0x000000070d00720c */ /* 0x000fe20003f64070 */
[----:B------:R0:W-:Y:S01]  /*14b50*/  STL [R1+0x5b0], R22 ;  /* 0x0005b01601007387 */ /* 0x0001e20000100800 */
[----:B------:R-:W-:-:S05]  /*14b60*/  @!P6 IMAD.IADD R24, R24, 0x1, -R13 ;  /* 0x000000011818e824 */ /* 0x000fca00078e0a0d */
[--C-:B------:R-:W-:Y:S02]  /*14b70*/  @!P5 IMAD.IADD R0, R0, 0x1, -R13.reuse ;  /* 0x000000010000d824 */ /* 0x100fe400078e0a0d */
[--C-:B------:R-:W-:Y:S01]  /*14b80*/  @!P2 IMAD.IADD R6, R6, 0x1, -R13.reuse ;  /* 0x000000010606a824 */ /* 0x100fe200078e0a0d */
[----:B0-----:R-:W2:Y:S01]  /*14b90*/  LDL.LU R22, [R1+0x55c] ;  /* 0x00055c0001167983 */ /* 0x001ea20000300800 */
[----:B------:R-:W-:Y:S01]  /*14ba0*/  ISETP.GT.U32.AND P1, PT, R13, R20, PT ;  /* 0x000000140d00720c */ /* 0x000fe20003f24070 */
[--C-:B------:R-:W-:Y:S01]  /*14bb0*/  @!P0 IMAD.IADD R3, R3, 0x1, -R13.reuse ;  /* 0x0000000103038824 */ /* 0x100fe200078e0a0d */
[----:B------:R-:W-:Y:S01]  /*14bc0*/  ISETP.GT.U32.AND P4, PT, R13, R4, PT ;  /* 0x000000040d00720c */ /* 0x000fe20003f84070 */
[--C-:B------:R-:W-:Y:S01]  /*14bd0*/  @!P3 IMAD.IADD R7, R7, 0x1, -R13.reuse ;  /* 0x000000010707b824 */ /* 0x100fe200078e0a0d */
[----:B------:R-:W-:Y:S01]  /*14be0*/  ISETP.GT.U32.AND P3, PT, R13, R29, PT ;  /* 0x0000001d0d00720c */ /* 0x000fe20003f64070 */
[----:B------:R-:W-:Y:S08]  /*14bf0*/  STL [R1+0x5b8], R16 ;  /* 0x0005b81001007387 */ /* 0x000ff00000100800 */
[--C-:B------:R-:W-:Y:S01]  /*14c00*/  @!P1 IMAD.IADD R20, R20, 0x1, -R13.reuse ;  /* 0x0000000114149824 */ /* 0x100fe200078e0a0d */
[----:B------:R-:W-:Y:S01]  /*14c10*/  STL [R1+0x5b4], R11 ;  /* 0x0005b40b01007387 */ /* 0x000fe20000100800 */
[----:B------:R-:W-:-:S03]  /*14c20*/  @!P4 IMAD.IADD R4, R4, 0x1, -R13 ;  /* 0x000000010404c824 */ /* 0x000fc600078e0a0d */
        /* <DEDUP_REMOVED lines=9> */
[----:B------:R-:W2:Y:S04]  /*14cc0*/  LDL.LU R7, [R1+0x548] ;  /* 0x0005480001077983 */ /* 0x000ea80000300800 */
[----:B-1----:R-:W2:Y:S01]  /*14cd0*/  LDL.LU R4, [R1+0x54c] ;  /* 0x00054c0001047983 */ /* 0x002ea20000300800 */
[----:B---3--:R-:W-:-:S02]  /*14ce0*/  ISETP.GT.U32.AND P6, PT, R13, R17, PT ;  /* 0x000000110d00720c */ /* 0x008fc40003fc4070 */
[C---:B----4-:R-:W-:Y:S02]  /*14cf0*/  ISETP.GT.U32.AND P5, PT, R13.reuse, R15, PT ;  /* 0x0000000f0d00720c */ /* 0x050fe40003fa4070 */
[----:B--2---:R-:W-:-:S09]  /*14d00*/  ISETP.GT.U32.AND P2, PT, R13, R9, PT ;  /* 0x000000090d00720c */ /* 0x004fd20003f44070 */
[--C-:B------:R-:W-:Y:S01]  /*14d10*/  @!P6 IMAD.IADD R17, R17, 0x1, -R13.reuse ;  /* 0x000000011111e824 */ /* 0x100fe200078e0a0d */
[C---:B------:R-:W-:Y:S02]  /*14d20*/  ISETP.GT.U32.AND P6, PT, R13.reuse, R0, PT ;  /* 0x000000000d00720c */ /* 0x040fe40003fc4070 */
[----:B------:R-:W-:Y:S01]  /*14d30*/  ISETP.GT.U32.AND P0, PT, R13, R5, PT ;  /* 0x000000050d00720c */ /* 0x000fe20003f04070 */
[--C-:B------:R-:W-:Y:S01]  /*14d40*/  @!P5 IMAD.IADD R15, R15, 0x1, -R13.reuse ;  /* 0x000000010f0fd824 */ /* 0x100fe200078e0a0d */
[----:B------:R-:W-:Y:S01]  /*14d50*/  ISETP.GT.U32.AND P5, PT, R13, R6, PT ;  /* 0x000000060d00720c */ /* 0x000fe20003fa4070 */
[----:B------:R-:W-:Y:S01]  /*14d60*/  @!P2 IMAD.IADD R9, R9, 0x1, -R13 ;  /* 0x000000010909a824 */ /* 0x000fe200078e0a0d */
[----:B------:R-:W-:-:S09]  /*14d70*/  ISETP.GT.U32.AND P2, PT, R13, R3, PT ;  /* 0x000000030d00720c */ /* 0x000fd20003f44070 */
[--C-:B------:R-:W-:Y:S01]  /*14d80*/  @!P0 IMAD.IADD R5, R5, 0x1, -R13.reuse ;  /* 0x0000000105058824 */ /* 0x100fe200078e0a0d */
[C---:B------:R-:W-:Y:S02]  /*14d90*/  ISETP.GT.U32.AND P1, PT, R13.reuse, R2, PT ;  /* 0x000000020d00720c */ /* 0x040fe40003f24070 */
[----:B------:R-:W-:Y:S01]  /*14da0*/  ISETP.GT.U32.AND P0, PT, R13, R20, PT ;  /* 0x000000140d00720c */ /* 0x000fe20003f04070 */
[--C-:B------:R-:W-:Y:S02]  /*14db0*/  @!P6 IMAD.IADD R0, R0, 0x1, -R13.reuse ;  /* 0x000000010000e824 */ /* 0x100fe400078e0a0d */
[--C-:B------:R-:W-:Y:S02]  /*14dc0*/  @!P5 IMAD.IADD R6, R6, 0x1, -R13.reuse ;  /* 0x000000010606d824 */ /* 0x100fe400078e0a0d */
[--C-:B------:R-:W-:Y:S01]  /*14dd0*/  @!P2 IMAD.IADD R3, R3, 0x1, -R13.reuse ;  /* 0x000000010303a824 */ /* 0x100fe200078e0a0d */
[----:B------:R0:W-:Y:S05]  /*14de0*/  STL [R1+0x580], R0 ;  /* 0x0005800001007387 */ /* 0x0001ea0000100800 */
[--C-:B------:R-:W-:Y:S01]  /*14df0*/  @!P1 IMAD.IADD R2, R2, 0x1, -R13.reuse ;  /* 0x0000000102029824 */ /* 0x100fe200078e0a0d */
[----:B------:R-:W-:Y:S01]  /*14e00*/  ISETP.GT.U32.AND P1, PT, R13, R29, PT ;  /* 0x0000001d0d00720c */ /* 0x000fe20003f24070 */
[--C-:B------:R-:W-:Y:S01]  /*14e10*/  @!P0 IMAD.IADD R20, R20, 0x1, -R13.reuse ;  /* 0x0000000114148824 */ /* 0x100fe200078e0a0d */
[----:B0-----:R-:W2:Y:S04]  /*14e20*/  LDL.LU R0, [R1+0x554] ;  /* 0x0005540001007983 */ /* 0x001ea80000300800 */
[----:B------:R-:W-:Y:S04]  /*14e30*/  STL [R1+0x584], R6 ;  /* 0x0005840601007387 */ /* 0x000fe80000100800 */
[----:B------:R0:W-:Y:S04]  /*14e40*/  STL [R1+0x590], R20 ;  /* 0x0005901401007387 */ /* 0x0001e80000100800 */
[----:B------:R1:W-:Y:S04]  /*14e50*/  STL [R1+0x588], R3 ;  /* 0x0005880301007387 */ /* 0x0003e80000100800 */
[----:B0-----:R-:W3:Y:S04]  /*14e60*/  LDL.LU R20, [R1+0x550] ;  /* 0x0005500001147983 */ /* 0x001ee80000300800 */
[----:B------:R-:W4:Y:S01]  /*14e70*/  LDL.LU R11, [R1+0x530] ;  /* 0x00053000010b7983 */ /* 0x000f220000300800 */
[----:B------:R-:W-:-:S03]  /*14e80*/  @!P1 IMAD.IADD R29, R29, 0x1, -R13 ;  /* 0x000000011d1d9824 */ /* 0x000fc600078e0a0d */
[----:B------:R-:W2:Y:S04]  /*14e90*/  LDL.LU R10, [R1+0x534] ;  /* 0x00053400010a7983 */ /* 0x000ea80000300800 */
[----:B------:R-:W2:Y:S04]  /*14ea0*/  LDL.LU R6, [R1+0x538] ;  /* 0x0005380001067983 */ /* 0x000ea80000300800 */
[----:B------:R0:W-:Y:S04]  /*14eb0*/  STL [R1+0x58c], R29 ;  /* 0x00058c1d01007387 */ /* 0x0001e80000100800 */
[----:B-1----:R-:W2:Y:S01]  /*14ec0*/  LDL.LU R3, [R1+0x540] ;  /* 0x0005400001037983 */ /* 0x002ea20000300800 */
[----:B------:R-:W-:-:S02]  /*14ed0*/  ISETP.GT.U32.AND P4, PT, R13, R23, PT ;  /* 0x000000170d00720c */ /* 0x000fc40003f84070 */
[C---:B------:R-:W-:Y:S02]  /*14ee0*/  ISETP.GT.U32.AND P5, PT, R13.reuse, R15, PT ;  /* 0x0000000f0d00720c */ /* 0x040fe40003fa4070 */
[----:B------:R-:W-:-:S09]  /*14ef0*/  ISETP.GT.U32.AND P3, PT, R13, R22, PT ;  /* 0x000000160d00720c */ /* 0x000fd20003f64070 */
[----:B------:R-:W-:Y:S01]  /*14f00*/  @!P4 IMAD.IADD R23, R23, 0x1, -R13 ;  /* 0x000000011717c824 */ /* 0x000fe200078e0a0d */
[C---:B------:R-:W-:Y:S01]  /*14f10*/  ISETP.GT.U32.AND P4, PT, R13.reuse, R19, PT ;  /* 0x000000130d00720c */ /* 0x040fe20003f84070 */
[----:B0-----:R-:W2:Y:S01]  /*14f20*/  LDL.LU R29, [R1+0x53c] ;  /* 0x00053c00011d7983 */ /* 0x001ea20000300800 */
[----:B------:R-:W-:-:S11]  /*14f30*/  ISETP.GT.U32.AND P2, PT, R13, R9, PT ;  /* 0x000000090d00720c */ /* 0x000fd60003f44070 */
[--C-:B------:R-:W-:Y:S01]  /*14f40*/  @!P4 IMAD.IADD R19, R19, 0x1, -R13.reuse ;  /* 0x000000011313c824 */ /* 0x100fe200078e0a0d */
[C---:B------:R-:W-:Y:S01]  /*14f50*/  ISETP.GT.U32.AND P4, PT, R13.reuse, R17, PT ;  /* 0x000000110d00720c */ /* 0x040fe20003f84070 */
[--C-:B------:R-:W-:Y:S01]  /*14f60*/  @!P3 IMAD.IADD R22, R22, 0x1, -R13.reuse ;  /* 0x000000011616b824 */ /* 0x100fe200078e0a0d */
        /* <DEDUP_REMOVED lines=9> */
[C---:B------:R-:W-:Y:S02]  /*15000*/  ISETP.GT.U32.AND P5, PT, R13.reuse, R16, PT ;  /* 0x000000100d00720c */ /* 0x040fe40003fa4070 */
[----:B------:R-:W-:Y:S01]  /*15010*/  ISETP.GT.U32.AND P2, PT, R13, R8, PT ;  /* 0x000000080d00720c */ /* 0x000fe20003f44070 */
[----:B------:R0:W-:Y:S01]  /*15020*/  STL [R1+0x56c], R23 ;  /* 0x00056c1701007387 */ /* 0x0001e20000100800 */
[--C-:B------:R-:W-:Y:S01]  /*15030*/  @!P0 IMAD.IADD R5, R5, 0x1, -R13.reuse ;  /* 0x0000000105058824 */ /* 0x100fe200078e0a0d */
[----:B------:R-:W-:Y:S01]  /*15040*/  ISETP.GT.U32.AND P0, PT, R13, R7, PT ;  /* 0x000000070d00720c */ /* 0x000fe20003f04070 */
[--C-:B------:R-:W-:Y:S01]  /*15050*/  @!P6 IMAD.IADD R19, R19, 0x1, -R13.reuse ;  /* 0x000000011313e824 */ /* 0x100fe200078e0a0d */
[----:B0-----:R-:W2:Y:S04]  /*15060*/  LDL.LU R23, [R1+0x51c] ;  /* 0x00051c0001177983 */ /* 0x001ea80000300800 */
[--C-:B------:R-:W-:Y:S01]  /*15070*/  @!P4 IMAD.IADD R24, R24, 0x1, -R13.reuse ;  /* 0x000000011818c824 */ /* 0x100fe200078e0a0d */
[----:B------:R-:W-:Y:S01]  /*15080*/  ISETP.GT.U32.AND P3, PT, R13, R22, PT ;  /* 0x000000160d00720c */ /* 0x000fe20003f64070 */
[----:B------:R-:W-:-:S02]  /*15090*/  @!P5 IMAD.IADD R16, R16, 0x1, -R13 ;  /* 0x000000011010d824 */ /* 0x000fc400078e0a0d */
[--C-:B------:R-:W-:Y:S02]  /*150a0*/  @!P2 IMAD.IADD R8, R8, 0x1, -R13.reuse ;  /* 0x000000010808a824 */ /* 0x100fe400078e0a0d */
[--C-:B------:R-:W-:Y:S01]  /*150b0*/  @!P1 IMAD.IADD R2, R2, 0x1, -R13.reuse ;  /* 0x0000000102029824 */ /* 0x100fe200078e0a0d */
[----:B------:R-:W-:Y:S01]  /*150c0*/  ISETP.GT.U32.AND P1, PT, R13, R4, PT ;  /* 0x000000040d00720c */ /* 0x000fe20003f24070 */
[--C-:B------:R-:W-:Y:S01]  /*150d0*/  @!P0 IMAD.IADD R7, R7, 0x1, -R13.reuse ;  /* 0x0000000107078824 */ /* 0x100fe200078e0a0d */
[----:B------:R-:W-:Y:S01]  /*150e0*/  IABS R18, R18 ;  /* 0x0000001200127213 */ /* 0x000fe20000000000 */
[----:B------:R-:W-:Y:S04]  /*150f0*/  STL [R1+0x570], R17 ;  /* 0x0005701101007387 */ /* 0x000fe80000100800 */
[----:B------:R-:W-:Y:S01]  /*15100*/  IMAD.HI.U32 R14, R12, R18, RZ ;  /* 0x000000120c0e7227 */ /* 0x000fe200078e00ff */
[----:B------:R-:W-:Y:S03]  /*15110*/  STL [R1+0x574], R15 ;  /* 0x0005740f01007387 */ /* 0x000fe60000100800 */
[----:B------:R-:W-:Y:S01]  /*15120*/  @!P3 IMAD.IADD R22, R22, 0x1, -R13 ;  /* 0x000000011616b824 */ /* 0x000fe200078e0a0d */
[----:B------:R-:W-:Y:S01]  /*15130*/  STL [R1+0x57c], R9 ;  /* 0x00057c0901007387 */ /* 0x000fe20000100800 */
[----:B------:R-:W-:-:S03]  /*15140*/  IMAD.MOV R14, RZ, RZ, -R14 ;  /* 0x000000ffff0e7224 */ /* 0x000fc600078e0a0e */
[----:B------:R-:W-:Y:S01]  /*15150*/  STL [R1+0x578], R5 ;  /* 0x0005780501007387 */ /* 0x000fe20000100800 */
[----:B------:R-:W-:-:S03]  /*15160*/  @!P1 IMAD.IADD R4, R4, 0x1, -R13 ;  /* 0x0000000104049824 */ /* 0x000fc600078e0a0d */
[----:B------:R-:W-:Y:S04]  /*15170*/  STL [R1+0x558], R2 ;  /* 0x0005580201007387 */ /* 0x000fe80000100800 */
[----:B------:R0:W-:Y:S01]  /*15180*/  STL [R1+0x560], R19 ;  /* 0x0005601301007387 */ /* 0x0001e20000100800 */
[----:B------:R-:W-:-:S03]  /*15190*/  IMAD R18, R13, R14, R18 ;  /* 0x0000000e0d127224 */ /* 0x000fc600078e0212 */
[----:B------:R1:W-:Y:S04]  /*151a0*/  STL [R1+0x55c], R22 ;  /* 0x00055c1601007387 */ /* 0x0003e80000100800 */
[----:B0-----:R-:W2:Y:S04]  /*151b0*/  LDL R19, [R1+0x3af4] ;  /* 0x003af40001137983 */ /* 0x001ea80000100800 */
[----:B-1----:R-:W2:Y:S04]  /*151c0*/  LDL.LU R22, [R1+0x520] ;  /* 0x0005200001167983 */ /* 0x002ea80000300800 */
[----:B------:R-:W2:Y:S04]  /*151d0*/  LDL.LU R15, [R1+0x524] ;  /* 0x00052400010f7983 */ /* 0x000ea80000300800 */
[----:B------:R-:W2:Y:S04]  /*151e0*/  LDL.LU R9, [R1+0x52c] ;  /* 0x00052c0001097983 */ /* 0x000ea80000300800 */
        /* <DEDUP_REMOVED lines=17> */
[--C-:B------:R-:W-:Y:S01]  /*15300*/  @!P0 IMAD.IADD R3, R3, 0x1, -R13.reuse ;  /* 0x0000000103038824 */ /* 0x100fe200078e0a0d */
[----:B------:R-:W-:Y:S01]  /*15310*/  ISETP.GT.U32.AND P0, PT, R13, R4, PT ;  /* 0x000000040d00720c */ /* 0x000fe20003f04070 */
[--C-:B------:R-:W-:Y:S01]  /*15320*/  @!P4 IMAD.IADD R16, R16, 0x1, -R13.reuse ;  /* 0x000000011010c824 */ /* 0x100fe200078e0a0d */
[----:B------:R0:W-:Y:S01]  /*15330*/  STL [R1+0x568], R24 ;  /* 0x0005681801007387 */ /* 0x0001e20000100800 */
[--C-:B------:R-:W-:Y:S02]  /*15340*/  @!P5 IMAD.IADD R8, R8, 0x1, -R13.reuse ;  /* 0x000000010808d824 */ /* 0x100fe400078e0a0d */
[--C-:B------:R-:W-:Y:S01]  /*15350*/  @!P2 IMAD.IADD R7, R7, 0x1, -R13.reuse ;  /* 0x000000010707a824 */ /* 0x100fe200078e0a0d */
[----:B0-----:R-:W2:Y:S04]  /*15360*/  LDL.LU R24, [R1+0x50c] ;  /* 0x00050c0001187983 */ /* 0x001ea80000300800 */
[----:B------:R0:W-:Y:S04]  /*15370*/  STL [R1+0x564], R16 ;  /* 0x0005641001007387 */ /* 0x0001e80000100800 */
[----:B------:R-:W3:Y:S01]  /*15380*/  LDL.LU R18, [R1+0x510] ;  /* 0x0005100001127983 */ /* 0x000ee20000300800 */
[----:B------:R-:W-:-:S03]  /*15390*/  @!P0 IMAD.IADD R4, R4, 0x1, -R13 ;  /* 0x0000000104048824 */ /* 0x000fc600078e0a0d */
[----:B------:R1:W-:Y:S04]  /*153a0*/  STL [R1+0x544], R8 ;  /* 0x0005440801007387 */ /* 0x0003e80000100800 */
[----:B------:R4:W-:Y:S04]  /*153b0*/  STL [R1+0x548], R7 ;  /* 0x0005480701007387 */ /* 0x0009e80000100800 */
[----:B------:R-:W2:Y:S04]  /*153c0*/  LDL.LU R17, [R1+0x518] ;  /* 0x0005180001117983 */ /* 0x000ea80000300800 */
[----:B0-----:R-:W2:Y:S04]  /*153d0*/  LDL.LU R16, [R1+0x514] ;  /* 0x0005140001107983 */ /* 0x001ea80000300800 */
[----:B------:R0:W-:Y:S04]  /*153e0*/  STL [R1+0x54c], R4 ;  /* 0x00054c0401007387 */ /* 0x0001e80000100800 */
[----:B-1----:R-:W2:Y:S01]  /*153f0*/  LDL.LU R8, [R1+0x4f4] ;  /* 0x0004f40001087983 */ /* 0x002ea20000300800 */
[----:B------:R-:W-:-:S02]  /*15400*/  ISETP.GT.U32.AND P3, PT, R13, R0, PT ;  /* 0x000000000d00720c */ /* 0x000fc40003f64070 */
[C---:B------:R-:W-:Y:S01]  /*15410*/  ISETP.GT.U32.AND P1, PT, R13.reuse, R29, PT ;  /* 0x0000001d0d00720c */ /* 0x040fe20003f24070 */
[----:B----4-:R-:W4:Y:S10]  /*15420*/  LDL.LU R7, [R1+0x4f8] ;  /* 0x0004f80001077983 */ /* 0x010f340000300800 */
[--C-:B------:R-:W-:Y:S01]  /*15430*/  @!P3 IMAD.IADD R0, R0, 0x1, -R13.reuse ;  /* 0x000000010000b824 */ /* 0x100fe200078e0a0d */
[----:B------:R-:W-:Y:S01]  /*15440*/  ISETP.GT.U32.AND P3, PT, R13, R23, PT ;  /* 0x000000170d00720c */ /* 0x000fe20003f64070 */
[----:B------:R-:W-:-:S03]  /*15450*/  @!P1 IMAD.IADD R29, R29, 0x1, -R13 ;  /* 0x000000011d1d9824 */ /* 0x000fc600078e0a0d */
[C---:B------:R-:W-:Y:S02]  /*15460*/  ISETP.GT.U32.AND P1, PT, R13.reuse, R0, PT ;  /* 0x000000000d00720c */ /* 0x040fe40003f24070 */
[----:B------:R-:W-:-:S07]  /*15470*/  ISETP.GT.U32.AND P4, PT, R13, R11, PT ;  /* 0x0000000b0d00720c */ /* 0x000fce0003f84070 */
[--C-:B------:R-:W-:Y:S01]  /*15480*/  @!P3 IMAD.IADD R23, R23, 0x1, -R13.reuse ;  /* 0x000000011717b824 */ /* 0x100fe200078e0a0d */
[C---:B------:R-:W-:Y:S02]  /*15490*/  ISETP.GT.U32.AND P3, PT, R13.reuse, R20, PT ;  /* 0x000000140d00720c */ /* 0x040fe40003f64070 */
[C---:B------:R-:W-:Y:S01]  /*154a0*/  ISETP.GT.U32.AND P5, PT, R13.reuse, R10, PT ;  /* 0x0000000a0d00720c */ /* 0x040fe20003fa4070 */
[--C-:B------:R-:W-:Y:S01]  /*154b0*/  @!P1 IMAD.IADD R0, R0, 0x1, -R13.reuse ;  /* 0x0000000100009824 */ /* 0x100fe200078e0a0d */
[----:B------:R-:W-:Y:S01]  /*154c0*/  ISETP.GT.U32.AND P6, PT, R13, R23, PT ;  /* 0x000000170d00720c */ /* 0x000fe20003fc4070 */
[--C-:B------:R-:W-:Y:S01]  /*154d0*/  @!P4 IMAD.IADD R11, R11, 0x1, -R13.reuse ;  /* 0x000000010b0bc824 */ /* 0x100fe200078e0a0d */
[----:B------:R-:W-:Y:S02]  /*154e0*/  ISETP.GT.U32.AND P2, PT, R13, R6, PT ;  /* 0x000000060d00720c */ /* 0x000fe40003f44070 */
[----:B------:R1:W-:Y:S04]  /*154f0*/  STL [R1+0x554], R0 ;  /* 0x0005540001007387 */ /* 0x0003e80000100800 */
[----:B0-----:R-:W4:Y:S01]  /*15500*/  LDL.LU R4, [R1+0x4fc] ;  /* 0x0004fc0001047983 */ /* 0x001f220000300800 */
[----:B------:R-:W-:-:S02]  /*15510*/  @!P3 IMAD.IADD R20, R20, 0x1, -R13 ;  /* 0x000000011414b824 */ /* 0x000fc400078e0a0d */
[--C-:B------:R-:W-:Y:S01]  /*15520*/  @!P5 IMAD.IADD R10, R10, 0x1, -R13.reuse ;  /* 0x000000010a0ad824 */ /* 0x100fe200078e0a0d */
[----:B-1----:R-:W4:Y:S01]  /*15530*/  LDL.LU R0, [R1+0x504] ;  /* 0x0005040001007983 */ /* 0x002f220000300800 */
[----:B------:R-:W-:Y:S01]  /*15540*/  @!P6 IMAD.IADD R23, R23, 0x1, -R13 ;  /* 0x000000011717e824 */ /* 0x000fe200078e0a0d */
[C---:B------:R-:W-:Y:S02]  /*15550*/  ISETP.GT.U32.AND P3, PT, R13.reuse, R22, PT ;  /* 0x000000160d00720c */ /* 0x040fe40003f64070 */
        /* <DEDUP_REMOVED lines=8> */
[--C-:B------:R-:W-:Y:S01]  /*155e0*/  @!P5 IMAD.IADD R9, R9, 0x1, -R13.reuse ;  /* 0x000000010909d824 */ /* 0x100fe200078e0a0d */
[----:B------:R0:W-:Y:S01]  /*155f0*/  STL [R1+0x550], R20 ;  /* 0x0005501401007387 */ /* 0x0001e20000100800 */
[--C-:B------:R-:W-:Y:S02]  /*15600*/  @!P0 IMAD.IADD R3, R3, 0x1, -R13.reuse ;  /* 0x0000000103038824 */ /* 0x100fe400078e0a0d */
[----:B------:R-:W-:-:S06]  /*15610*/  @!P1 IMAD.IADD R29, R29, 0x1, -R13 ;  /* 0x000000011d1d9824 */ /* 0x000fcc00078e0a0d */
[----:B------:R-:W-:Y:S01]  /*15620*/  @!P2 IMAD.IADD R5, R5, 0x1, -R13 ;  /* 0x000000010505a824 */ /* 0x000fe200078e0a0d */
[----:B0-----:R-:W4:Y:S04]  /*15630*/  LDL.LU R20, [R1+0x47c4] ;  /* 0x0047c40001147983 */ /* 0x001f280000300800 */
[----:B------:R-:W-:Y:S04]  /*15640*/  STL [R1+0x530], R11 ;  /* 0x0005300b01007387 */ /* 0x000fe80000100800 */
[----:B------:R-:W-:Y:S04]  /*15650*/  STL [R1+0x534], R10 ;  /* 0x0005340a01007387 */ /* 0x000fe80000100800 */
[----:B------:R-:W-:Y:S04]  /*15660*/  STL [R1+0x538], R6 ;  /* 0x0005380601007387 */ /* 0x000fe80000100800 */
[----:B------:R-:W-:Y:S04]  /*15670*/  STL [R1+0x540], R3 ;  /* 0x0005400301007387 */ /* 0x000fe80000100800 */
[----:B------:R0:W-:Y:S04]  /*15680*/  STL [R1+0x53c], R29 ;  /* 0x00053c1d01007387 */ /* 0x0001e80000100800 */
[----:B0-----:R-:W4:Y:S04]  /*15690*/  LDL.LU R29, [R1+0x500] ;  /* 0x00050000011d7983 */ /* 0x001f280000300800 */
[----:B------:R0:W-:Y:S04]  /*156a0*/  STL [R1+0x51c], R23 ;  /* 0x00051c1701007387 */ /* 0x0001e80000100800 */
[----:B0-----:R-:W4:Y:S04]  /*156b0*/  LDL.LU R23, [R1+0x4e0] ;  /* 0x0004e00001177983 */ /* 0x001f280000300800 */
[----:B------:R-:W4:Y:S04]  /*156c0*/  LDL.LU R11, [R1+0x4e4] ;  /* 0x0004e400010b7983 */ /* 0x000f280000300800 */
[----:B------:R-:W4:Y:S04]  /*156d0*/  LDL.LU R6, [R1+0x4e8] ;  /* 0x0004e80001067983 */ /* 0x000f280000300800 */
[----:B------:R-:W4:Y:S01]  /*156e0*/  LDL.LU R3, [R1+0x4f0] ;  /* 0x0004f00001037983 */ /* 0x000f220000300800 */
[----:B---3--:R-:W-:-:S02]  /*156f0*/  ISETP.GT.U32.AND P6, PT, R13, R18, PT ;  /* 0x000000120d00720c */ /* 0x008fc40003fc4070 */
[C---:B--2---:R-:W-:Y:S02]  /*15700*/  ISETP.GT.U32.AND P3, PT, R13.reuse, R17, PT ;  /* 0x000000110d00720c */ /* 0x044fe40003f64070 */
[----:B------:R-:W-:-:S09]  /*15710*/  ISETP.GT.U32.AND P4, PT, R13, R16, PT ;  /* 0x000000100d00720c */ /* 0x000fd20003f84070 */
[--C-:B------:R-:W-:Y:S01]  /*15720*/  @!P6 IMAD.IADD R18, R18, 0x1, -R13.reuse ;  /* 0x000000011212e824 */ /* 0x100fe200078e0a0d */
[C---:B------:R-:W-:Y:S02]  /*15730*/  ISETP.GT.U32.AND P6, PT, R13.reuse, R22, PT ;  /* 0x000000160d00720c */ /* 0x040fe40003fc4070 */
[----:B------:R-:W-:Y:S01]  /*15740*/  ISETP.GT.U32.AND P5, PT, R13, R8, PT ;  /* 0x000000080d00720c */ /* 0x000fe20003fa4070 */
[--C-:B------:R-:W-:Y:S01]  /*15750*/  @!P3 IMAD.IADD R17, R17, 0x1, -R13.reuse ;  /* 0x000000011111b824 */ /* 0x100fe200078e0a0d */
[C---:B------:R-:W-:Y:S01]  /*15760*/  ISETP.GT.U32.AND P3, PT, R13.reuse, R15, PT ;  /* 0x0000000f0d00720c */ /* 0x040fe20003f64070 */
[----:B------:R-:W-:Y:S01]  /*15770*/  @!P4 IMAD.IADD R16, R16, 0x1, -R13 ;  /* 0x000000011010c824 */ /* 0x000fe200078e0a0d */
[----:B------:R-:W-:-:S07]  /*15780*/  ISETP.GT.U32.AND P4, PT, R13, R9, PT ;  /* 0x000000090d00720c */ /* 0x000fce0003f84070 */
[--C-:B------:R-:W-:Y:S02]  /*15790*/  @!P6 IMAD.IADD R22, R22, 0x1, -R13.reuse ;  /* 0x000000011616e824 */ /* 0x100fe400078e0a0d */
[--C-:B------:R-:W-:Y:S01]  /*157a0*/  @!P5 IMAD.IADD R8, R8, 0x1, -R13.reuse ;  /* 0x000000010808d824 */ /* 0x100fe200078e0a0d */
[----:B------:R-:W-:Y:S01]  /*157b0*/  ISETP.GT.U32.AND P5, PT, R13, R5, PT ;  /* 0x000000050d00720c */ /* 0x000fe20003fa4070 */
[--C-:B------:R-:W-:Y:S01]  /*157c0*/  @!P3 IMAD.IADD R15, R15, 0x1, -R13.reuse ;  /* 0x000000010f0fb824 */ /* 0x100fe200078e0a0d */
[----:B------:R0:W-:Y:S01]  /*157d0*/  STL [R1+0x520], R22 ;  /* 0x0005201601007387 */ /* 0x0001e20000100800 */
[----:B------:R-:W-:-:S03]  /*157e0*/  @!P4 IMAD.IADD R9, R9, 0x1, -R13 ;  /* 0x000000010909c824 */ /* 0x000fc600078e0a0d */
[----:B0-----:R-:W2:Y:S07]  /*157f0*/  LDL.LU R22, [R1+0x4ec] ;  /* 0x0004ec0001167983 */ /* 0x001eae0000300800 */
[----:B------:R-:W-:Y:S01]  /*15800*/  @!P5 IMAD.IADD R5, R5, 0x1, -R13 ;  /* 0x000000010505d824 */ /* 0x000fe200078e0a0d */
[----:B------:R-:W3:Y:S04]  /*15810*/  LDL.LU R10, [R1+0x4cc] ;  /* 0x0004cc00010a7983 */ /* 0x000ee80000300800 */
[----:B------:R0:W-:Y:S04]  /*15820*/  STL [R1+0x524], R15 ;  /* 0x0005240f01007387 */ /* 0x0001e80000100800 */
[----:B0-----:R-:W2:Y:S04]  /*15830*/  LDL.LU R15, [R1+0x4d0] ;  /* 0x0004d000010f7983 */ /* 0x001ea80000300800 */
[----:B------:R0:W-:Y:S04]  /*15840*/  STL [R1+0x52c], R9 ;  /* 0x00052c0901007387 */ /* 0x0001e80000100800 */
[----:B0-----:R-:W2:Y:S04]  /*15850*/  LDL.LU R9, [R1+0x4d4] ;  /* 0x0004d40001097983 */ /* 0x001ea80000300800 */
[----:B------:R0:W-:Y:S04]  /*15860*/  STL [R1+0x528], R5 ;  /* 0x0005280501007387 */ /* 0x0001e80000100800 */
[----:B0-----:R-:W2:Y:S01]  /*15870*/  LDL.LU R5, [R1+0x4dc] ;  /* 0x0004dc0001057983 */ /* 0x001ea20000300800 */
[----:B------:R-:W-:-:S02]  /*15880*/  ISETP.GT.U32.AND P1, PT, R13, R24, PT ;  /* 0x000000180d00720c */ /* 0x000fc40003f24070 */
[C---:B------:R-:W-:Y:S02]  /*15890*/  ISETP.GT.U32.AND P0, PT, R13.reuse, R2, PT ;  /* 0x000000020d00720c */ /* 0x040fe40003f04070 */
[----:B----4-:R-:W-:-:S09]  /*158a0*/  ISETP.GT.U32.AND P2, PT, R13, R7, PT ;  /* 0x000000070d00720c */ /* 0x010fd20003f44070 */
[--C-:B------:R-:W-:Y:S01]  /*158b0*/  @!P1 IMAD.IADD R24, R24, 0x1, -R13.reuse ;  /* 0x0000000118189824 */ /* 0x100fe200078e0a0d */
[C---:B------:R-:W-:Y:S01]  /*158c0*/  ISETP.GT.U32.AND P1, PT, R13.reuse, R0, PT ;  /* 0x000000000d00720c */ /* 0x040fe20003f24070 */
[--C-:B------:R-:W-:Y:S01]  /*158d0*/  @!P0 IMAD.IADD R2, R2, 0x1, -R13.reuse ;  /* 0x0000000102028824 */ /* 0x100fe200078e0a0d */
[----:B------:R-:W-:Y:S01]  /*158e0*/  ISETP.GT.U32.AND P0, PT, R13, R4, PT ;  /* 0x000000040d00720c */ /* 0x000fe20003f04070 */
[----:B------:R-:W-:Y:S01]  /*158f0*/  @!P2 IMAD.IADD R7, R7, 0x1, -R13 ;  /* 0x000000010707a824 */ /* 0x000fe200078e0a0d */
[C---:B------:R-:W-:Y:S02]  /*15900*/  ISETP.GT.U32.AND P3, PT, R13.reuse, R17, PT ;  /* 0x000000110d00720c */ /* 0x040fe40003f64070 */
[----:B------:R-:W-:-:S07]  /*15910*/  ISETP.GT.U32.AND P2, PT, R13, R2, PT ;  /* 0x000000020d00720c */ /* 0x000fce0003f44070 */
[--C-:B------:R-:W-:Y:S01]  /*15920*/  @!P1 IMAD.IADD R0, R0, 0x1, -R13.reuse ;  /* 0x0000000100009824 */ /* 0x100fe200078e0a0d */
[C---:B------:R-:W-:Y:S01]  /*15930*/  ISETP.GT.U32.AND P1, PT, R13.reuse, R18, PT ;  /* 0x000000120d00720c */ /* 0x040fe20003f24070 */
[--C-:B------:R-:W-:Y:S01]  /*15940*/  @!P0 IMAD.IADD R4, R4, 0x1, -R13.reuse ;  /* 0x0000000104048824 */ /* 0x100fe200078e0a0d */
[C---:B------:R-:W-:Y:S02]  /*15950*/  ISETP.GT.U32.AND P0, PT, R13.reuse, R24, PT ;  /* 0x000000180d00720c */ /* 0x040fe40003f04070 */
[C---:B------:R-:W-:Y:S02]  /*15960*/  ISETP.GT.U32.AND P4, PT, R13.reuse, R16, PT ;  /* 0x000000100d00720c */ /* 0x040fe40003f84070 */
[C---:B------:R-:W-:Y:S01]  /*15970*/  ISETP.GT.U32.AND P6, PT, R13.reuse, R0, PT ;  /* 0x000000000d00720c */ /* 0x040fe20003fc4070 */
[--C-:B------:R-:W-:Y:S01]  /*15980*/  @!P2 IMAD.IADD R2, R2, 0x1, -R13.reuse ;  /* 0x000000010202a824 */ /* 0x100fe200078e0a0d */
[----:B------:R-:W-:Y:S01]  /*15990*/  ISETP.GT.U32.AND P5, PT, R13, R8, PT ;  /* 0x000000080d00720c */ /* 0x000fe20003fa4070 */
[----:B------:R-:W-:-:S04]  /*159a0*/  @!P3 IMAD.IADD R17, R17, 0x1, -R13 ;  /* 0x000000011111b824 */ /* 0x000fc800078e0a0d */
[--C-:B------:R-:W-:Y:S02]  /*159b0*/  @!P1 IMAD.IADD R18, R18, 0x1, -R13.reuse ;  /* 0x0000000112129824 */ /* 0x100fe400078e0a0d */
[--C-:B------:R-:W-:Y:S01]  /*159c0*/  @!P0 IMAD.IADD R24, R24, 0x1, -R13.reuse ;  /* 0x0000000118188824 */ /* 0x100fe200078e0a0d */
[----:B------:R0:W-:Y:S01]  /*159d0*/  STL [R1+0x508], R2 ;  /* 0x0005080201007387 */ /* 0x0001e20000100800 */
[--C-:B------:R-:W-:Y:S01]  /*159e0*/  @!P4 IMAD.IADD R16, R16, 0x1, -R13.reuse ;  /* 0x000000011010c824 */ /* 0x100fe200078e0a0d */
[C---:B------:R-:W-:Y:S02]  /*159f0*/  ISETP.GT.U32.AND P1, PT, R13.reuse, R29, PT ;  /* 0x0000001d0d00720c */ /* 0x040fe40003f24070 */
[----:B0-----:R-:W4:Y:S04]  /*15a00*/  LDL.LU R2, [R1+0x4b8] ;  /* 0x0004b80001027983 */ /* 0x001f280000300800 */
[----:B------:R0:W-:Y:S01]  /*15a10*/  STL [R1+0x50c], R24 ;  /* 0x00050c1801007387 */ /* 0x0001e20000100800 */
[----:B------:R-:W-:Y:S01]  /*15a20*/  @!P6 IMAD.IADD R0, R0, 0x1, -R13 ;  /* 0x000000010000e824 */ /* 0x000fe200078e0a0d */
[----:B------:R-:W-:-:S02]  /*15a30*/  ISETP.GT.U32.AND P3, PT, R13, R23, PT ;  /* 0x000000170d00720c */ /* 0x000fc40003f64070 */
[----:B0-----:R-:W4:Y:S01]  /*15a40*/  LDL.LU R24, [R1+0x4bc] ;  /* 0x0004bc0001187983 */ /* 0x001f220000300800 */
[----:B------:R-:W-:Y:S02]  /*15a50*/  ISETP.GT.U32.AND P4, PT, R13, R11, PT ;  /* 0x0000000b0d00720c */ /* 0x000fe40003f84070 */
[--C-:B------:R-:W-:Y:S01]  /*15a60*/  @!P1 IMAD.IADD R29, R29, 0x1, -R13.reuse ;  /* 0x000000011d1d9824 */ /* 0x100fe200078e0a0d */
[C---:B------:R-:W-:Y:S01]  /*15a70*/  ISETP.GT.U32.AND P2, PT, R13.reuse, R7, PT ;  /* 0x000000070d00720c */ /* 0x040fe20003f44070 */
[----:B------:R-:W-:Y:S01]  /*15a80*/  @!P5 IMAD.IADD R8, R8, 0x1, -R13 ;  /* 0x000000010808d824 */ /* 0x000fe200078e0a0d */
[C---:B------:R-:W-:Y:S02]  /*15a90*/  ISETP.GT.U32.AND P0, PT, R13.reuse, R4, PT ;  /* 0x000000040d00720c */ /* 0x040fe40003f04070 */
[----:B------:R-:W-:-:S03]  /*15aa0*/  ISETP.GT.U32.AND P5, PT, R13, R6, PT ;  /* 0x000000060d00720c */ /* 0x000fc60003fa4070 */
[----:B------:R-:W-:-:S03]  /*15ab0*/  @!P3 IMAD.IADD R23, R23, 0x1, -R13 ;  /* 0x000000011717b824 */ /* 0x000fc600078e0a0d */
[--C-:B------:R-:W-:Y:S01]  /*15ac0*/  @!P4 IMAD.IADD R11, R11, 0x1, -R13.reuse ;  /* 0x000000010b0bc824 */ /* 0x100fe200078e0a0d */
[----:B------:R-:W-:Y:S02]  /*15ad0*/  STL [R1+0x510], R18 ;  /* 0x0005101201007387 */ /* 0x000fe40000100800 */
[--C-:B------:R-:W-:Y:S02]  /*15ae0*/  @!P2 IMAD.IADD R7, R7, 0x1, -R13.reuse ;  /* 0x000000010707a824 */ /* 0x100fe400078e0a0d */
[--C-:B------:R-:W-:Y:S01]  /*15af0*/  @!P0 IMAD.IADD R4, R4, 0x1, -R13.reuse ;  /* 0x0000000104048824 */ /* 0x100fe200078e0a0d */
[----:B------:R-:W-:Y:S01]  /*15b00*/  STL [R1+0x518], R17 ;  /* 0x0005181101007387 */ /* 0x000fe20000100800 */
[----:B------:R-:W-:-:S03]  /*15b10*/  @!P5 IMAD.IADD R6, R6, 0x1, -R13 ;  /* 0x000000010606d824 */ /* 0x000fc600078e0a0d */
[----:B------:R-:W-:Y:S04]  /*15b20*/  STL [R1+0x514], R16 ;  /* 0x0005141001007387 */ /* 0x000fe80000100800 */
[----:B------:R-:W-:Y:S04]  /*15b30*/  STL [R1+0x4f4], R8 ;  /* 0x0004f40801007387 */ /* 0x000fe80000100800 */
[----:B------:R-:W-:Y:S04]  /*15b40*/  STL [R1+0x4f8], R7 ;  /* 0x0004f80701007387 */ /* 0x000fe80000100800 */
[----:B------:R0:W-:Y:S04]  /*15b50*/  STL [R1+0x504], R0 ;  /* 0x0005040001007387 */ /* 0x0001e80000100800 */
[----:B------:R1:W-:Y:S04]  /*15b60*/  STL [R1+0x4fc], R4 ;  /* 0x0004fc0401007387 */ /* 0x0003e80000100800 */
[----:B0-----:R-:W4:Y:S04]  /*15b70*/  LDL.LU R0, [R1+0x4c0] ;  /* 0x0004c00001007983 */ /* 0x001f280000300800 */
[----:B------:R-:W4:Y:S04]  /*15b80*/  LDL.LU R8, [R1+0x4c8] ;  /* 0x0004c80001087983 */ /* 0x000f280000300800 */
[----:B------:R-:W4:Y:S04]  /*15b90*/  LDL.LU R7, [R1+0x4c4] ;  /* 0x0004c40001077983 */ /* 0x000f280000300800 */
[----:B-1----:R-:W4:Y:S01]  /*15ba0*/  LDL.LU R4, [R1+0x4a4] ;  /* 0x0004a40001047983 */ /* 0x002f220000300800 */
[----:B---3--:R-:W-:-:S02]  /*15bb0*/  ISETP.GT.U32.AND P6, PT, R13, R10, PT ;  /* 0x0000000a0d00720c */ /* 0x008fc40003fc4070 */
[----:B--2---:R-:W-:-:S11]  /*15bc0*/  ISETP.GT.U32.AND P1, PT, R13, R15, PT ;  /* 0x0000000f0d00720c */ /* 0x004fd60003f24070 */
[--C-:B------:R-:W-:Y:S01]  /*15bd0*/  @!P6 IMAD.IADD R10, R10, 0x1, -R13.reuse ;  /* 0x000000010a0ae824 */ /* 0x100fe200078e0a0d */
[C---:B------:R-:W-:Y:S02]  /*15be0*/  ISETP.GT.U32.AND P6, PT, R13.reuse, R29, PT ;  /* 0x0000001d0d00720c */ /* 0x040fe40003fc4070 */
[----:B------:R-:W-:Y:S01]  /*15bf0*/  ISETP.GT.U32.AND P3, PT, R13, R9, PT ;  /* 0x000000090d00720c */ /* 0x000fe20003f64070 */
[----:B------:R-:W-:Y:S01]  /*15c00*/  @!P1 IMAD.IADD R15, R15, 0x1, -R13 ;  /* 0x000000010f0f9824 */ /* 0x000fe200078e0a0d */
[C---:B------:R-:W-:Y:S02]  /*15c10*/  ISETP.GT.U32.AND P1, PT, R13.reuse, R23, PT ;  /* 0x000000170d00720c */ /* 0x040fe40003f24070 */
[----:B------:R-:W-:-:S09]  /*15c20*/  ISETP.GT.U32.AND P4, PT, R13, R5, PT ;  /* 0x000000050d00720c */ /* 0x000fd20003f84070 */
[--C-:B------:R-:W-:Y:S01]  /*15c30*/  @!P3 IMAD.IADD R9, R9, 0x1, -R13.reuse ;  /* 0x000000010909b824 */ /* 0x100fe200078e0a0d */
[----:B------:R-:W-:Y:S01]  /*15c40*/  ISETP.GT.U32.AND P3, PT, R13, R11, PT ;  /* 0x0000000b0d00720c */ /* 0x000fe20003f64070 */
[--C-:B------:R-:W-:Y:S02]  /*15c50*/  @!P6 IMAD.IADD R29, R29, 0x1, -R13.reuse ;  /* 0x000000011d1de824 */ /* 0x100fe400078e0a0d */
[--C-:B------:R-:W-:Y:S02]  /*15c60*/  @!P1 IMAD.IADD R23, R23, 0x1, -R13.reuse ;  /* 0x0000000117179824 */ /* 0x100fe400078e0a0d */
[--C-:B------:R-:W-:Y:S01]  /*15c70*/  @!P4 IMAD.IADD R5, R5, 0x1, -R13.reuse ;  /* 0x000000010505c824 */ /* 0x100fe200078e0a0d */
[----:B------:R-:W-:Y:S01]  /*15c80*/  ISETP.GT.U32.AND P4, PT, R13, R6, PT ;  /* 0x000000060d00720c */ /* 0x000fe20003f84070 */
[----:B------:R0:W-:Y:S06]  /*15c90*/  STL [R1+0x500], R29 ;  /* 0x0005001d01007387 */ /* 0x0001ec0000100800 */
[--C-:B------:R-:W-:Y:S01]  /*15ca0*/  @!P3 IMAD.IADD R11, R11, 0x1, -R13.reuse ;  /* 0x000000010b0bb824 */ /* 0x100fe200078e0a0d */
[----:B0-----:R-:W2:Y:S05]  /*15cb0*/  LDL.LU R29, [R1+0x4a8] ;  /* 0x0004a800011d7983 */ /* 0x001eaa0000300800 */
[----:B------:R-:W-:Y:S01]  /*15cc0*/  @!P4 IMAD.IADD R6, R6, 0x1, -R13 ;  /* 0x000000010606c824 */ /* 0x000fe200078e0a0d */
[----:B------:R0:W-:Y:S04]  /*15cd0*/  STL [R1+0x4e0], R23 ;  /* 0x0004e01701007387 */ /* 0x0001e80000100800 */
[----:B0-----:R-:W3:Y:S04]  /*15ce0*/  LDL.LU R23, [R1+0x4ac] ;  /* 0x0004ac0001177983 */ /* 0x001ee80000300800 */
[----:B------:R-:W3:Y:S04]  /*15cf0*/  LDL.LU R18, [R1+0x4b4] ;  /* 0x0004b40001127983 */ /* 0x000ee80000300800 */
[----:B------:R0:W-:Y:S04]  /*15d00*/  STL [R1+0x4e4], R11 ;  /* 0x0004e40b01007387 */ /* 0x0001e80000100800 */
[----:B------:R-:W3:Y:S04]  /*15d10*/  LDL.LU R17, [R1+0x4b0] ;  /* 0x0004b00001117983 */ /* 0x000ee80000300800 */
[----:B------:R-:W3:Y:S04]  /*15d20*/  LDL.LU R16, [R1+0x490] ;  /* 0x0004900001107983 */ /* 0x000ee80000300800 */
[----:B------:R1:W-:Y:S04]  /*15d30*/  STL [R1+0x4e8], R6 ;  /* 0x0004e80601007387 */ /* 0x0003e80000100800 */
[----:B0-----:R-:W3:Y:S04]  /*15d40*/  LDL.LU R11, [R1+0x494] ;  /* 0x00049400010b7983 */ /* 0x001ee80000300800 */
[----:B-1----:R-:W3:Y:S01]  /*15d50*/  LDL.LU R6, [R1+0x498] ;  /* 0x0004980001067983 */ /* 0x002ee20000300800 */
[----:B------:R-:W-:-:S02]  /*15d60*/  ISETP.GT.U32.AND P0, PT, R13, R22, PT ;  /* 0x000000160d00720c */ /* 0x000fc40003f04070 */
[C---:B------:R-:W-:Y:S02]  /*15d70*/  ISETP.GT.U32.AND P2, PT, R13.reuse, R3, PT ;  /* 0x000000030d00720c */ /* 0x040fe40003f44070 */
[----:B------:R-:W-:-:S09]  /*15d80*/  ISETP.GT.U32.AND P5, PT, R13, R20, PT ;  /* 0x000000140d00720c */ /* 0x000fd20003fa4070 */
[--C-:B------:R-:W-:Y:S01]  /*15d90*/  @!P0 IMAD.IADD R22, R22, 0x1, -R13.reuse ;  /* 0x0000000116168824 */ /* 0x100fe200078e0a0d */
[----:B----4-:R-:W-:Y:S01]  /*15da0*/  ISETP.GT.U32.AND P0, PT, R13, R24, PT ;  /* 0x000000180d00720c */ /* 0x010fe20003f04070 */
[--C-:B------:R-:W-:Y:S01]  /*15db0*/  @!P2 IMAD.IADD R3, R3, 0x1, -R13.reuse ;  /* 0x000000010303a824 */ /* 0x100fe200078e0a0d */
[C---:B------:R-:W-:Y:S01]  /*15dc0*/  ISETP.GT.U32.AND P2, PT, R13.reuse, R2, PT ;  /* 0x000000020d00720c */ /* 0x040fe20003f44070 */
[----:B------:R-:W-:Y:S01]  /*15dd0*/  @!P5 IMAD.IADD R20, R20, 0x1, -R13 ;  /* 0x000000011414d824 */ /* 0x000fe200078e0a0d */
[C---:B------:R-:W-:Y:S02]  /*15de0*/  ISETP.GT.U32.AND P1, PT, R13.reuse, R15, PT ;  /* 0x0000000f0d00720c */ /* 0x040fe40003f24070 */
[C---:B------:R-:W-:Y:S02]  /*15df0*/  ISETP.GT.U32.AND P5, PT, R13.reuse, R3, PT ;  /* 0x000000030d00720c */ /* 0x040fe40003fa4070 */
[----:B------:R-:W-:-:S05]  /*15e00*/  ISETP.GT.U32.AND P3, PT, R13, R9, PT ;  /* 0x000000090d00720c */ /* 0x000fca0003f64070 */
[--C-:B------:R-:W-:Y:S01]  /*15e10*/  @!P0 IMAD.IADD R24, R24, 0x1, -R13.reuse ;  /* 0x0000000118188824 */ /* 0x100fe200078e0a0d */
[C---:B------:R-:W-:Y:S01]  /*15e20*/  ISETP.GT.U32.AND P0, PT, R13.reuse, R10, PT ;  /* 0x0000000a0d00720c */ /* 0x040fe20003f04070 */
[--C-:B------:R-:W-:Y:S01]  /*15e30*/  @!P2 IMAD.IADD R2, R2, 0x1, -R13.reuse ;  /* 0x000000010202a824 */ /* 0x100fe200078e0a0d */
[C---:B------:R-:W-:Y:S02]  /*15e40*/  ISETP.GT.U32.AND P2, PT, R13.reuse, R22, PT ;  /* 0x000000160d00720c */ /* 0x040fe40003f44070 */
[----:B------:R-:W-:Y:S01]  /*15e50*/  ISETP.GT.U32.AND P6, PT, R13, R24, PT ;  /* 0x000000180d00720c */ /* 0x000fe20003fc4070 */
[--C-:B------:R-:W-:Y:S01]  /*15e60*/  @!P5 IMAD.IADD R3, R3, 0x1, -R13.reuse ;  /* 0x000000010303d824 */ /* 0x100fe200078e0a0d */
[----:B------:R-:W-:Y:S01]  /*15e70*/  ISETP.GT.U32.AND P4, PT, R13, R5, PT ;  /* 0x000000050d00720c */ /* 0x000fe20003f84070 */
[--C-:B------:R-:W-:Y:S02]  /*15e80*/  @!P1 IMAD.IADD R15, R15, 0x1, -R13.reuse ;  /* 0x000000010f0f9824 */ /* 0x100fe400078e0a0d */
[----:B------:R-:W-:-:S04]  /*15e90*/  @!P3 IMAD.IADD R9, R9, 0x1, -R13 ;  /* 0x000000010909b824 */ /* 0x000fc800078e0a0d */
[--C-:B------:R-:W-:Y:S02]  /*15ea0*/  @!P0 IMAD.IADD R10, R10, 0x1, -R13.reuse ;  /* 0x000000010a0a8824 */ /* 0x100fe400078e0a0d */
[--C-:B------:R-:W-:Y:S01]  /*15eb0*/  @!P2 IMAD.IADD R22, R22, 0x1, -R13.reuse ;  /* 0x000000011616a824 */ /* 0x100fe200078e0a0d */
[C---:B------:R-:W-:Y:S02]  /*15ec0*/  ISETP.GT.U32.AND P0, PT, R13.reuse, R0, PT ;  /* 0x000000000d00720c */ /* 0x040fe40003f04070 */
[C---:B------:R-:W-:Y:S01]  /*15ed0*/  ISETP.GT.U32.AND P1, PT, R13.reuse, R8, PT ;  /* 0x000000080d00720c */ /* 0x040fe20003f24070 */
[----:B------:R0:W-:Y:S01]  /*15ee0*/  STL [R1+0x4f0], R3 ;  /* 0x0004f00301007387 */ /* 0x0001e20000100800 */
[C---:B------:R-:W-:Y:S02]  /*15ef0*/  ISETP.GT.U32.AND P3, PT, R13.reuse, R7, PT ;  /* 0x000000070d00720c */ /* 0x040fe40003f64070 */
[----:B------:R-:W-:Y:S01]  /*15f00*/  IABS R19, R19 ;  /* 0x0000001300137213 */ /* 0x000fe20000000000 */
[--C-:B------:R-:W-:Y:S01]  /*15f10*/  @!P6 IMAD.IADD R24, R24, 0x1, -R13.reuse ;  /* 0x000000011818e824 */ /* 0x100fe200078e0a0d */
[----:B0-----:R-:W4:Y:S04]  /*15f20*/  LDL.LU R3, [R1+0x4a0] ;  /* 0x0004a00001037983 */ /* 0x001f280000300800 */
[----:B------:R0:W-:Y:S01]  /*15f30*/  STL [R1+0x4ec], R22 ;  /* 0x0004ec1601007387 */ /* 0x0001e20000100800 */
[----:B------:R-:W-:Y:S01]  /*15f40*/  ISETP.GT.U32.AND P5, PT, R13, R20, PT ;  /* 0x000000140d00720c */ /* 0x000fe20003fa4070 */
[--C-:B------:R-:W-:Y:S01]  /*15f50*/  @!P4 IMAD.IADD R5, R5, 0x1, -R13.reuse ;  /* 0x000000010505c824 */ /* 0x100fe200078e0a0d */
[C---:B------:R-:W-:Y:S01]  /*15f60*/  ISETP.GT.U32.AND P4, PT, R13.reuse, R4, PT ;  /* 0x000000040d00720c */ /* 0x040fe20003f84070 */
[----:B------:R-:W-:Y:S01]  /*15f70*/  @!P0 IMAD.IADD R0, R0, 0x1, -R13 ;  /* 0x0000000100008824 */ /* 0x000fe200078e0a0d */
[----:B0-----:R-:W4:Y:S01]  /*15f80*/  LDL.LU R22, [R1+0x49c] ;  /* 0x00049c0001167983 */ /* 0x001f220000300800 */
[----:B------:R-:W-:Y:S01]  /*15f90*/  IMAD.HI.U32 R14, R12, R19, RZ ;  /* 0x000000130c0e7227 */ /* 0x000fe200078e00ff */
[----:B------:R-:W-:-:S03]  /*15fa0*/  ISETP.GT.U32.AND P2, PT, R13, R2, PT ;  /* 0x000000020d00720c */ /* 0x000fc60003f44070 */
[--C-:B------:R-:W-:Y:S02]  /*15fb0*/  @!P1 IMAD.IADD R8, R8, 0x1, -R13.reuse ;  /* 0x0000000108089824 */ /* 0x100fe400078e0a0d */
[----:B------:R-:W-:Y:S02]  /*15fc0*/  @!P3 IMAD.IADD R7, R7, 0x1, -R13 ;  /* 0x000000010707b824 */ /* 0x000fe400078e0a0d */
[----:B------:R-:W-:-:S04]  /*15fd0*/  IMAD.MOV R14, RZ, RZ, -R14 ;  /* 0x000000ffff0e7224 */ /* 0x000fc800078e0a0e */
[----:B------:R-:W-:Y:S02]  /*15fe0*/  IMAD R19, R13, R14, R19 ;  /* 0x0000000e0d137224 */ /* 0x000fe400078e0213 */
        /* <DEDUP_REMOVED lines=8> */
[----:B------:R-:W-:Y:S04]  /*16070*/  STL [R1+0x4dc], R5 ;  /* 0x0004dc0501007387 */ /* 0x000fe80000100800 */
[----:B0-----:R-:W4:Y:S04]  /*16080*/  LDL R20, [R1+0x3aec] ;  /* 0x003aec0001147983 */ /* 0x001f280000100800 */
[----:B------:R0:W-:Y:S04]  /*16090*/  STL [R1+0x4b8], R2 ;  /* 0x0004b80201007387 */ /* 0x0001e80000100800 */
[----:B0-----:R-:W4:Y:S04]  /*160a0*/  LDL.LU R2, [R1+0x47c] ;  /* 0x00047c0001027983 */ /* 0x001f280000300800 */
[----:B------:R-:W4:Y:S04]  /*160b0*/  LDL.LU R10, [R1+0x480] ;  /* 0x00048000010a7983 */ /* 0x000f280000300800 */
[----:B------:R0:W-:Y:S04]  /*160c0*/  STL [R1+0x4bc], R24 ;  /* 0x0004bc1801007387 */ /* 0x0001e80000100800 */
[----:B------:R-:W4:Y:S04]  /*160d0*/  LDL.LU R15, [R1+0x484] ;  /* 0x00048400010f7983 */ /* 0x000f280000300800 */
[----:B0-----:R-:W4:Y:S04]  /*160e0*/  LDL.LU R24, [R1+0x48c] ;  /* 0x00048c0001187983 */ /* 0x001f280000300800 */
[----:B------:R-:W4:Y:S01]  /*160f0*/  LDL.LU R5, [R1+0x488] ;  /* 0x0004880001057983 */ /* 0x000f220000300800 */
[----:B--2---:R-:W-:-:S02]  /*16100*/  ISETP.GT.U32.AND P5, PT, R13, R29, PT ;  /* 0x0000001d0d00720c */ /* 0x004fc40003fa4070 */
[C---:B---3--:R-:W-:Y:S02]  /*16110*/  ISETP.GT.U32.AND P6, PT, R13.reuse, R18, PT ;  /* 0x000000120d00720c */ /* 0x048fe40003fc4070 */
[C---:B------:R-:W-:Y:S02]  /*16120*/  ISETP.GT.U32.AND P0, PT, R13.reuse, R17, PT ;  /* 0x000000110d00720c */ /* 0x040fe40003f04070 */
[----:B------:R-:W-:-:S09]  /*16130*/  ISETP.GT.U32.AND P1, PT, R13, R16, PT ;  /* 0x000000100d00720c */ /* 0x000fd20003f24070 */
[--C-:B------:R-:W-:Y:S01]  /*16140*/  @!P6 IMAD.IADD R18, R18, 0x1, -R13.reuse ;  /* 0x000000011212e824 */ /* 0x100fe200078e0a0d */
[----:B------:R-:W-:Y:S01]  /*16150*/  ISETP.GT.U32.AND P3, PT, R13, R11, PT ;  /* 0x0000000b0d00720c */ /* 0x000fe20003f64070 */
[--C-:B------:R-:W-:Y:S01]  /*16160*/  @!P0 IMAD.IADD R17, R17, 0x1, -R13.reuse ;  /* 0x0000000111118824 */ /* 0x100fe200078e0a0d */
[C---:B------:R-:W-:Y:S02]  /*16170*/  ISETP.GT.U32.AND P6, PT, R13.reuse, R0, PT ;  /* 0x000000000d00720c */ /* 0x040fe40003fc4070 */
[C---:B------:R-:W-:Y:S01]  /*16180*/  ISETP.GT.U32.AND P0, PT, R13.reuse, R8, PT ;  /* 0x000000080d00720c */ /* 0x040fe20003f04070 */
[----:B------:R-:W-:Y:S01]  /*16190*/  @!P1 IMAD.IADD R16, R16, 0x1, -R13 ;  /* 0x0000000110109824 */ /* 0x000fe200078e0a0d */
[C---:B------:R-:W-:Y:S02]  /*161a0*/  ISETP.GT.U32.AND P1, PT, R13.reuse, R7, PT ;  /* 0x000000070d00720c */ /* 0x040fe40003f24070 */
[----:B------:R-:W-:-:S05]  /*161b0*/  ISETP.GT.U32.AND P4, PT, R13, R6, PT ;  /* 0x000000060d00720c */ /* 0x000fca0003f84070 */
[--C-:B------:R-:W-:Y:S01]  /*161c0*/  @!P3 IMAD.IADD R11, R11, 0x1, -R13.reuse ;  /* 0x000000010b0bb824 */ /* 0x100fe200078e0a0d */
[----:B------:R-:W-:Y:S01]  /*161d0*/  ISETP.GT.U32.AND P3, PT, R13, R4, PT ;  /* 0x000000040d00720c */ /* 0x000fe20003f64070 */
[--C-:B------:R-:W-:Y:S02]  /*161e0*/  @!P6 IMAD.IADD R0, R0, 0x1, -R13.reuse ;  /* 0x000000010000e824 */ /* 0x100fe400078e0a0d */
[--C-:B------:R-:W-:Y:S02]  /*161f0*/  @!P0 IMAD.IADD R8, R8, 0x1, -R13.reuse ;  /* 0x0000000108088824 */ /* 0x100fe400078e0a0d */
[--C-:B------:R-:W-:Y:S01]  /*16200*/  @!P5 IMAD.IADD R29, R29, 0x1, -R13.reuse ;  /* 0x000000011d1dd824 */ /* 0x100fe200078e0a0d */
[----:B------:R0:W-:Y:S01]  /*16210*/  STL [R1+0x4c0], R0 ;  /* 0x0004c00001007387 */ /* 0x0001e20000100800 */
[--C-:B------:R-:W-:Y:S02]  /*16220*/  @!P1 IMAD.IADD R7, R7, 0x1, -R13.reuse ;  /* 0x0000000107079824 */ /* 0x100fe400078e0a0d */
[----:B------:R-:W-:Y:S01]  /*16230*/  @!P4 IMAD.IADD R6, R6, 0x1, -R13 ;  /* 0x000000010606c824 */ /* 0x000fe200078e0a0d */
[----:B------:R-:W-:-:S03]  /*16240*/  ISETP.GT.U32.AND P4, PT, R13, R29, PT ;  /* 0x0000001d0d00720c */ /* 0x000fc60003f84070 */
[--C-:B------:R-:W-:Y:S01]  /*16250*/  @!P3 IMAD.IADD R4, R4, 0x1, -R13.reuse ;  /* 0x000000010404b824 */ /* 0x100fe200078e0a0d */
[----:B0-----:R-:W2:Y:S04]  /*16260*/  LDL.LU R0, [R1+0x468] ;  /* 0x0004680001007983 */ /* 0x001ea80000300800 */
[----:B------:R0:W-:Y:S04]  /*16270*/  STL [R1+0x4c8], R8 ;  /* 0x0004c80801007387 */ /* 0x0001e80000100800 */
[----:B------:R-:W3:Y:S04]  /*16280*/  LDL.LU R19, [R1+0x46c] ;  /* 0x00046c0001137983 */ /* 0x000ee80000300800 */
[----:B------:R1:W-:Y:S04]  /*16290*/  STL [R1+0x4c4], R7 ;  /* 0x0004c40701007387 */ /* 0x0003e80000100800 */
[----:B------:R-:W2:Y:S04]  /*162a0*/  LDL.LU R9, [R1+0x470] ;  /* 0x0004700001097983 */ /* 0x000ea80000300800 */
[----:B------:R1:W-:Y:S04]  /*162b0*/  STL [R1+0x4a4], R4 ;  /* 0x0004a40401007387 */ /* 0x0003e80000100800 */
[----:B0-----:R-:W2:Y:S04]  /*162c0*/  LDL.LU R8, [R1+0x478] ;  /* 0x0004780001087983 */ /* 0x001ea80000300800 */
[----:B-1----:R-:W2:Y:S01]  /*162d0*/  LDL.LU R7, [R1+0x474] ;  /* 0x0004740001077983 */ /* 0x002ea20000300800 */
[----:B------:R-:W-:-:S05]  /*162e0*/  @!P4 IMAD.IADD R29, R29, 0x1, -R13 ;  /* 0x000000011d1dc824 */ /* 0x000fca00078e0a0d */
[----:B------:R0:W-:Y:S04]  /*162f0*/  STL [R1+0x4a8], R29 ;  /* 0x0004a81d01007387 */ /* 0x0001e80000100800 */
[----:B------:R-:W2:Y:S01]  /*16300*/  LDL.LU R4, [R1+0x454] ;  /* 0x0004540001047983 */ /* 0x000ea20000300800 */
[C---:B------:R-:W-:Y:S02]  /*16310*/  ISETP.GT.U32.AND P2, PT, R13.reuse, R23, PT ;  /* 0x000000170d00720c */ /* 0x040fe40003f44070 */
[C---:B----4-:R-:W-:Y:S02]  /*16320*/  ISETP.GT.U32.AND P5, PT, R13.reuse, R3, PT ;  /* 0x000000030d00720c */ /* 0x050fe40003fa4070 */
        /* <DEDUP_REMOVED lines=11> */
[--C-:B------:R-:W-:Y:S02]  /*163e0*/  @!P1 IMAD.IADD R16, R16, 0x1, -R13.reuse ;  /* 0x0000000110109824 */ /* 0x100fe400078e0a0d */
[--C-:B------:R-:W-:Y:S02]  /*163f0*/  @!P0 IMAD.IADD R17, R17, 0x1, -R13.reuse ;  /* 0x0000000111118824 */ /* 0x100fe400078e0a0d */
[----:B------:R-:W-:-:S04]  /*16400*/  @!P5 IMAD.IADD R23, R23, 0x1, -R13 ;  /* 0x000000011717d824 */ /* 0x000fc800078e0a0d */
[--C-:B------:R-:W-:Y:S01]  /*16410*/  @!P2 IMAD.IADD R18, R18, 0x1, -R13.reuse ;  /* 0x000000011212a824 */ /* 0x100fe200078e0a0d */
[----:B------:R0:W-:Y:S01]  /*16420*/  STL [R1+0x4ac], R23 ;  /* 0x0004ac1701007387 */ /* 0x0001e20000100800 */
[--C-:B------:R-:W-:Y:S01]  /*16430*/  @!P3 IMAD.IADD R11, R11, 0x1, -R13.reuse ;  /* 0x000000010b0bb824 */ /* 0x100fe200078e0a0d */
[C---:B------:R-:W-:Y:S01]  /*16440*/  ISETP.GT.U32.AND P4, PT, R13.reuse, R6, PT ;  /* 0x000000060d00720c */ /* 0x040fe20003f84070 */
[----:B------:R-:W-:Y:S01]  /*16450*/  @!P6 IMAD.IADD R22, R22, 0x1, -R13 ;  /* 0x000000011616e824 */ /* 0x000fe200078e0a0d */
[----:B0-----:R-:W4:Y:S01]  /*16460*/  LDL.LU R23, [R1+0x45c] ;  /* 0x00045c0001177983 */ /* 0x001f220000300800 */
[C---:B------:R-:W-:Y:S02]  /*16470*/  ISETP.GT.U32.AND P5, PT, R13.reuse, R3, PT ;  /* 0x000000030d00720c */ /* 0x040fe40003fa4070 */
[C---:B------:R-:W-:Y:S02]  /*16480*/  ISETP.GT.U32.AND P2, PT, R13.reuse, R2, PT ;  /* 0x000000020d00720c */ /* 0x040fe40003f44070 */
[----:B------:R-:W-:-:S02]  /*16490*/  ISETP.GT.U32.AND P0, PT, R13, R10, PT ;  /* 0x0000000a0d00720c */ /* 0x000fc40003f04070 */
[----:B------:R-:W-:-:S09]  /*164a0*/  ISETP.GT.U32.AND P1, PT, R13, R15, PT ;  /* 0x0000000f0d00720c */ /* 0x000fd20003f24070 */
[--C-:B------:R-:W-:Y:S01]  /*164b0*/  @!P2 IMAD.IADD R2, R2, 0x1, -R13.reuse ;  /* 0x000000010202a824 */ /* 0x100fe200078e0a0d */
[----:B------:R-:W-:Y:S01]  /*164c0*/  ISETP.GT.U32.AND P3, PT, R13, R24, PT ;  /* 0x000000180d00720c */ /* 0x000fe20003f64070 */
[--C-:B------:R-:W-:Y:S02]  /*164d0*/  @!P0 IMAD.IADD R10, R10, 0x1, -R13.reuse ;  /* 0x000000010a0a8824 */ /* 0x100fe400078e0a0d */
[--C-:B------:R-:W-:Y:S02]  /*164e0*/  @!P1 IMAD.IADD R15, R15, 0x1, -R13.reuse ;  /* 0x000000010f0f9824 */ /* 0x100fe400078e0a0d */
[----:B------:R-:W-:Y:S01]  /*164f0*/  @!P4 IMAD.IADD R6, R6, 0x1, -R13 ;  /* 0x000000010606c824 */ /* 0x000fe200078e0a0d */
[----:B------:R-:W-:-:S07]  /*16500*/  ISETP.GT.U32.AND P4, PT, R13, R5, PT ;  /* 0x000000050d00720c */ /* 0x000fce0003f84070 */
[--C-:B------:R-:W-:Y:S01]  /*16510*/  @!P3 IMAD.IADD R24, R24, 0x1, -R13.reuse ;  /* 0x000000011818b824 */ /* 0x100fe200078e0a0d */
[----:B------:R-:W-:Y:S01]  /*16520*/  STL [R1+0x4b4], R18 ;  /* 0x0004b41201007387 */ /* 0x000fe20000100800 */
[----:B------:R-:W-:-:S03]  /*16530*/  @!P5 IMAD.IADD R3, R3, 0x1, -R13 ;  /* 0x000000010303d824 */ /* 0x000fc600078e0a0d */
[----:B------:R-:W-:Y:S04]  /*16540*/  STL [R1+0x4b0], R17 ;  /* 0x0004b01101007387 */ /* 0x000fe80000100800 */
[----:B------:R-:W-:Y:S04]  /*16550*/  STL [R1+0x490], R16 ;  /* 0x0004901001007387 */ /* 0x000fe80000100800 */
[----:B------:R-:W-:Y:S04]  /*16560*/  STL [R1+0x494], R11 ;  /* 0x0004940b01007387 */ /* 0x000fe80000100800 */
[----:B------:R-:W-:Y:S01]  /*16570*/  STL [R1+0x498], R6 ;  /* 0x0004980601007387 */ /* 0x000fe20000100800 */
[----:B------:R-:W-:-:S03]  /*16580*/  @!P4 IMAD.IADD R5, R5, 0x1, -R13 ;  /* 0x000000010505c824 */ /* 0x000fc600078e0a0d */
[----:B------:R0:W-:Y:S04]  /*16590*/  STL [R1+0x4a0], R3 ;  /* 0x0004a00301007387 */ /* 0x0001e80000100800 */
[----:B0-----:R-:W4:Y:S04]  /*165a0*/  LDL.LU R3, [R1+0x464] ;  /* 0x0004640001037983 */ /* 0x001f280000300800 */
[----:B------:R-:W4:Y:S04]  /*165b0*/  LDL.LU R18, [R1+0x460] ;  /* 0x0004600001127983 */ /* 0x000f280000300800 */
[----:B------:R-:W4:Y:S04]  /*165c0*/  LDL.LU R17, [R1+0x440] ;  /* 0x0004400001117983 */ /* 0x000f280000300800 */
[----:B------:R0:W-:Y:S04]  /*165d0*/  STL [R1+0x49c], R22 ;  /* 0x00049c1601007387 */ /* 0x0001e80000100800 */
[----:B0-----:R-:W4:Y:S04]  /*165e0*/  LDL.LU R22, [R1+0x444] ;  /* 0x0004440001167983 */ /* 0x001f280000300800 */
[----:B------:R-:W4:Y:S01]  /*165f0*/  LDL.LU R6, [R1+0x448] ;  /* 0x0004480001067983 */ /* 0x000f220000300800 */
[----:B---3--:R-:W-:-:S02]  /*16600*/  ISETP.GT.U32.AND P6, PT, R13, R19, PT ;  /* 0x000000130d00720c */ /* 0x008fc40003fc4070 */
[C---:B--2---:R-:W-:Y:S02]  /*16610*/  ISETP.GT.U32.AND P2, PT, R13.reuse, R9, PT ;  /* 0x000000090d00720c */ /* 0x044fe40003f44070 */
        /* <DEDUP_REMOVED lines=14> */
[----:B------:R-:W-:Y:S01]  /*16700*/  ISETP.GT.U32.AND P3, PT, R13, R5, PT ;  /* 0x000000050d00720c */ /* 0x000fe20003f64070 */
[----:B------:R0:W-:Y:S01]  /*16710*/  STL [R1+0x47c], R2 ;  /* 0x00047c0201007387 */ /* 0x0001e20000100800 */
[--C-:B------:R-:W-:Y:S02]  /*16720*/  @!P1 IMAD.IADD R24, R24, 0x1, -R13.reuse ;  /* 0x0000000118189824 */ /* 0x100fe400078e0a0d */
[--C-:B------:R-:W-:Y:S01]  /*16730*/  @!P0 IMAD.IADD R15, R15, 0x1, -R13.reuse ;  /* 0x000000010f0f8824 */ /* 0x100fe200078e0a0d */
[----:B0-----:R-:W2:Y:S04]  /*16740*/  LDL.LU R2, [R1+0x450] ;  /* 0x0004500001027983 */ /* 0x001ea80000300800 */
[----:B------:R-:W-:Y:S04]  /*16750*/  STL [R1+0x480], R10 ;  /* 0x0004800a01007387 */ /* 0x000fe80000100800 */
[----:B------:R0:W-:Y:S04]  /*16760*/  STL [R1+0x48c], R24 ;  /* 0x00048c1801007387 */ /* 0x0001e80000100800 */
[----:B------:R1:W-:Y:S04]  /*16770*/  STL [R1+0x484], R15 ;  /* 0x0004840f01007387 */ /* 0x0003e80000100800 */
[----:B0-----:R-:W3:Y:S04]  /*16780*/  LDL.LU R24, [R1+0x44c] ;  /* 0x00044c0001187983 */ /* 0x001ee80000300800 */
[----:B------:R-:W3:Y:S04]  /*16790*/  LDL.LU R16, [R1+0x42c] ;  /* 0x00042c0001107983 */ /* 0x000ee80000300800 */
[----:B------:R-:W3:Y:S04]  /*167a0*/  LDL.LU R11, [R1+0x430] ;  /* 0x00043000010b7983 */ /* 0x000ee80000300800 */
[----:B------:R-:W3:Y:S01]  /*167b0*/  LDL.LU R10, [R1+0x434] ;  /* 0x00043400010a7983 */ /* 0x000ee20000300800 */
[----:B------:R-:W-:-:S05]  /*167c0*/  @!P3 IMAD.IADD R5, R5, 0x1, -R13 ;  /* 0x000000010505b824 */ /* 0x000fca00078e0a0d */
[----:B------:R0:W-:Y:S04]  /*167d0*/  STL [R1+0x488], R5 ;  /* 0x0004880501007387 */ /* 0x0001e80000100800 */
[----:B-1----:R-:W3:Y:S04]  /*167e0*/  LDL.LU R15, [R1+0x43c] ;  /* 0x00043c00010f7983 */ /* 0x002ee80000300800 */
[----:B0-----:R-:W3:Y:S01]  /*167f0*/  LDL.LU R5, [R1+0x438] ;  /* 0x0004380001057983 */ /* 0x001ee20000300800 */
[C---:B------:R-:W-:Y:S02]  /*16800*/  ISETP.GT.U32.AND P5, PT, R13.reuse, R0, PT ;  /* 0x000000000d00720c */ /* 0x040fe40003fa4070 */
[----:B----4-:R-:W-:-:S11]  /*16810*/  ISETP.GT.U32.AND P4, PT, R13, R29, PT ;  /* 0x0000001d0d00720c */ /* 0x010fd60003f84070 */
[--C-:B------:R-:W-:Y:S01]  /*16820*/  @!P5 IMAD.IADD R0, R0, 0x1, -R13.reuse ;  /* 0x000000010000d824 */ /* 0x100fe200078e0a0d */
[C---:B------:R-:W-:Y:S02]  /*16830*/  ISETP.GT.U32.AND P5, PT, R13.reuse, R23, PT ;  /* 0x000000170d00720c */ /* 0x040fe40003fa4070 */
[----:B------:R-:W-:Y:S01]  /*16840*/  ISETP.GT.U32.AND P0, PT, R13, R8, PT ;  /* 0x000000080d00720c */ /* 0x000fe20003f04070 */
[----:B------:R-:W-:Y:S01]  /*16850*/  @!P4 IMAD.IADD R29, R29, 0x1, -R13 ;  /* 0x000000011d1dc824 */ /* 0x000fe200078e0a0d */
[C---:B------:R-:W-:Y:S02]  /*16860*/  ISETP.GT.U32.AND P2, PT, R13.reuse, R9, PT ;  /* 0x000000090d00720c */ /* 0x040fe40003f44070 */
[----:B------:R-:W-:-:S07]  /*16870*/  ISETP.GT.U32.AND P4, PT, R13, R0, PT ;  /* 0x000000000d00720c */ /* 0x000fce0003f84070 */
[--C-:B------:R-:W-:Y:S01]  /*16880*/  @!P5 IMAD.IADD R23, R23, 0x1, -R13.reuse ;  /* 0x000000011717d824 */ /* 0x100fe200078e0a0d */
[C---:B------:R-:W-:Y:S02]  /*16890*/  ISETP.GT.U32.AND P5, PT, R13.reuse, R19, PT ;  /* 0x000000130d00720c */ /* 0x040fe40003fa4070 */
[C---:B------:R-:W-:Y:S02]  /*168a0*/  ISETP.GT.U32.AND P1, PT, R13.reuse, R7, PT ;  /* 0x000000070d00720c */ /* 0x040fe40003f24070 */
[C---:B------:R-:W-:Y:S01]  /*168b0*/  ISETP.GT.U32.AND P6, PT, R13.reuse, R23, PT ;  /* 0x000000170d00720c */ /* 0x040fe20003fc4070 */
[--C-:B------:R-:W-:Y:S01]  /*168c0*/  @!P0 IMAD.IADD R8, R8, 0x1, -R13.reuse ;  /* 0x0000000108088824 */ /* 0x100fe200078e0a0d */
[----:B------:R-:W-:Y:S01]  /*168d0*/  ISETP.GT.U32.AND P3, PT, R13, R4, PT ;  /* 0x000000040d00720c */ /* 0x000fe20003f64070 */
[--C-:B------:R-:W-:Y:S02]  /*168e0*/  @!P2 IMAD.IADD R9, R9, 0x1, -R13.reuse ;  /* 0x000000010909a824 */ /* 0x100fe400078e0a0d */
[----:B------:R-:W-:-:S04]  /*168f0*/  @!P4 IMAD.IADD R0, R0, 0x1, -R13 ;  /* 0x000000010000c824 */ /* 0x000fc800078e0a0d */
[--C-:B------:R-:W-:Y:S01]  /*16900*/  @!P5 IMAD.IADD R19, R19, 0x1, -R13.reuse ;  /* 0x000000011313d824 */ /* 0x100fe200078e0a0d */
[----:B------:R0:W-:Y:S01]  /*16910*/  STL [R1+0x468], R0 ;  /* 0x0004680001007387 */ /* 0x0001e20000100800 */
[--C-:B------:R-:W-:Y:S01]  /*16920*/  @!P1 IMAD.IADD R7, R7, 0x1, -R13.reuse ;  /* 0x0000000107079824 */ /* 0x100fe200078e0a0d */
[----:B------:R-:W-:Y:S01]  /*16930*/  ISETP.GT.U32.AND P4, PT, R13, R29, PT ;  /* 0x0000001d0d00720c */ /* 0x000fe20003f84070 */
[--C-:B------:R-:W-:Y:S02]  /*16940*/  @!P6 IMAD.IADD R23, R23, 0x1, -R13.reuse ;  /* 0x000000011717e824 */ /* 0x100fe400078e0a0d */
[----:B------:R-:W-:Y:S01]  /*16950*/  @!P3 IMAD.IADD R4, R4, 0x1, -R13 ;  /* 0x000000010404b824 */ /* 0x000fe200078e0a0d */
[----:B0-----:R-:W4:Y:S01]  /*16960*/  LDL.LU R0, [R1+0x418] ;  /* 0x0004180001007983 */ /* 0x001f220000300800 */
[C---:B------:R-:W-:Y:S02]  /*16970*/  ISETP.GT.U32.AND P5, PT, R13.reuse, R3, PT ;  /* 0x000000030d00720c */ /* 0x040fe40003fa4070 */
[----:B------:R-:W-:-:S02]  /*16980*/  ISETP.GT.U32.AND P2, PT, R13, R18, PT ;  /* 0x000000120d00720c */ /* 0x000fc40003f44070 */
[----:B------:R-:W-:-:S09]  /*16990*/  ISETP.GT.U32.AND P0, PT, R13, R17, PT ;  /* 0x000000110d00720c */ /* 0x000fd20003f04070 */
[--C-:B------:R-:W-:Y:S02]  /*169a0*/  @!P5 IMAD.IADD R3, R3, 0x1, -R13.reuse ;  /* 0x000000010303d824 */ /* 0x100fe400078e0a0d */
[--C-:B------:R-:W-:Y:S01]  /*169b0*/  @!P2 IMAD.IADD R18, R18, 0x1, -R13.reuse ;  /* 0x000000011212a824 */ /* 0x100fe200078e0a0d */
[----:B------:R-:W-:Y:S01]  /*169c0*/  ISETP.GT.U32.AND P1, PT, R13, R22, PT ;  /* 0x000000160d00720c */ /* 0x000fe20003f24070 */
[--C-:B------:R-:W-:Y:S01]  /*169d0*/  @!P0 IMAD.IADD R17, R17, 0x1, -R13.reuse ;  /* 0x0000000111118824 */ /* 0x100fe200078e0a0d */
[----:B------:R-:W-:Y:S01]  /*169e0*/  ISETP.GT.U32.AND P3, PT, R13, R6, PT ;  /* 0x000000060d00720c */ /* 0x000fe20003f64070 */
[--C-:B------:R-:W-:Y:S01]  /*169f0*/  @!P4 IMAD.IADD R29, R29, 0x1, -R13.reuse ;  /* 0x000000011d1dc824 */ /* 0x100fe200078e0a0d */
[----:B------:R-:W-:Y:S01]  /*16a00*/  IABS R20, R20 ;  /* 0x0000001400147213 */ /* 0x000fe20000000000 */
[----:B------:R-:W-:Y:S08]  /*16a10*/  STL [R1+0x46c], R19 ;  /* 0x00046c1301007387 */ /* 0x000ff00000100800 */
[----:B------:R-:W-:Y:S01]  /*16a20*/  @!P1 IMAD.IADD R22, R22, 0x1, -R13 ;  /* 0x0000000116169824 */ /* 0x000fe200078e0a0d */
[----:B------:R-:W-:Y:S01]  /*16a30*/  STL [R1+0x470], R9 ;  /* 0x0004700901007387 */ /* 0x000fe20000100800 */
[----:B------:R-:W-:-:S04]  /*16a40*/  IMAD.HI.U32 R14, R12, R20, RZ ;  /* 0x000000140c0e7227 */ /* 0x000fc800078e00ff */
[----:B------:R-:W-:Y:S01]  /*16a50*/  @!P3 IMAD.IADD R6, R6, 0x1, -R13 ;  /* 0x000000010606b824 */ /* 0x000fe200078e0a0d */
[----:B------:R-:W-:Y:S01]  /*16a60*/  STL [R1+0x478], R8 ;  /* 0x0004780801007387 */ /* 0x000fe20000100800 */
[----:B------:R-:W-:-:S03]  /*16a70*/  IMAD.MOV R14, RZ, RZ, -R14 ;  /* 0x000000ffff0e7224 */ /* 0x000fc600078e0a0e */
[----:B------:R-:W-:Y:S04]  /*16a80*/  STL [R1+0x474], R7 ;  /* 0x0004740701007387 */ /* 0x000fe80000100800 */
[----:B------:R-:W-:Y:S04]  /*16a90*/  STL [R1+0x454], R4 ;  /* 0x0004540401007387 */ /* 0x000fe80000100800 */
[----:B------:R0:W-:Y:S01]  /*16aa0*/  STL [R1+0x458], R29 ;  /* 0x0004581d01007387 */ /* 0x0001e20000100800 */
[----:B------:R-:W-:Y:S02]  /*16ab0*/  IMAD R20, R13, R14, R20 ;  /* 0x0000000e0d147224 */ /* 0x000fe400078e0214 */
[----:B0-----:R-:W-:-:S02]  /*16ac0*/  IMAD.MOV.U32 R29, RZ, RZ, R21 ;  /* 0x000000ffff1d7224 */ /* 0x001fc400078e0015 */
[----:B------:R-:W4:Y:S04]  /*16ad0*/  LDL R21, [R1+0x3ae8] ;  /* 0x003ae80001157983 */ /* 0x000f280000100800 */
[----:B------:R-:W4:Y:S04]  /*16ae0*/  LDL.LU R4, [R1+0x41c] ;  /* 0x00041c0001047983 */ /* 0x000f280000300800 */
[----:B------:R0:W-:Y:S04]  /*16af0*/  STL [R1+0x45c], R23 ;  /* 0x00045c1701007387 */ /* 0x0001e80000100800 */
[----:B------:R-:W4:Y:S04]  /*16b00*/  LDL.LU R9, [R1+0x420] ;  /* 0x0004200001097983 */ /* 0x000f280000300800 */
[----:B0-----:R-:W4:Y:S04]  /*16b10*/  LDL.LU R23, [R1+0x428] ;  /* 0x0004280001177983 */ /* 0x001f280000300800 */
[----:B------:R-:W4:Y:S04]  /*16b20*/  LDL.LU R8, [R1+0x424] ;  /* 0x0004240001087983 */ /* 0x000f280000300800 */
[----:B------:R-:W-:Y:S04]  /*16b30*/  STL [R1+0x47a8], R20 ;  /* 0x0047a81401007387 */ /* 0x000fe80000100800 */
[----:B------:R-:W4:Y:S01]  /*16b40*/  LDL.LU R7, [R1+0x404] ;  /* 0x0004040001077983 */ /* 0x000f220000300800 */
[----:B--2---:R-:W-:-:S02]  /*16b50*/  ISETP.GT.U32.AND P4, PT, R13, R2, PT ;  /* 0x000000020d00720c */ /* 0x004fc40003f84070 */
[C---:B---3--:R-:W-:Y:S02]  /*16b60*/  ISETP.GT.U32.AND P6, PT, R13.reuse, R24, PT ;  /* 0x000000180d00720c */ /* 0x048fe40003fc4070 */
[C---:B------:R-:W-:Y:S02]  /*16b70*/  ISETP.GT.U32.AND P5, PT, R13.reuse, R16, PT ;  /* 0x000000100d00720c */ /* 0x040fe40003fa4070 */
[C---:B------:R-:W-:Y:S02]  /*16b80*/  ISETP.GT.U32.AND P2, PT, R13.reuse, R11, PT ;  /* 0x0000000b0d00720c */ /* 0x040fe40003f44070 */
[----:B------:R-:W-:-:S07]  /*16b90*/  ISETP.GT.U32.AND P0, PT, R13, R10, PT ;  /* 0x0000000a0d00720c */ /* 0x000fce0003f04070 */
[--C-:B------:R-:W-:Y:S01]  /*16ba0*/  @!P6 IMAD.IADD R24, R24, 0x1, -R13.reuse ;  /* 0x000000011818e824 */ /* 0x100fe200078e0a0d */
[C---:B------:R-:W-:Y:S01]  /*16bb0*/  ISETP.GT.U32.AND P6, PT, R13.reuse, R3, PT ;  /* 0x000000030d00720c */ /* 0x040fe20003fc4070 */
[--C-:B------:R-:W-:Y:S01]  /*16bc0*/  @!P5 IMAD.IADD R16, R16, 0x1, -R13.reuse ;  /* 0x000000011010d824 */ /* 0x100fe200078e0a0d */
[C---:B------:R-:W-:Y:S02]  /*16bd0*/  ISETP.GT.U32.AND P5, PT, R13.reuse, R18, PT ;  /* 0x000000120d00720c */ /* 0x040fe40003fa4070 */
[----:B------:R-:W-:Y:S01]  /*16be0*/  ISETP.GT.U32.AND P1, PT, R13, R15, PT ;  /* 0x0000000f0d00720c */ /* 0x000fe20003f24070 */
[--C-:B------:R-:W-:Y:S02]  /*16bf0*/  @!P2 IMAD.IADD R11, R11, 0x1, -R13.reuse ;  /* 0x000000010b0ba824 */ /* 0x100fe400078e0a0d */
[----:B------:R-:W-:Y:S01]  /*16c00*/  @!P0 IMAD.IADD R10, R10, 0x1, -R13 ;  /* 0x000000010a0a8824 */ /* 0x000fe200078e0a0d */
[C---:B------:R-:W-:Y:S02]  /*16c10*/  ISETP.GT.U32.AND P0, PT, R13.reuse, R22, PT ;  /* 0x000000160d00720c */ /* 0x040fe40003f04070 */
[----:B------:R-:W-:-:S02]  /*16c20*/  ISETP.GT.U32.AND P3, PT, R13, R5, PT ;  /* 0x000000050d00720c */ /* 0x000fc40003f64070 */
[----:B------:R-:W-:Y:S01]  /*16c30*/  ISETP.GT.U32.AND P2, PT, R13, R17, PT ;  /* 0x000000110d00720c */ /* 0x000fe20003f44070 */
[--C-:B------:R-:W-:Y:S02]  /*16c40*/  @!P4 IMAD.IADD R2, R2, 0x1, -R13.reuse ;  /* 0x000000010202c824 */ /* 0x100fe400078e0a0d */
        /* <DEDUP_REMOVED lines=8> */
[----:B------:R0:W-:Y:S04]  /*16cd0*/  STL [R1+0x464], R3 ;  /* 0x0004640301007387 */ /* 0x0001e80000100800 */
[----:B0-----:R-:W2:Y:S04]  /*16ce0*/  LDL.LU R3, [R1+0x408] ;  /* 0x0004080001037983 */ /* 0x001ea80000300800 */
[----:B------:R-:W-:Y:S04]  /*16cf0*/  STL [R1+0x460], R18 ;  /* 0x0004601201007387 */ /* 0x000fe80000100800 */
[----:B------:R0:W-:Y:S04]  /*16d00*/  STL [R1+0x444], R22 ;  /* 0x0004441601007387 */ /* 0x0001e80000100800 */
[----:B------:R1:W-:Y:S01]  /*16d10*/  STL [R1+0x440], R17 ;  /* 0x0004401101007387 */ /* 0x0003e20000100800 */
[----:B------:R-:W-:-:S03]  /*16d20*/  @!P1 IMAD.IADD R6, R6, 0x1, -R13 ;  /* 0x0000000106069824 */ /* 0x000fc600078e0a0d */
[----:B0-----:R-:W3:Y:S04]  /*16d30*/  LDL.LU R22, [R1+0x40c] ;  /* 0x00040c0001167983 */ /* 0x001ee80000300800 */
[----:B------:R-:W3:Y:S04]  /*16d40*/  LDL.LU R20, [R1+0x414] ;  /* 0x0004140001147983 */ /* 0x000ee80000300800 */
[----:B------:R-:W3:Y:S01]  /*16d50*/  LDL.LU R19, [R1+0x410] ;  /* 0x0004100001137983 */ /* 0x000ee20000300800 */
[----:B------:R-:W-:-:S03]  /*16d60*/  @!P3 IMAD.IADD R2, R2, 0x1, -R13 ;  /* 0x000000010202b824 */ /* 0x000fc600078e0a0d */
[----:B------:R0:W-:Y:S04]  /*16d70*/  STL [R1+0x448], R6 ;  /* 0x0004480601007387 */ /* 0x0001e80000100800 */
[----:B------:R-:W3:Y:S04]  /*16d80*/  LDL.LU R18, [R1+0x3f0] ;  /* 0x0003f00001127983 */ /* 0x000ee80000300800 */
[----:B-1----:R-:W3:Y:S04]  /*16d90*/  LDL.LU R17, [R1+0x3f4] ;  /* 0x0003f40001117983 */ /* 0x002ee80000300800 */
[----:B------:R1:W-:Y:S04]  /*16da0*/  STL [R1+0x450], R2 ;  /* 0x0004500201007387 */ /* 0x0003e80000100800 */
[----:B0-----:R-:W3:Y:S04]  /*16db0*/  LDL.LU R6, [R1+0x3f8] ;  /* 0x0003f80001067983 */ /* 0x001ee80000300800 */
[----:B-1----:R-:W3:Y:S01]  /*16dc0*/  LDL.LU R2, [R1+0x400] ;  /* 0x0004000001027983 */ /* 0x002ee20000300800 */
[----:B----4-:R-:W-:-:S02]  /*16dd0*/  ISETP.GT.U32.AND P4, PT, R13, R0, PT ;  /* 0x000000000d00720c */ /* 0x010fc40003f84070 */
[C---:B------:R-:W-:Y:S02]  /*16de0*/  ISETP.GT.U32.AND P5, PT, R13.reuse, R16, PT ;  /* 0x000000100d00720c */ /* 0x040fe40003fa4070 */
[----:B------:R-:W-:-:S09]  /*16df0*/  ISETP.GT.U32.AND P2, PT, R13, R11, PT ;  /* 0x0000000b0d00720c */ /* 0x000fd20003f44070 */
[--C-:B------:R-:W-:Y:S01]  /*16e00*/  @!P4 IMAD.IADD R0, R0, 0x1, -R13.reuse ;  /* 0x000000010000c824 */ /* 0x100fe200078e0a0d */
[C---:B------:R-:W-:Y:S02]  /*16e10*/  ISETP.GT.U32.AND P4, PT, R13.reuse, R24, PT ;  /* 0x000000180d00720c */ /* 0x040fe40003f84070 */
[C---:B------:R-:W-:Y:S02]  /*16e20*/  ISETP.GT.U32.AND P0, PT, R13.reuse, R10, PT ;  /* 0x0000000a0d00720c */ /* 0x040fe40003f04070 */
[C---:B------:R-:W-:Y:S02]  /*16e30*/  ISETP.GT.U32.AND P1, PT, R13.reuse, R15, PT ;  /* 0x0000000f0d00720c */ /* 0x040fe40003f24070 */
[C---:B------:R-:W-:Y:S01]  /*16e40*/  ISETP.GT.U32.AND P6, PT, R13.reuse, R0, PT ;  /* 0x000000000d00720c */ /* 0x040fe20003fc4070 */
[----:B------:R-:W-:Y:S01]  /*16e50*/  @!P5 IMAD.IADD R16, R16, 0x1, -R13 ;  /* 0x000000011010d824 */ /* 0x000fe200078e0a0d */
[----:B------:R-:W-:-:S05]  /*16e60*/  ISETP.GT.U32.AND P3, PT, R13, R5, PT ;  /* 0x000000050d00720c */ /* 0x000fca0003f64070 */
[--C-:B------:R-:W-:Y:S02]  /*16e70*/  @!P4 IMAD.IADD R24, R24, 0x1, -R13.reuse ;  /* 0x000000011818c824 */ /* 0x100fe400078e0a0d */
[--C-:B------:R-:W-:Y:S02]  /*16e80*/  @!P2 IMAD.IADD R11, R11, 0x1, -R13.reuse ;  /* 0x000000010b0ba824 */ /* 0x100fe400078e0a0d */
[--C-:B------:R-:W-:Y:S02]  /*16e90*/  @!P0 IMAD.IADD R10, R10, 0x1, -R13.reuse ;  /* 0x000000010a0a8824 */ /* 0x100fe400078e0a0d */
[--C-:B------:R-:W-:Y:S02]  /*16ea0*/  @!P1 IMAD.IADD R15, R15, 0x1, -R13.reuse ;  /* 0x000000010f0f9824 */ /* 0x100fe400078e0a0d */
[--C-:B------:R-:W-:Y:S02]  /*16eb0*/  @!P6 IMAD.IADD R0, R0, 0x1, -R13.reuse ;  /* 0x000000010000e824 */ /* 0x100fe400078e0a0d */
[----:B------:R-:W-:Y:S01]  /*16ec0*/  @!P3 IMAD.IADD R5, R5, 0x1, -R13 ;  /* 0x000000010505b824 */ /* 0x000fe200078e0a0d */
[----:B------:R-:W-:-:S02]  /*16ed0*/  ISETP.GT.U32.AND P4, PT, R13, R4, PT ;  /* 0x000000040d00720c */ /* 0x000fc40003f84070 */
[C---:B------:R-:W-:Y:S02]  /*16ee0*/  ISETP.GT.U32.AND P5, PT, R13.reuse, R9, PT ;  /* 0x000000090d00720c */ /* 0x040fe40003fa4070 */
[C---:B------:R-:W-:Y:S02]  /*16ef0*/  ISETP.GT.U32.AND P2, PT, R13.reuse, R23, PT ;  /* 0x000000170d00720c */ /* 0x040fe40003f44070 */
[----:B------:R-:W-:-:S07]  /*16f00*/  ISETP.GT.U32.AND P0, PT, R13, R8, PT ;  /* 0x000000080d00720c */ /* 0x000fce0003f04070 */
[--C-:B------:R-:W-:Y:S02]  /*16f10*/  @!P4 IMAD.IADD R4, R4, 0x1, -R13.reuse ;  /* 0x000000010404c824 */ /* 0x100fe400078e0a0d */
[--C-:B------:R-:W-:Y:S01]  /*16f20*/  @!P5 IMAD.IADD R9, R9, 0x1, -R13.reuse ;  /* 0x000000010909d824 */ /* 0x100fe200078e0a0d */
[----:B------:R-:W-:Y:S01]  /*16f30*/  ISETP.GT.U32.AND P1, PT, R13, R7, PT ;  /* 0x000000070d00720c */ /* 0x000fe20003f24070 */
[--C-:B------:R-:W-:Y:S02]  /*16f40*/  @!P2 IMAD.IADD R23, R23, 0x1, -R13.reuse ;  /* 0x000000011717a824 */ /* 0x100fe400078e0a0d */
[--C-:B------:R-:W-:Y:S01]  /*16f50*/  @!P0 IMAD.IADD R8, R8, 0x1, -R13.reuse ;  /* 0x0000000108088824 */ /* 0x100fe200078e0a0d */
[----:B------:R0:W-:Y:S09]  /*16f60*/  STL [R1+0x44c], R24 ;  /* 0x00044c1801007387 */ /* 0x0001f20000100800 */
[----:B------:R-:W-:Y:S01]  /*16f70*/  @!P1 IMAD.IADD R7, R7, 0x1, -R13 ;  /* 0x0000000107079824 */ /* 0x000fe200078e0a0d */
[----:B0-----:R-:W4:Y:S04]  /*16f80*/  LDL.LU R24, [R1+0x47c0] ;  /* 0x0047c00001187983 */ /* 0x001f280000300800 */
[----:B------:R-:W-:Y:S04]  /*16f90*/  STL [R1+0x42c], R16 ;  /* 0x00042c1001007387 */ /* 0x000fe80000100800 */
[----:B------:R-:W-:Y:S04]  /*16fa0*/  STL [R1+0x430], R11 ;  /* 0x0004300b01007387 */ /* 0x000fe80000100800 */
[----:B------:R-:W-:Y:S04]  /*16fb0*/  STL [R1+0x434], R10 ;  /* 0x0004340a01007387 */ /* 0x000fe80000100800 */
[----:B------:R-:W-:Y:S04]  /*16fc0*/  STL [R1+0x43c], R15 ;  /* 0x00043c0f01007387 */ /* 0x000fe80000100800 */
[----:B------:R0:W-:Y:S04]  /*16fd0*/  STL [R1+0x418], R0 ;  /* 0x0004180001007387 */ /* 0x0001e80000100800 */
[----:B------:R1:W-:Y:S01]  /*16fe0*/  STL [R1+0x438], R5 ;  /* 0x0004380501007387 */ /* 0x0003e20000100800 */
[----:B0-----:R-:W-:-:S03]  /*16ff0*/  IMAD.MOV.U32 R0, RZ, RZ, R29 ;  /* 0x000000ffff007224 */ /* 0x001fc600078e001d */
[----:B-1----:R-:W4:Y:S04]  /*17000*/  LDL.LU R5, [R1+0x3fc] ;  /* 0x0003fc0001057983 */ /* 0x002f280000300800 */
[----:B------:R-:W4:Y:S04]  /*17010*/  LDL.LU R29, [R1+0x3dc] ;  /* 0x0003dc00011d7983 */ /* 0x000f280000300800 */
[----:B------:R-:W4:Y:S04]  /*17020*/  LDL.LU R16, [R1+0x3e0] ;  /* 0x0003e00001107983 */ /* 0x000f280000300800 */
[----:B------:R-:W4:Y:S04]  /*17030*/  LDL.LU R11, [R1+0x3e4] ;  /* 0x0003e400010b7983 */ /* 0x000f280000300800 */
[----:B------:R-:W4:Y:S01]  /*17040*/  LDL.LU R10, [R1+0x3ec] ;  /* 0x0003ec00010a7983 */ /* 0x000f220000300800 */
[----:B--2---:R-:W-:-:S02]  /*17050*/  ISETP.GT.U32.AND P3, PT, R13, R3, PT ;  /* 0x000000030d00720c */ /* 0x004fc40003f64070 */
[C---:B---3--:R-:W-:Y:S02]  /*17060*/  ISETP.GT.U32.AND P6, PT, R13.reuse, R22, PT ;  /* 0x000000160d00720c */ /* 0x048fe40003fc4070 */
[C---:B------:R-:W-:Y:S02]  /*17070*/  ISETP.GT.U32.AND P4, PT, R13.reuse, R20, PT ;  /* 0x000000140d00720c */ /* 0x040fe40003f84070 */
[----:B------:R-:W-:-:S07]  /*17080*/  ISETP.GT.U32.AND P5, PT, R13, R19, PT ;  /* 0x000000130d00720c */ /* 0x000fce0003fa4070 */
[--C-:B------:R-:W-:Y:S01]  /*17090*/  @!P3 IMAD.IADD R3, R3, 0x1, -R13.reuse ;  /* 0x000000010303b824 */ /* 0x100fe200078e0a0d */
[C---:B------:R-:W-:Y:S01]  /*170a0*/  ISETP.GT.U32.AND P2, PT, R13.reuse, R18, PT ;  /* 0x000000120d00720c */ /* 0x040fe20003f44070 */
[--C-:B------:R-:W-:Y:S01]  /*170b0*/  @!P6 IMAD.IADD R22, R22, 0x1, -R13.reuse ;  /* 0x000000011616e824 */ /* 0x100fe200078e0a0d */
[C---:B------:R-:W-:Y:S01]  /*170c0*/  ISETP.GT.U32.AND P0, PT, R13.reuse, R17, PT ;  /* 0x000000110d00720c */ /* 0x040fe20003f04070 */
[--C-:B------:R-:W-:Y:S01]  /*170d0*/  @!P4 IMAD.IADD R20, R20, 0x1, -R13.reuse ;  /* 0x000000011414c824 */ /* 0x100fe200078e0a0d */
[----:B------:R-:W-:Y:S01]  /*170e0*/  ISETP.GT.U32.AND P6, PT, R13, R4, PT ;  /* 0x000000040d00720c */ /* 0x000fe20003fc4070 */
[----:B------:R-:W-:Y:S01]  /*170f0*/  @!P5 IMAD.IADD R19, R19, 0x1, -R13 ;  /* 0x000000011313d824 */ /* 0x000fe200078e0a0d */
[C---:B------:R-:W-:Y:S02]  /*17100*/  ISETP.GT.U32.AND P4, PT, R13.reuse, R9, PT ;  /* 0x000000090d00720c */ /* 0x040fe40003f84070 */
[C---:B------:R-:W-:Y:S02]  /*17110*/  ISETP.GT.U32.AND P1, PT, R13.reuse, R6, PT ;  /* 0x000000060d00720c */ /* 0x040fe40003f24070 */
[----:B------:R-:W-:-:S02]  /*17120*/  ISETP.GT.U32.AND P5, PT, R13, R23, PT ;  /* 0x000000170d00720c */ /* 0x000fc40003fa4070 */
[C---:B------:R-:W-:Y:S01]  /*17130*/  ISETP.GT.U32.AND P3, PT, R13.reuse, R2, PT ;  /* 0x000000020d00720c */ /* 0x040fe20003f64070 */
[--C-:B------:R-:W-:Y:S01]  /*17140*/  @!P2 IMAD.IADD R18, R18, 0x1, -R13.reuse ;  /* 0x000000011212a824 */ /* 0x100fe200078e0a0d */
[----:B------:R-:W-:Y:S01]  /*17150*/  ISETP.GT.U32.AND P2, PT, R13, R8, PT ;  /* 0x000000080d00720c */ /* 0x000fe20003f44070 */
[--C-:B------:R-:W-:Y:S01]  /*17160*/  @!P0 IMAD.IADD R17, R17, 0x1, -R13.reuse ;  /* 0x0000000111118824 */ /* 0x100fe200078e0a0d */
[----:B------:R-:W-:Y:S01]  /*17170*/  ISETP.GT.U32.AND P0, PT, R13, R7, PT ;  /* 0x000000070d00720c */ /* 0x000fe20003f04070 */
[----:B------:R-:W-:-:S04]  /*17180*/  @!P6 IMAD.IADD R4, R4, 0x1, -R13 ;  /* 0x000000010404e824 */ /* 0x000fc800078e0a0d */
[--C-:B------:R-:W-:Y:S01]  /*17190*/  @!P1 IMAD.IADD R6, R6, 0x1, -R13.reuse ;  /* 0x0000000106069824 */ /* 0x100fe200078e0a0d */
[----:B------:R-:W-:Y:S01]  /*171a0*/  ISETP.GT.U32.AND P1, PT, R13, R3, PT ;  /* 0x000000030d00720c */ /* 0x000fe20003f24070 */
        /* <DEDUP_REMOVED lines=9> */
[----:B------:R0:W-:Y:S01]  /*17240*/  STL [R1+0x428], R23 ;  /* 0x0004281701007387 */ /* 0x0001e20000100800 */
[----:B------:R-:W-:-:S02]  /*17250*/  @!P1 IMAD.IADD R3, R3, 0x1, -R13 ;  /* 0x0000000103039824 */ /* 0x000fc400078e0a0d */
[----:B------:R-:W-:Y:S01]  /*17260*/  @!P3 IMAD.IADD R22, R22, 0x1, -R13 ;  /* 0x000000011616b824 */ /* 0x000fe200078e0a0d */
[----:B0-----:R-:W3:Y:S04]  /*17270*/  LDL.LU R23, [R1+0x3c8] ;  /* 0x0003c80001177983 */ /* 0x001ee80000300800 */
[----:B------:R-:W3:Y:S04]  /*17280*/  LDL.LU R15, [R1+0x3cc] ;  /* 0x0003cc00010f7983 */ /* 0x000ee80000300800 */
[----:B------:R-:W3:Y:S04]  /*17290*/  LDL.LU R9, [R1+0x3d0] ;  /* 0x0003d00001097983 */ /* 0x000ee80000300800 */
[----:B------:R0:W-:Y:S04]  /*172a0*/  STL [R1+0x424], R8 ;  /* 0x0004240801007387 */ /* 0x0001e80000100800 */
[----:B0-----:R-:W3:Y:S04]  /*172b0*/  LDL.LU R8, [R1+0x3d8] ;  /* 0x0003d80001087983 */ /* 0x001ee80000300800 */
[----:B------:R0:W-:Y:S04]  /*172c0*/  STL [R1+0x404], R7 ;  /* 0x0004040701007387 */ /* 0x0001e80000100800 */
[----:B0-----:R-:W3:Y:S04]  /*172d0*/  LDL.LU R7, [R1+0x3d4] ;  /* 0x0003d40001077983 */ /* 0x001ee80000300800 */
[----:B------:R0:W-:Y:S04]  /*172e0*/  STL [R1+0x408], R3 ;  /* 0x0004080301007387 */ /* 0x0001e80000100800 */
[----:B0-----:R-:W3:Y:S04]  /*172f0*/  LDL.LU R3, [R1+0x3b8] ;  /* 0x0003b80001037983 */ /* 0x001ee80000300800 */
[----:B------:R0:W-:Y:S04]  /*17300*/  STL [R1+0x40c], R22 ;  /* 0x00040c1601007387 */ /* 0x0001e80000100800 */
[----:B0-----:R-:W3:Y:S01]  /*17310*/  LDL.LU R22, [R1+0x47bc] ;  /* 0x0047bc0001167983 */ /* 0x001ee20000300800 */
[----:B------:R-:W-:-:S02]  /*17320*/  ISETP.GT.U32.AND P4, PT, R13, R20, PT ;  /* 0x000000140d00720c */ /* 0x000fc40003f84070 */
[C---:B------:R-:W-:Y:S02]  /*17330*/  ISETP.GT.U32.AND P5, PT, R13.reuse, R19, PT ;  /* 0x000000130d00720c */ /* 0x040fe40003fa4070 */
[C---:B------:R-:W-:Y:S02]  /*17340*/  ISETP.GT.U32.AND P6, PT, R13.reuse, R18, PT ;  /* 0x000000120d00720c */ /* 0x040fe40003fc4070 */
[C---:B------:R-:W-:Y:S02]  /*17350*/  ISETP.GT.U32.AND P0, PT, R13.reuse, R17, PT ;  /* 0x000000110d00720c */ /* 0x040fe40003f04070 */
[----:B------:R-:W-:-:S05]  /*17360*/  ISETP.GT.U32.AND P2, PT, R13, R2, PT ;  /* 0x000000020d00720c */ /* 0x000fca0003f44070 */
[--C-:B------:R-:W-:Y:S02]  /*17370*/  @!P4 IMAD.IADD R20, R20, 0x1, -R13.reuse ;  /* 0x000000011414c824 */ /* 0x100fe400078e0a0d */
[--C-:B------:R-:W-:Y:S01]  /*17380*/  @!P5 IMAD.IADD R19, R19, 0x1, -R13.reuse ;  /* 0x000000011313d824 */ /* 0x100fe200078e0a0d */
[C---:B------:R-:W-:Y:S01]  /*17390*/  ISETP.GT.U32.AND P1, PT, R13.reuse, R6, PT ;  /* 0x000000060d00720c */ /* 0x040fe20003f24070 */
[--C-:B------:R-:W-:Y:S01]  /*173a0*/  @!P6 IMAD.IADD R18, R18, 0x1, -R13.reuse ;  /* 0x000000011212e824 */ /* 0x100fe200078e0a0d */
[C---:B----4-:R-:W-:Y:S02]  /*173b0*/  ISETP.GT.U32.AND P3, PT, R13.reuse, R5, PT ;  /* 0x000000050d00720c */ /* 0x050fe40003f64070 */
        /* <DEDUP_REMOVED lines=12> */
[----:B------:R-:W-:Y:S04]  /*17480*/  STL [R1+0x414], R20 ;  /* 0x0004141401007387 */ /* 0x000fe80000100800 */
[----:B------:R-:W-:Y:S04]  /*17490*/  STL [R1+0x410], R19 ;  /* 0x0004101301007387 */ /* 0x000fe80000100800 */
[----:B------:R-:W-:Y:S04]  /*174a0*/  STL [R1+0x3f0], R18 ;  /* 0x0003f01201007387 */ /* 0x000fe80000100800 */
[----:B------:R-:W-:Y:S04]  /*174b0*/  STL [R1+0x3f4], R17 ;  /* 0x0003f41101007387 */ /* 0x000fe80000100800 */
[----:B------:R0:W-:Y:S04]  /*174c0*/  STL [R1+0x400], R2 ;  /* 0x0004000201007387 */ /* 0x0001e80000100800 */
[----:B------:R1:W-:Y:S01]  /*174d0*/  STL [R1+0x3f8], R6 ;  /* 0x0003f80601007387 */ /* 0x0003e20000100800 */
[----:B------:R-:W-:Y:S01]  /*174e0*/  IABS R21, R21 ;  /* 0x0000001500157213 */ /* 0x000fe20000000000 */
[----:B0-----:R-:W-:-:S02]  /*174f0*/  IMAD.MOV.U32 R2, RZ, RZ, R0 ;  /* 0x000000ffff027224 */ /* 0x001fc400078e0000 */
[----:B------:R-:W4:Y:S04]  /*17500*/  LDL.LU R0, [R1+0x3bc] ;  /* 0x0003bc0001007983 */ /* 0x000f280000300800 */
[----:B------:R-:W4:Y:S04]  /*17510*/  LDL.LU R20, [R1+0x3c4] ;  /* 0x0003c40001147983 */ /* 0x000f280000300800 */
[----:B------:R-:W4:Y:S04]  /*17520*/  LDL.LU R18, [R1+0x3c0] ;  /* 0x0003c00001127983 */ /* 0x000f280000300800 */
[----:B-1----:R-:W4:Y:S01]  /*17530*/  LDL.LU R6, [R1+0x3a0] ;  /* 0x0003a00001067983 */ /* 0x002f220000300800 */
[----:B------:R-:W-:-:S04]  /*17540*/  IMAD.HI.U32 R14, R12, R21, RZ ;  /* 0x000000150c0e7227 */ /* 0x000fc800078e00ff */
[----:B------:R-:W-:-:S04]  /*17550*/  IMAD.MOV R14, RZ, RZ, -R14 ;  /* 0x000000ffff0e7224 */ /* 0x000fc800078e0a0e */
[C---:B------:R-:W-:Y:S01]  /*17560*/  IMAD R21, R13.reuse, R14, R21 ;  /* 0x0000000e0d157224 */ /* 0x040fe200078e0215 */
[C---:B--2---:R-:W-:Y:S02]  /*17570*/  ISETP.GT.U32.AND P1, PT, R13.reuse, R4, PT ;  /* 0x000000040d00720c */ /* 0x044fe40003f24070 */
[C---:B---3--:R-:W-:Y:S02]  /*17580*/  ISETP.GT.U32.AND P2, PT, R13.reuse, R23, PT ;  /* 0x000000170d00720c */ /* 0x048fe40003f44070 */
[C---:B------:R-:W-:Y:S02]  /*17590*/  ISETP.GT.U32.AND P3, PT, R13.reuse, R15, PT ;  /* 0x0000000f0d00720c */ /* 0x040fe40003f64070 */
[----:B------:R-:W-:-:S09]  /*175a0*/  ISETP.GT.U32.AND P4, PT, R13, R9, PT ;  /* 0x000000090d00720c */ /* 0x000fd20003f84070 */
[--C-:B------:R-:W-:Y:S01]  /*175b0*/  @!P2 IMAD.IADD R23, R23, 0x1, -R13.reuse ;  /* 0x000000011717a824 */ /* 0x100fe200078e0a0d */
[C---:B------:R-:W-:Y:S02]  /*175c0*/  ISETP.GT.U32.AND P2, PT, R13.reuse, R5, PT ;  /* 0x000000050d00720c */ /* 0x040fe40003f44070 */
[----:B------:R-:W-:Y:S01]  /*175d0*/  ISETP.GT.U32.AND P5, PT, R13, R8, PT ;  /* 0x000000080d00720c */ /* 0x000fe20003fa4070 */
[--C-:B------:R-:W-:Y:S01]  /*175e0*/  @!P3 IMAD.IADD R15, R15, 0x1, -R13.reuse ;  /* 0x000000010f0fb824 */ /* 0x100fe200078e0a0d */
[----:B------:R-:W-:Y:S01]  /*175f0*/  ISETP.GT.U32.AND P3, PT, R13, R29, PT ;  /* 0x0000001d0d00720c */ /* 0x000fe20003f64070 */
[----:B------:R-:W-:Y:S01]  /*17600*/  @!P4 IMAD.IADD R9, R9, 0x1, -R13 ;  /* 0x000000010909c824 */ /* 0x000fe200078e0a0d */
[C---:B------:R-:W-:Y:S02]  /*17610*/  ISETP.GT.U32.AND P4, PT, R13.reuse, R16, PT ;  /* 0x000000100d00720c */ /* 0x040fe40003f84070 */
[----:B------:R-:W-:-:S07]  /*17620*/  ISETP.GT.U32.AND P6, PT, R13, R7, PT ;  /* 0x000000070d00720c */ /* 0x000fce0003fc4070 */
[--C-:B------:R-:W-:Y:S01]  /*17630*/  @!P5 IMAD.IADD R8, R8, 0x1, -R13.reuse ;  /* 0x000000010808d824 */ /* 0x100fe200078e0a0d */
[----:B------:R-:W-:Y:S01]  /*17640*/  ISETP.GT.U32.AND P5, PT, R13, R11, PT ;  /* 0x0000000b0d00720c */ /* 0x000fe20003fa4070 */
[--C-:B------:R-:W-:Y:S02]  /*17650*/  @!P1 IMAD.IADD R4, R4, 0x1, -R13.reuse ;  /* 0x0000000104049824 */ /* 0x100fe400078e0a0d */
[--C-:B------:R-:W-:Y:S02]  /*17660*/  @!P2 IMAD.IADD R5, R5, 0x1, -R13.reuse ;  /* 0x000000010505a824 */ /* 0x100fe400078e0a0d */
[--C-:B------:R-:W-:Y:S01]  /*17670*/  @!P6 IMAD.IADD R7, R7, 0x1, -R13.reuse ;  /* 0x000000010707e824 */ /* 0x100fe200078e0a0d */
[C---:B------:R-:W-:Y:S02]  /*17680*/  ISETP.GT.U32.AND P6, PT, R13.reuse, R10, PT ;  /* 0x0000000a0d00720c */ /* 0x040fe40003fc4070 */
[----:B------:R-:W-:Y:S01]  /*17690*/  ISETP.GT.U32.AND P0, PT, R13, R22, PT ;  /* 0x000000160d00720c */ /* 0x000fe20003f04070 */
[--C-:B------:R-:W-:Y:S01]  /*176a0*/  @!P3 IMAD.IADD R29, R29, 0x1, -R13.reuse ;  /* 0x000000011d1db824 */ /* 0x100fe200078e0a0d */
[----:B------:R0:W-:Y:S01]  /*176b0*/  STL [R1+0x3fc], R5 ;  /* 0x0003fc0501007387 */ /* 0x0001e20000100800 */
[----:B------:R-:W-:-:S02]  /*176c0*/  @!P4 IMAD.IADD R16, R16, 0x1, -R13 ;  /* 0x000000011010c824 */ /* 0x000fc400078e0a0d */
[----:B------:R-:W-:-:S06]  /*176d0*/  @!P5 IMAD.IADD R11, R11, 0x1, -R13 ;  /* 0x000000010b0bd824 */ /* 0x000fcc00078e0a0d */
[--C-:B------:R-:W-:Y:S01]  /*176e0*/  @!P6 IMAD.IADD R10, R10, 0x1, -R13.reuse ;  /* 0x000000010a0ae824 */ /* 0x100fe200078e0a0d */
[----:B0-----:R-:W2:Y:S01]  /*176f0*/  LDL.LU R5, [R1+0x3a4] ;  /* 0x0003a40001057983 */ /* 0x001ea20000300800 */
[--C-:B------:R-:W-:Y:S01]  /*17700*/  @!P0 IMAD.IADD R22, R22, 0x1, -R13.reuse ;  /* 0x0000000116168824 */ /* 0x100fe200078e0a0d */
[C---:B------:R-:W-:Y:S02]  /*17710*/  ISETP.GT.U32.AND P0, PT, R13.reuse, R4, PT ;  /* 0x000000040d00720c */ /* 0x040fe40003f04070 */
[----:B------:R0:W-:Y:S04]  /*17720*/  STL [R1+0x3dc], R29 ;  /* 0x0003dc1d01007387 */ /* 0x0001e80000100800 */
[----:B0-----:R-:W3:Y:S07]  /*17730*/  LDL.LU R29, [R1+0x3a8] ;  /* 0x0003a800011d7983 */ /* 0x001eee0000300800 */
[----:B------:R-:W-:Y:S01]  /*17740*/  @!P0 IMAD.IADD R4, R4, 0x1, -R13 ;  /* 0x0000000104048824 */ /* 0x000fe200078e0a0d */
[----:B------:R0:W-:Y:S04]  /*17750*/  STL [R1+0x3e0], R16 ;  /* 0x0003e01001007387 */ /* 0x0001e80000100800 */
[----:B------:R-:W3:Y:S04]  /*17760*/  LDL.LU R19, [R1+0x3ac] ;  /* 0x0003ac0001137983 */ /* 0x000ee80000300800 */
[----:B------:R1:W-:Y:S04]  /*17770*/  STL [R1+0x3e4], R11 ;  /* 0x0003e40b01007387 */ /* 0x0003e80000100800 */
[----:B------:R-:W3:Y:S04]  /*17780*/  LDL.LU R17, [R1+0x38c] ;  /* 0x00038c0001117983 */ /* 0x000ee80000300800 */
[----:B0-----:R-:W3:Y:S04]  /*17790*/  LDL.LU R16, [R1+0x390] ;  /* 0x0003900001107983 */ /* 0x001ee80000300800 */
[----:B------:R0:W-:Y:S04]  /*177a0*/  STL [R1+0x3ec], R10 ;  /* 0x0003ec0a01007387 */ /* 0x0001e80000100800 */
[----:B-1----:R-:W3:Y:S04]  /*177b0*/  LDL.LU R11, [R1+0x394] ;  /* 0x00039400010b7983 */ /* 0x002ee80000300800 */
[----:B0-----:R-:W3:Y:S04]  /*177c0*/  LDL.LU R10, [R1+0x39c] ;  /* 0x00039c00010a7983 */ /* 0x001ee80000300800 */
[----:B------:R0:W-:Y:S04]  /*177d0*/  STL [R1+0x3e8], R4 ;  /* 0x0003e80401007387 */ /* 0x0001e80000100800 */
[----:B0-----:R-:W3:Y:S04]  /*177e0*/  LDL.LU R4, [R1+0x398] ;  /* 0x0003980001047983 */ /* 0x001ee80000300800 */
[----:B------:R-:W3:Y:S01]  /*177f0*/  LDL.LU R14, [R1+0x3b0] ;  /* 0x0003b000010e7983 */ /* 0x000ee20000300800 */
[----:B------:R-:W-:-:S02]  /*17800*/  ISETP.GT.U32.AND P1, PT, R13, R3, PT ;  /* 0x000000030d00720c */ /* 0x000fc40003f24070 */
[C---:B------:R-:W-:Y:S02]  /*17810*/  ISETP.GT.U32.AND P2, PT, R13.reuse, R15, PT ;  /* 0x0000000f0d00720c */ /* 0x040fe40003f44070 */
[----:B------:R-:W-:-:S09]  /*17820*/  ISETP.GT.U32.AND P3, PT, R13, R9, PT ;  /* 0x000000090d00720c */ /* 0x000fd20003f64070 */
[--C-:B------:R-:W-:Y:S01]  /*17830*/  @!P1 IMAD.IADD R3, R3, 0x1, -R13.reuse ;  /* 0x0000000103039824 */ /* 0x100fe200078e0a0d */
[----:B------:R-:W-:Y:S01]  /*17840*/  ISETP.GT.U32.AND P1, PT, R13, R23, PT ;  /* 0x000000170d00720c */ /* 0x000fe20003f24070 */
[--C-:B------:R-:W-:Y:S01]  /*17850*/  @!P2 IMAD.IADD R15, R15, 0x1, -R13.reuse ;  /* 0x000000010f0fa824 */ /* 0x100fe200078e0a0d */
[C---:B------:R-:W-:Y:S02]  /*17860*/  ISETP.GT.U32.AND P4, PT, R13.reuse, R8, PT ;  /* 0x000000080d00720c */ /* 0x040fe40003f84070 */
[----:B------:R-:W-:Y:S01]  /*17870*/  ISETP.GT.U32.AND P0, PT, R13, R3, PT ;  /* 0x000000030d00720c */ /* 0x000fe20003f04070 */
[----:B------:R-:W-:Y:S01]  /*17880*/  @!P3 IMAD.IADD R9, R9, 0x1, -R13 ;  /* 0x000000010909b824 */ /* 0x000fe200078e0a0d */
[C---:B----4-:R-:W-:Y:S02]  /*17890*/  ISETP.GT.U32.AND P2, PT, R13.reuse, R20, PT ;  /* 0x000000140d00720c */ /* 0x050fe40003f44070 */
[----:B------:R-:W-:-:S05]  /*178a0*/  ISETP.GT.U32.AND P3, PT, R13, R18, PT ;  /* 0x000000120d00720c */ /* 0x000fca0003f64070 */
[--C-:B------:R-:W-:Y:S01]  /*178b0*/  @!P1 IMAD.IADD R23, R23, 0x1, -R13.reuse ;  /* 0x0000000117179824 */ /* 0x100fe200078e0a0d */
[C---:B------:R-:W-:Y:S02]  /*178c0*/  ISETP.GT.U32.AND P1, PT, R13.reuse, R0, PT ;  /* 0x000000000d00720c */ /* 0x040fe40003f24070 */
[----:B------:R-:W-:Y:S01]  /*178d0*/  ISETP.GT.U32.AND P5, PT, R13, R7, PT ;  /* 0x000000070d00720c */ /* 0x000fe20003fa4070 */
[--C-:B------:R-:W-:Y:S01]  /*178e0*/  @!P0 IMAD.IADD R3, R3, 0x1, -R13.reuse ;  /* 0x0000000103038824 */ /* 0x100fe200078e0a0d */
[C---:B------:R-:W-:Y:S01]  /*178f0*/  ISETP.GT.U32.AND P6, PT, R13.reuse, R22, PT ;  /* 0x000000160d00720c */ /* 0x040fe20003fc4070 */
[--C-:B------:R-:W-:Y:S01]  /*17900*/  @!P4 IMAD.IADD R8, R8, 0x1, -R13.reuse ;  /* 0x000000010808c824 */ /* 0x100fe200078e0a0d */
[----:B------:R-:W-:Y:S01]  /*17910*/  ISETP.GT.U32.AND P4, PT, R13, R6, PT ;  /* 0x000000060d00720c */ /* 0x000fe20003f84070 */
[--C-:B------:R-:W-:Y:S02]  /*17920*/  @!P2 IMAD.IADD R20, R20, 0x1, -R13.reuse ;  /* 0x000000011414a824 */ /* 0x100fe400078e0a0d */
[----:B------:R-:W-:-:S04]  /*17930*/  @!P3 IMAD.IADD R18, R18, 0x1, -R13 ;  /* 0x000000011212b824 */ /* 0x000fc800078e0a0d */
[--C-:B------:R-:W-:Y:S02]  /*17940*/  @!P1 IMAD.IADD R0, R0, 0x1, -R13.reuse ;  /* 0x0000000100009824 */ /* 0x100fe400078e0a0d */
[--C-:B------:R-:W-:Y:S01]  /*17950*/  @!P5 IMAD.IADD R7, R7, 0x1, -R13.reuse ;  /* 0x000000010707d824 */ /* 0x100fe200078e0a0d */
[----:B------:R-:W-:Y:S01]  /*17960*/  STL [R1+0x47ac], R21 ;  /* 0x0047ac1501007387 */ /* 0x000fe20000100800 */
[--C-:B------:R-:W-:Y:S02]  /*17970*/  @!P6 IMAD.IADD R22, R22, 0x1, -R13.reuse ;  /* 0x000000011616e824 */ /* 0x100fe400078e0a0d */
[----:B------:R-:W-:Y:S01]  /*17980*/  @!P4 IMAD.IADD R6, R6, 0x1, -R13 ;  /* 0x000000010606c824 */ /* 0x000fe200078e0a0d */
[----:B------:R0:W-:Y:S04]  /*17990*/  STL [R1+0x3c8], R23 ;  /* 0x0003c81701007387 */ /* 0x0001e80000100800 */
[----:B0-----:R-:W4:Y:S04]  /*179a0*/  LDL.LU R23, [R1+0x47b8] ;  /* 0x0047b80001177983 */ /* 0x001f280000300800 */
[----:B------:R-:W-:Y:S04]  /*179b0*/  STL [R1+0x3cc], R15 ;  /* 0x0003cc0f01007387 */ /* 0x000fe80000100800 */
[----:B------:R-:W-:Y:S04]  /*179c0*/  STL [R1+0x3d0], R9 ;  /* 0x0003d00901007387 */ /* 0x000fe80000100800 */
[----:B------:R-:W-:Y:S04]  /*179d0*/  STL [R1+0x3d8], R8 ;  /* 0x0003d80801007387 */ /* 0x000fe80000100800 */
[----:B------:R0:W-:Y:S04]  /*179e0*/  STL [R1+0x3b4], R22 ;  /* 0x0003b41601007387 */ /* 0x0001e80000100800 */
[----:B------:R-:W-:Y:S04]  /*179f0*/  STL [R1+0x3d4], R7 ;  /* 0x0003d40701007387 */ /* 0x000fe80000100800 */
[----:B0-----:R-:W4:Y:S04]  /*17a00*/  LDL R22, [R1+0x3ae4] ;  /* 0x003ae40001167983 */ /* 0x001f280000100800 */
[----:B------:R0:W-:Y:S02]  /*17a10*/  STL [R1+0x3b8], R3 ;  /* 0x0003b80301007387 */ /* 0x0001e40000100800 */
[----:B0-----:R-:W-:-:S02]  /*17a20*/  IMAD.MOV.U32 R3, RZ, RZ, R2 ;  /* 0x000000ffff037224 */ /* 0x001fc400078e0002 */
[----:B------:R-:W4:Y:S04]  /*17a30*/  LDL.LU R2, [R1+0x378] ;  /* 0x0003780001027983 */ /* 0x000f280000300800 */
[----:B------:R-:W4:Y:S04]  /*17a40*/  LDL.LU R15, [R1+0x37c] ;  /* 0x00037c00010f7983 */ /* 0x000f280000300800 */
[----:B------:R-:W4:Y:S04]  /*17a50*/  LDL.LU R9, [R1+0x380] ;  /* 0x0003800001097983 */ /* 0x000f280000300800 */
[----:B------:R-:W4:Y:S04]  /*17a60*/  LDL.LU R8, [R1+0x388] ;  /* 0x0003880001087983 */ /* 0x000f280000300800 */
[----:B------:R-:W4:Y:S01]  /*17a70*/  LDL.LU R7, [R1+0x384] ;  /* 0x0003840001077983 */ /* 0x000f220000300800 */
[----:B--2---:R-:W-:-:S02]  /*17a80*/  ISETP.GT.U32.AND P5, PT, R13, R5, PT ;  /* 0x000000050d00720c */ /* 0x004fc40003fa4070 */
[C---:B---3--:R-:W-:Y:S02]  /*17a90*/  ISETP.GT.U32.AND P1, PT, R13.reuse, R19, PT ;  /* 0x000000130d00720c */ /* 0x048fe40003f24070 */
[C---:B------:R-:W-:Y:S02]  /*17aa0*/  ISETP.GT.U32.AND P2, PT, R13.reuse, R17, PT ;  /* 0x000000110d00720c */ /* 0x040fe40003f44070 */
[----:B------:R-:W-:-:S09]  /*17ab0*/  ISETP.GT.U32.AND P3, PT, R13, R16, PT ;  /* 0x000000100d00720c */ /* 0x000fd20003f64070 */
[--C-:B------:R-:W-:Y:S01]  /*17ac0*/  @!P1 IMAD.IADD R19, R19, 0x1, -R13.reuse ;  /* 0x0000000113139824 */ /* 0x100fe200078e0a0d */
[C---:B------:R-:W-:Y:S02]  /*17ad0*/  ISETP.GT.U32.AND P1, PT, R13.reuse, R20, PT ;  /* 0x000000140d00720c */ /* 0x040fe40003f24070 */
[----:B------:R-:W-:Y:S01]  /*17ae0*/  ISETP.GT.U32.AND P4, PT, R13, R11, PT ;  /* 0x0000000b0d00720c */ /* 0x000fe20003f84070 */
[--C-:B------:R-:W-:Y:S01]  /*17af0*/  @!P2 IMAD.IADD R17, R17, 0x1, -R13.reuse ;  /* 0x000000011111a824 */ /* 0x100fe200078e0a0d */
[C---:B------:R-:W-:Y:S01]  /*17b00*/  ISETP.GT.U32.AND P2, PT, R13.reuse, R18, PT ;  /* 0x000000120d00720c */ /* 0x040fe20003f44070 */
[----:B------:R-:W-:Y:S01]  /*17b10*/  @!P3 IMAD.IADD R16, R16, 0x1, -R13 ;  /* 0x000000011010b824 */ /* 0x000fe200078e0a0d */
[C---:B------:R-:W-:Y:S02]  /*17b20*/  ISETP.GT.U32.AND P0, PT, R13.reuse, R14, PT ;  /* 0x0000000e0d00720c */ /* 0x040fe40003f04070 */
[----:B------:R-:W-:-:S11]  /*17b30*/  ISETP.GT.U32.AND P3, PT, R13, R6, PT ;  /* 0x000000060d00720c */ /* 0x000fd60003f64070 */
[--C-:B------:R-:W-:Y:S01]  /*17b40*/  @!P0 IMAD.IADD R14, R14, 0x1, -R13.reuse ;  /* 0x000000010e0e8824 */ /* 0x100fe200078e0a0d */
[----:B------:R-:W-:Y:S01]  /*17b50*/  ISETP.GT.U32.AND P0, PT, R13, R0, PT ;  /* 0x000000000d00720c */ /* 0x000fe20003f04070 */
[--C-:B------:R-:W-:Y:S02]  /*17b60*/  @!P5 IMAD.IADD R5, R5, 0x1, -R13.reuse ;  /* 0x000000010505d824 */ /* 0x100fe400078e0a0d */
[--C-:B------:R-:W-:Y:S02]  /*17b70*/  @!P4 IMAD.IADD R11, R11, 0x1, -R13.reuse ;  /* 0x000000010b0bc824 */ /* 0x100fe400078e0a0d */
[--C-:B------:R-:W-:Y:S01]  /*17b80*/  @!P1 IMAD.IADD R20, R20, 0x1, -R13.reuse ;  /* 0x0000000114149824 */ /* 0x100fe200078e0a0d */
[----:B------:R-:W-:Y:S01]  /*17b90*/  ISETP.GT.U32.AND P4, PT, R13, R5, PT ;  /* 0x000000050d00720c */ /* 0x000fe20003f84070 */
[----:B------:R-:W-:-:S06]  /*17ba0*/  @!P2 IMAD.IADD R18, R18, 0x1, -R13 ;  /* 0x000000011212a824 */ /* 0x000fcc00078e0a0d */
[--C-:B------:R-:W-:Y:S02]  /*17bb0*/  @!P0 IMAD.IADD R0, R0, 0x1, -R13.reuse ;  /* 0x0000000100008824 */ /* 0x100fe400078e0a0d */
[----:B------:R-:W-:-:S03]  /*17bc0*/  @!P3 IMAD.IADD R6, R6, 0x1, -R13 ;  /* 0x000000010606b824 */ /* 0x000fc600078e0a0d */
[----:B------:R0:W-:Y:S04]  /*17bd0*/  STL [R1+0x3bc], R0 ;  /* 0x0003bc0001007387 */ /* 0x0001e80000100800 */
[----:B0-----:R-:W2:Y:S04]  /*17be0*/  LDL.LU R0, [R1+0x364] ;  /* 0x0003640001007983 */ /* 0x001ea80000300800 */
[----:B------:R0:W-:Y:S04]  /*17bf0*/  STL [R1+0x3c4], R20 ;  /* 0x0003c41401007387 */ /* 0x0001e80000100800 */
[----:B------:R-:W3:Y:S04]  /*17c00*/  LDL.LU R21, [R1+0x368] ;  /* 0x0003680001157983 */ /* 0x000ee80000300800 */
[----:B------:R1:W-:Y:S04]  /*17c10*/  STL [R1+0x3c0], R18 ;  /* 0x0003c01201007387 */ /* 0x0003e80000100800 */
[----:B0-----:R-:W2:Y:S04]  /*17c20*/  LDL.LU R20, [R1+0x36c] ;  /* 0x00036c0001147983 */ /* 0x001ea80000300800 */
[----:B------:R0:W-:Y:S04]  /*17c30*/  STL [R1+0x3a0], R6 ;  /* 0x0003a00601007387 */ /* 0x0001e80000100800 */
[----:B-1----:R-:W2:Y:S01]  /*17c40*/  LDL.LU R18, [R1+0x374] ;  /* 0x0003740001127983 */ /* 0x002ea20000300800 */
[----:B------:R-:W-:-:S03]  /*17c50*/  @!P4 IMAD.IADD R5, R5, 0x1, -R13 ;  /* 0x000000010505c824 */ /* 0x000fc600078e0a0d */
[----:B0-----:R-:W2:Y:S04]  /*17c60*/  LDL.LU R6, [R1+0x370] ;  /* 0x0003700001067983 */ /* 0x001ea80000300800 */
[----:B------:R0:W-:Y:S04]  /*17c70*/  STL [R1+0x3a4], R5 ;  /* 0x0003a40501007387 */ /* 0x0001e80000100800 */
[----:B0-----:R-:W2:Y:S01]  /*17c80*/  LDL.LU R5, [R1+0x350] ;  /* 0x0003500001057983 */ /* 0x001ea20000300800 */
[C---:B------:R-:W-:Y:S02]  /*17c90*/  ISETP.GT.U32.AND P6, PT, R13.reuse, R29, PT ;  /* 0x0000001d0d00720c */ /* 0x040fe40003fc4070 */
[----:B------:R-:W-:-:S11]  /*17ca0*/  ISETP.GT.U32.AND P5, PT, R13, R10, PT ;  /* 0x0000000a0d00720c */ /* 0x000fd60003fa4070 */
[--C-:B------:R-:W-:Y:S01]  /*17cb0*/  @!P6 IMAD.IADD R29, R29, 0x1, -R13.reuse ;  /* 0x000000011d1de824 */ /* 0x100fe200078e0a0d */
[----:B------:R-:W-:Y:S01]  /*17cc0*/  ISETP.GT.U32.AND P6, PT, R13, R4, PT ;  /* 0x000000040d00720c */ /* 0x000fe20003fc4070 */
[----:B------:R-:W-:-:S03]  /*17cd0*/  @!P5 IMAD.IADD R10, R10, 0x1, -R13 ;  /* 0x000000010a0ad824 */ /* 0x000fc600078e0a0d */
[C---:B------:R-:W-:Y:S02]  /*17ce0*/  ISETP.GT.U32.AND P5, PT, R13.reuse, R29, PT ;  /* 0x0000001d0d00720c */ /* 0x040fe40003fa4070 */
[C---:B------:R-:W-:Y:S02]  /*17cf0*/  ISETP.GT.U32.AND P0, PT, R13.reuse, R14, PT ;  /* 0x0000000e0d00720c */ /* 0x040fe40003f04070 */
[C---:B------:R-:W-:Y:S02]  /*17d00*/  ISETP.GT.U32.AND P1, PT, R13.reuse, R19, PT ;  /* 0x000000130d00720c */ /* 0x040fe40003f24070 */
[----:B------:R-:W-:-:S03]  /*17d10*/  ISETP.GT.U32.AND P2, PT, R13, R17, PT ;  /* 0x000000110d00720c */ /* 0x000fc60003f44070 */
[----:B------:R-:W-:-:S04]  /*17d20*/  @!P6 IMAD.IADD R4, R4, 0x1, -R13 ;  /* 0x000000010404e824 */ /* 0x000fc800078e0a0d */
[--C-:B------:R-:W-:Y:S01]  /*17d30*/  @!P5 IMAD.IADD R29, R29, 0x1, -R13.reuse ;  /* 0x000000011d1dd824 */ /* 0x100fe200078e0a0d */
[C---:B------:R-:W-:Y:S01]  /*17d40*/  ISETP.GT.U32.AND P3, PT, R13.reuse, R16, PT ;  /* 0x000000100d00720c */ /* 0x040fe20003f64070 */
[--C-:B------:R-:W-:Y:S01]  /*17d50*/  @!P0 IMAD.IADD R14, R14, 0x1, -R13.reuse ;  /* 0x000000010e0e8824 */ /* 0x100fe200078e0a0d */
[C---:B------:R-:W-:Y:S02]  /*17d60*/  ISETP.GT.U32.AND P5, PT, R13.reuse, R4, PT ;  /* 0x000000040d00720c */ /* 0x040fe40003fa4070 */
[----:B------:R0:W-:Y:S01]  /*17d70*/  STL [R1+0x3a8], R29 ;  /* 0x0003a81d01007387 */ /* 0x0001e20000100800 */
[----:B----4-:R-:W-:Y:S01]  /*17d80*/  ISETP.GT.U32.AND P0, PT, R13, R2, PT ;  /* 0x000000020d00720c */ /* 0x010fe20003f04070 */
[--C-:B------:R-:W-:Y:S01]  /*17d90*/  @!P1 IMAD.IADD R19, R19, 0x1, -R13.reuse ;  /* 0x0000000113139824 */ /* 0x100fe200078e0a0d */
[----:B------:R-:W-:Y:S01]  /*17da0*/  ISETP.GT.U32.AND P1, PT, R13, R15, PT ;  /* 0x0000000f0d00720c */ /* 0x000fe20003f24070 */
[----:B------:R-:W-:Y:S01]  /*17db0*/  @!P2 IMAD.IADD R17, R17, 0x1, -R13 ;  /* 0x000000011111a824 */ /* 0x000fe200078e0a0d */
[C---:B------:R-:W-:Y:S01]  /*17dc0*/  ISETP.GT.U32.AND P2, PT, R13.reuse, R9, PT ;  /* 0x000000090d00720c */ /* 0x040fe20003f44070 */
[----:B0-----:R-:W4:Y:S01]  /*17dd0*/  LDL.LU R29, [R1+0x354] ;  /* 0x00035400011d7983 */ /* 0x001f220000300800 */
[----:B------:R-:W-:-:S02]  /*17de0*/  ISETP.GT.U32.AND P4, PT, R13, R11, PT ;  /* 0x0000000b0d00720c */ /* 0x000fc40003f84070 */
[--C-:B------:R-:W-:Y:S01]  /*17df0*/  @!P3 IMAD.IADD R16, R16, 0x1, -R13.reuse ;  /* 0x000000011010b824 */ /* 0x100fe200078e0a0d */
[----:B------:R-:W-:Y:S01]  /*17e00*/  ISETP.GT.U32.AND P3, PT, R13, R8, PT ;  /* 0x000000080d00720c */ /* 0x000fe20003f64070 */
[----:B------:R-:W-:-:S03]  /*17e10*/  @!P5 IMAD.IADD R4, R4, 0x1, -R13 ;  /* 0x000000010404d824 */ /* 0x000fc600078e0a0d */
[--C-:B------:R-:W-:Y:S01]  /*17e20*/  @!P0 IMAD.IADD R2, R2, 0x1, -R13.reuse ;  /* 0x0000000102028824 */ /* 0x100fe200078e0a0d */
[----:B------:R-:W-:Y:S01]  /*17e30*/  ISETP.GT.U32.AND P6, PT, R13, R10, PT ;  /* 0x0000000a0d00720c */ /* 0x000fe20003fc4070 */
[--C-:B------:R-:W-:Y:S02]  /*17e40*/  @!P1 IMAD.IADD R15, R15, 0x1, -R13.reuse ;  /* 0x000000010f0f9824 */ /* 0x100fe400078e0a0d */
[--C-:B------:R-:W-:Y:S02]  /*17e50*/  @!P2 IMAD.IADD R9, R9, 0x1, -R13.reuse ;  /* 0x000000010909a824 */ /* 0x100fe400078e0a0d */
[--C-:B------:R-:W-:Y:S01]  /*17e60*/  @!P4 IMAD.IADD R11, R11, 0x1, -R13.reuse ;  /* 0x000000010b0bc824 */ /* 0x100fe200078e0a0d */
[----:B------:R-:W-:Y:S02]  /*17e70*/  ISETP.GT.U32.AND P4, PT, R13, R7, PT ;  /* 0x000000070d00720c */ /* 0x000fe40003f84070 */
[--C-:B------:R-:W-:Y:S01]  /*17e80*/  @!P3 IMAD.IADD R8, R8, 0x1, -R13.reuse ;  /* 0x000000010808b824 */ /* 0x100fe200078e0a0d */
[----:B------:R-:W-:Y:S04]  /*17e90*/  STL [R1+0x3b0], R14 ;  /* 0x0003b00e01007387 */ /* 0x000fe80000100800 */
[--C-:B------:R-:W-:Y:S01]  /*17ea0*/  @!P6 IMAD.IADD R10, R10, 0x1, -R13.reuse ;  /* 0x000000010a0ae824 */ /* 0x100fe200078e0a0d */
[----:B------:R-:W-:Y:S04]  /*17eb0*/  STL [R1+0x3ac], R19 ;  /* 0x0003ac1301007387 */ /* 0x000fe80000100800 */
[----:B------:R-:W-:Y:S04]  /*17ec0*/  STL [R1+0x38c], R17 ;  /* 0x00038c1101007387 */ /* 0x000fe80000100800 */
[----:B------:R-:W-:Y:S01]  /*17ed0*/  STL [R1+0x390], R16 ;  /* 0x0003901001007387 */ /* 0x000fe20000100800 */
[----:B------:R-:W-:-:S03]  /*17ee0*/  @!P4 IMAD.IADD R7, R7, 0x1, -R13 ;  /* 0x000000010707c824 */ /* 0x000fc600078e0a0d */
[----:B------:R-:W-:Y:S04]  /*17ef0*/  STL [R1+0x394], R11 ;  /* 0x0003940b01007387 */ /* 0x000fe80000100800 */
[----:B------:R0:W-:Y:S04]  /*17f00*/  STL [R1+0x398], R4 ;  /* 0x0003980401007387 */ /* 0x0001e80000100800 */
[----:B------:R1:W-:Y:S01]  /*17f10*/  STL [R1+0x39c], R10 ;  /* 0x00039c0a01007387 */ /* 0x0003e20000100800 */
[----:B0-----:R-:W-:-:S03]  /*17f20*/  IMAD.MOV.U32 R4, RZ, RZ, R3 ;  /* 0x000000ffff047224 */ /* 0x001fc600078e0003 */
[----:B------:R-:W4:Y:S04]  /*17f30*/  LDL.LU R3, [R1+0x360] ;  /* 0x0003600001037983 */ /* 0x000f280000300800 */
[----:B------:R-:W4:Y:S04]  /*17f40*/  LDL.LU R17, [R1+0x35c] ;  /* 0x00035c0001117983 */ /* 0x000f280000300800 */
[----:B------:R-:W4:Y:S04]  /*17f50*/  LDL.LU R16, [R1+0x33c] ;  /* 0x00033c0001107983 */ /* 0x000f280000300800 */
[----:B------:R-:W4:Y:S04]  /*17f60*/  LDL.LU R11, [R1+0x340] ;  /* 0x00034000010b7983 */ /* 0x000f280000300800 */
[----:B-1----:R-:W4:Y:S01]  /*17f70*/  LDL.LU R10, [R1+0x344] ;  /* 0x00034400010a7983 */ /* 0x002f220000300800 */
[----:B---3--:R-:W-:-:S02]  /*17f80*/  ISETP.GT.U32.AND P5, PT, R13, R21, PT ;  /* 0x000000150d00720c */ /* 0x008fc40003fa4070 */
[C---:B--2---:R-:W-:Y:S02]  /*17f90*/  ISETP.GT.U32.AND P0, PT, R13.reuse, R20, PT ;  /* 0x000000140d00720c */ /* 0x044fe40003f04070 */
[C---:B------:R-:W-:Y:S02]  /*17fa0*/  ISETP.GT.U32.AND P1, PT, R13.reuse, R18, PT ;  /* 0x000000120d00720c */ /* 0x040fe40003f24070 */
[----:B------:R-:W-:-:S07]  /*17fb0*/  ISETP.GT.U32.AND P2, PT, R13, R6, PT ;  /* 0x000000060d00720c */ /* 0x000fce0003f44070 */
[--C-:B------:R-:W-:Y:S01]  /*17fc0*/  @!P5 IMAD.IADD R21, R21, 0x1, -R13.reuse ;  /* 0x000000011515d824 */ /* 0x100fe200078e0a0d */
[C---:B------:R-:W-:Y:S01]  /*17fd0*/  ISETP.GT.U32.AND P5, PT, R13.reuse, R2, PT ;  /* 0x000000020d00720c */ /* 0x040fe20003fa4070 */
        /* <DEDUP_REMOVED lines=9> */
[--C-:B------:R-:W-:Y:S02]  /*18070*/  @!P1 IMAD.IADD R9, R9, 0x1, -R13.reuse ;  /* 0x0000000109099824 */ /* 0x100fe400078e0a0d */
[--C-:B------:R-:W-:Y:S01]  /*18080*/  @!P3 IMAD.IADD R5, R5, 0x1, -R13.reuse ;  /* 0x000000010505b824 */ /* 0x100fe200078e0a0d */
[----:B------:R-:W-:Y:S01]  /*18090*/  ISETP.GT.U32.AND P3, PT, R13, R7, PT ;  /* 0x000000070d00720c */ /* 0x000fe20003f64070 */
[----:B------:R0:W-:Y:S01]  /*180a0*/  STL [R1+0x378], R2 ;  /* 0x0003780201007387 */ /* 0x0001e20000100800 */
[----:B------:R-:W-:-:S03]  /*180b0*/  @!P2 IMAD.IADD R8, R8, 0x1, -R13 ;  /* 0x000000010808a824 */ /* 0x000fc600078e0a0d */
[----:B0-----:R-:W2:Y:S04]  /*180c0*/  LDL.LU R2, [R1+0x34c] ;  /* 0x00034c0001027983 */ /* 0x001ea80000300800 */
[----:B------:R0:W-:Y:S04]  /*180d0*/  STL [R1+0x37c], R15 ;  /* 0x00037c0f01007387 */ /* 0x0001e80000100800 */
[----:B------:R1:W-:Y:S04]  /*180e0*/  STL [R1+0x380], R9 ;  /* 0x0003800901007387 */ /* 0x0003e80000100800 */
[----:B------:R-:W3:Y:S01]  /*180f0*/  LDL.LU R19, [R1+0x324] ;  /* 0x0003240001137983 */ /* 0x000ee20000300800 */
[----:B------:R-:W-:-:S03]  /*18100*/  @!P3 IMAD.IADD R7, R7, 0x1, -R13 ;  /* 0x000000010707b824 */ /* 0x000fc600078e0a0d */
[----:B------:R1:W-:Y:S04]  /*18110*/  STL [R1+0x388], R8 ;  /* 0x0003880801007387 */ /* 0x0003e80000100800 */
[----:B0-----:R-:W2:Y:S04]  /*18120*/  LDL.LU R15, [R1+0x328] ;  /* 0x00032800010f7983 */ /* 0x001ea80000300800 */
[----:B-1----:R-:W2:Y:S04]  /*18130*/  LDL.LU R9, [R1+0x32c] ;  /* 0x00032c0001097983 */ /* 0x002ea80000300800 */
[----:B------:R0:W-:Y:S04]  /*18140*/  STL [R1+0x384], R7 ;  /* 0x0003840701007387 */ /* 0x0001e80000100800 */
[----:B------:R-:W2:Y:S01]  /*18150*/  LDL.LU R8, [R1+0x338] ;  /* 0x0003380001087983 */ /* 0x000ea20000300800 */
[----:B------:R-:W-:-:S02]  /*18160*/  ISETP.GT.U32.AND P6, PT, R13, R0, PT ;  /* 0x000000000d00720c */ /* 0x000fc40003fc4070 */
[C---:B----4-:R-:W-:Y:S02]  /*18170*/  ISETP.GT.U32.AND P4, PT, R13.reuse, R29, PT ;  /* 0x0000001d0d00720c */ /* 0x050fe40003f84070 */
[C---:B------:R-:W-:Y:S01]  /*18180*/  ISETP.GT.U32.AND P5, PT, R13.reuse, R21, PT ;  /* 0x000000150d00720c */ /* 0x040fe20003fa4070 */
[----:B0-----:R-:W4:Y:S08]  /*18190*/  LDL.LU R7, [R1+0x334] ;  /* 0x0003340001077983 */ /* 0x001f300000300800 */
[--C-:B------:R-:W-:Y:S01]  /*181a0*/  @!P6 IMAD.IADD R0, R0, 0x1, -R13.reuse ;  /* 0x000000010000e824 */ /* 0x100fe200078e0a0d */
[----:B------:R-:W-:Y:S01]  /*181b0*/  ISETP.GT.U32.AND P6, PT, R13, R23, PT ;  /* 0x000000170d00720c */ /* 0x000fe20003fc4070 */
[----:B------:R-:W-:-:S03]  /*181c0*/  @!P4 IMAD.IADD R29, R29, 0x1, -R13 ;  /* 0x000000011d1dc824 */ /* 0x000fc600078e0a0d */
[C---:B------:R-:W-:Y:S02]  /*181d0*/  ISETP.GT.U32.AND P4, PT, R13.reuse, R0, PT ;  /* 0x000000000d00720c */ /* 0x040fe40003f84070 */
[C---:B------:R-:W-:Y:S02]  /*181e0*/  ISETP.GT.U32.AND P0, PT, R13.reuse, R20, PT ;  /* 0x000000140d00720c */ /* 0x040fe40003f04070 */
[----:B------:R-:W-:-:S05]  /*181f0*/  ISETP.GT.U32.AND P1, PT, R13, R18, PT ;  /* 0x000000120d00720c */ /* 0x000fca0003f24070 */
[----:B------:R-:W-:-:S04]  /*18200*/  @!P6 IMAD.IADD R23, R23, 0x1, -R13 ;  /* 0x000000011717e824 */ /* 0x000fc800078e0a0d */
[--C-:B------:R-:W-:Y:S01]  /*18210*/  @!P4 IMAD.IADD R0, R0, 0x1, -R13.reuse ;  /* 0x000000010000c824 */ /* 0x100fe200078e0a0d */
[C---:B------:R-:W-:Y:S02]  /*18220*/  ISETP.GT.U32.AND P4, PT, R13.reuse, R23, PT ;  /* 0x000000170d00720c */ /* 0x040fe40003f84070 */
[----:B------:R-:W-:Y:S01]  /*18230*/  ISETP.GT.U32.AND P2, PT, R13, R6, PT ;  /* 0x000000060d00720c */ /* 0x000fe20003f44070 */
[--C-:B------:R-:W-:Y:S01]  /*18240*/  @!P5 IMAD.IADD R21, R21, 0x1, -R13.reuse ;  /* 0x000000011515d824 */ /* 0x100fe200078e0a0d */
[C---:B------:R-:W-:Y:S01]  /*18250*/  ISETP.GT.U32.AND P3, PT, R13.reuse, R5, PT ;  /* 0x000000050d00720c */ /* 0x040fe20003f64070 */
[--C-:B------:R-:W-:Y:S01]  /*18260*/  @!P0 IMAD.IADD R20, R20, 0x1, -R13.reuse ;  /* 0x0000000114148824 */ /* 0x100fe200078e0a0d */
[C---:B------:R-:W-:Y:S01]  /*18270*/  ISETP.GT.U32.AND P5, PT, R13.reuse, R3, PT ;  /* 0x000000030d00720c */ /* 0x040fe20003fa4070 */
[----:B------:R-:W-:Y:S01]  /*18280*/  @!P1 IMAD.IADD R18, R18, 0x1, -R13 ;  /* 0x0000000112129824 */ /* 0x000fe200078e0a0d */
[C---:B------:R-:W-:Y:S02]  /*18290*/  ISETP.GT.U32.AND P6, PT, R13.reuse, R29, PT ;  /* 0x0000001d0d00720c */ /* 0x040fe40003fc4070 */
[----:B------:R-:W-:-:S02]  /*182a0*/  ISETP.GT.U32.AND P0, PT, R13, R17, PT ;  /* 0x000000110d00720c */ /* 0x000fc40003f04070 */
[----:B------:R-:W-:Y:S01]  /*182b0*/  ISETP.GT.U32.AND P1, PT, R13, R16, PT ;  /* 0x000000100d00720c */ /* 0x000fe20003f24070 */
[--C-:B------:R-:W-:Y:S01]  /*182c0*/  @!P4 IMAD.IADD R23, R23, 0x1, -R13.reuse ;  /* 0x000000011717c824 */ /* 0x100fe200078e0a0d */
[C---:B------:R-:W-:Y:S01]  /*182d0*/  ISETP.GT.U32.AND P4, PT, R13.reuse, R4, PT ;  /* 0x000000040d00720c */ /* 0x040fe20003f84070 */
[--C-:B------:R-:W-:Y:S01]  /*182e0*/  @!P2 IMAD.IADD R6, R6, 0x1, -R13.reuse ;  /* 0x000000010606a824 */ /* 0x100fe200078e0a0d */
[----:B------:R-:W-:Y:S01]  /*182f0*/  ISETP.GT.U32.AND P2, PT, R13, R11, PT ;  /* 0x0000000b0d00720c */ /* 0x000fe20003f44070 */
[----:B------:R0:W-:Y:S01]  /*18300*/  STL [R1+0x364], R0 ;  /* 0x0003640001007387 */ /* 0x0001e20000100800 */
[--C-:B------:R-:W-:Y:S02]  /*18310*/  @!P3 IMAD.IADD R5, R5, 0x1, -R13.reuse ;  /* 0x000000010505b824 */ /* 0x100fe400078e0a0d */
[--C-:B------:R-:W-:Y:S02]  /*18320*/  @!P5 IMAD.IADD R3, R3, 0x1, -R13.reuse ;  /* 0x000000010303d824 */ /* 0x100fe400078e0a0d */
[----:B------:R-:W-:-:S02]  /*18330*/  @!P6 IMAD.IADD R29, R29, 0x1, -R13 ;  /* 0x000000011d1de824 */ /* 0x000fc400078e0a0d */
[--C-:B------:R-:W-:Y:S01]  /*18340*/  @!P0 IMAD.IADD R17, R17, 0x1, -R13.reuse ;  /* 0x0000000111118824 */ /* 0x100fe200078e0a0d */
[----:B0-----:R-:W4:Y:S01]  /*18350*/  LDL.LU R0, [R1+0x310] ;  /* 0x0003100001007983 */ /* 0x001f220000300800 */
[----:B------:R-:W-:-:S03]  /*18360*/  @!P1 IMAD.IADD R16, R16, 0x1, -R13 ;  /* 0x0000000110109824 */ /* 0x000fc600078e0a0d */
[----:B------:R-:W-:Y:S04]  /*18370*/  STL [R1+0x368], R21 ;  /* 0x0003681501007387 */ /* 0x000fe80000100800 */
[----:B------:R-:W-:Y:S04]  /*18380*/  STL [R1+0x36c], R20 ;  /* 0x00036c1401007387 */ /* 0x000fe80000100800 */
[----:B------:R-:W-:Y:S04]  /*18390*/  STL [R1+0x374], R18 ;  /* 0x0003741201007387 */ /* 0x000fe80000100800 */
[----:B------:R-:W-:Y:S01]  /*183a0*/  STL [R1+0x370], R6 ;  /* 0x0003700601007387 */ /* 0x000fe20000100800 */
[----:B------:R-:W-:-:S03]  /*183b0*/  ISETP.GT.U32.AND P3, PT, R13, R10, PT ;  /* 0x0000000a0d00720c */ /* 0x000fc60003f64070 */
[----:B------:R-:W-:Y:S01]  /*183c0*/  STL [R1+0x350], R5 ;  /* 0x0003500501007387 */ /* 0x000fe20000100800 */
[----:B------:R-:W-:-:S03]  /*183d0*/  @!P4 IMAD.IADD R4, R4, 0x1, -R13 ;  /* 0x000000010404c824 */ /* 0x000fc600078e0a0d */
[----:B------:R0:W-:Y:S04]  /*183e0*/  STL [R1+0x358], R23 ;  /* 0x0003581701007387 */ /* 0x0001e80000100800 */
[----:B------:R1:W-:Y:S01]  /*183f0*/  STL [R1+0x354], R29 ;  /* 0x0003541d01007387 */ /* 0x0003e20000100800 */
[----:B------:R-:W-:Y:S01]  /*18400*/  @!P2 IMAD.IADD R11, R11, 0x1, -R13 ;  /* 0x000000010b0ba824 */ /* 0x000fe200078e0a0d */
[----:B------:R-:W-:Y:S02]  /*18410*/  IABS R22, R22 ;  /* 0x0000001600167213 */ /* 0x000fe40000000000 */
[----:B0-----:R-:W4:Y:S04]  /*18420*/  LDL R23, [R1+0x3ae0] ;  /* 0x003ae00001177983 */ /* 0x001f280000100800 */
[----:B-1----:R-:W4:Y:S04]  /*18430*/  LDL.LU R29, [R1+0x314] ;  /* 0x00031400011d7983 */ /* 0x002f280000300800 */
[----:B------:R-:W4:Y:S04]  /*18440*/  LDL.LU R18, [R1+0x318] ;  /* 0x0003180001127983 */ /* 0x000f280000300800 */
[----:B------:R-:W4:Y:S04]  /*18450*/  LDL.LU R6, [R1+0x320] ;  /* 0x0003200001067983 */ /* 0x000f280000300800 */
[----:B------:R-:W4:Y:S04]  /*18460*/  LDL.LU R5, [R1+0x31c] ;  /* 0x00031c0001057983 */ /* 0x000f280000300800 */
[----:B------:R0:W-:Y:S01]  /*18470*/  @!P4 STL [R1+0x348], R4 ;  /* 0x000348040100c387 */ /* 0x0001e20000100800 */
[----:B------:R-:W-:Y:S01]  /*18480*/  ISETP.GT.U32.AND P4, PT, R13, R3, PT ;  /* 0x000000030d00720c */ /* 0x000fe20003f84070 */
[----:B------:R-:W-:-:S04]  /*18490*/  IMAD.HI.U32 R14, R12, R22, RZ ;  /* 0x000000160c0e7227 */ /* 0x000fc800078e00ff */
[----:B------:R-:W-:Y:S02]  /*184a0*/  IMAD.MOV R14, RZ, RZ, -R14 ;  /* 0x000000ffff0e7224 */ /* 0x000fe400078e0a0e */
[----:B------:R-:W-:Y:S02]  /*184b0*/  @!P3 IMAD.IADD R10, R10, 0x1, -R13 ;  /* 0x000000010a0ab824 */ /* 0x000fe400078e0a0d */
[----:B------:R-:W-:-:S04]  /*184c0*/  IMAD R22, R13, R14, R22 ;  /* 0x0000000e0d167224 */ /* 0x000fc800078e0216 */
[----:B------:R-:W-:Y:S01]  /*184d0*/  @!P4 IMAD.IADD R3, R3, 0x1, -R13 ;  /* 0x000000010303c824 */ /* 0x000fe200078e0a0d */
[----:B------:R-:W-:Y:S01]  /*184e0*/  STL [R1+0x47b0], R22 ;  /* 0x0047b01601007387 */ /* 0x000fe20000100800 */
[----:B------:R-:W-:-:S03]  /*184f0*/  IMAD.MOV.U32 R14, RZ, RZ, R4 ;  /* 0x000000ffff0e7224 */ /* 0x000fc600078e0004 */
[----:B0-----:R-:W4:Y:S04]  /*18500*/  LDL.LU R4, [R1+0x2fc] ;  /* 0x0002fc0001047983 */ /* 0x001f280000300800 */
[----:B------:R0:W-:Y:S04]  /*18510*/  STL [R1+0x360], R3 ;  /* 0x0003600301007387 */ /* 0x0001e80000100800 */
[----:B0-----:R-:W4:Y:S01]  /*18520*/  LDL.LU R3, [R1+0x300] ;  /* 0x0003000001037983 */ /* 0x001f220000300800 */
[C---:B---3--:R-:W-:Y:S02]  /*18530*/  ISETP.GT.U32.AND P5, PT, R13.reuse, R19, PT ;  /* 0x000000130d00720c */ /* 0x048fe40003fa4070 */
[----:B--2---:R-:W-:-:S02]  /*18540*/  ISETP.GT.U32.AND P0, PT, R13, R15, PT ;  /* 0x0000000f0d00720c */ /* 0x004fc40003f04070 */
[----:B------:R-:W-:-:S09]  /*18550*/  ISETP.GT.U32.AND P1, PT, R13, R9, PT ;  /* 0x000000090d00720c */ /* 0x000fd20003f24070 */
[--C-:B------:R-:W-:Y:S01]  /*18560*/  @!P5 IMAD.IADD R19, R19, 0x1, -R13.reuse ;  /* 0x000000011313d824 */ /* 0x100fe200078e0a0d */
[C---:B------:R-:W-:Y:S02]  /*18570*/  ISETP.GT.U32.AND P5, PT, R13.reuse, R17, PT ;  /* 0x000000110d00720c */ /* 0x040fe40003fa4070 */
[----:B------:R-:W-:Y:S01]  /*18580*/  ISETP.GT.U32.AND P2, PT, R13, R8, PT ;  /* 0x000000080d00720c */ /* 0x000fe20003f44070 */
[--C-:B------:R-:W-:Y:S01]  /*18590*/  @!P0 IMAD.IADD R15, R15, 0x1, -R13.reuse ;  /* 0x000000010f0f8824 */ /* 0x100fe200078e0a0d */
[----:B------:R-:W-:Y:S01]  /*185a0*/  ISETP.GT.U32.AND P0, PT, R13, R16, PT ;  /* 0x000000100d00720c */ /* 0x000fe20003f04070 */
        /* <DEDUP_REMOVED lines=8> */
[----:B------:R-:W2:Y:S04]  /*18630*/  LDL.LU R21, [R1+0x304] ;  /* 0x0003040001157983 */ /* 0x000ea80000300800 */
[----:B------:R1:W-:Y:S04]  /*18640*/  STL [R1+0x33c], R16 ;  /* 0x00033c1001007387 */ /* 0x0003e80000100800 */
[----:B------:R3:W-:Y:S01]  /*18650*/  STL [R1+0x340], R11 ;  /* 0x0003400b01007387 */ /* 0x0007e20000100800 */
[----:B------:R-:W-:-:S03]  /*18660*/  @!P2 IMAD.IADD R10, R10, 0x1, -R13 ;  /* 0x000000010a0aa824 */ /* 0x000fc600078e0a0d */
[----:B------:R-:W2:Y:S04]  /*18670*/  LDL.LU R20, [R1+0x30c] ;  /* 0x00030c0001147983 */ /* 0x000ea80000300800 */
[----:B0-----:R-:W2:Y:S04]  /*18680*/  LDL.LU R17, [R1+0x308] ;  /* 0x0003080001117983 */ /* 0x001ea80000300800 */
[----:B------:R0:W-:Y:S04]  /*18690*/  STL [R1+0x344], R10 ;  /* 0x0003440a01007387 */ /* 0x0001e80000100800 */
[----:B-1----:R-:W2:Y:S01]  /*186a0*/  LDL.LU R16, [R1+0x2e8] ;  /* 0x0002e80001107983 */ /* 0x002ea20000300800 */
[----:B------:R-:W-:-:S02]  /*186b0*/  ISETP.GT.U32.AND P6, PT, R13, R2, PT ;  /* 0x000000020d00720c */ /* 0x000fc40003fc4070 */
[C---:B----4-:R-:W-:Y:S01]  /*186c0*/  ISETP.GT.U32.AND P3, PT, R13.reuse, R7, PT ;  /* 0x000000070d00720c */ /* 0x050fe20003f64070 */
[----:B---3--:R-:W3:Y:S01]  /*186d0*/  LDL.LU R11, [R1+0x2ec] ;  /* 0x0002ec00010b7983 */ /* 0x008ee20000300800 */
[----:B------:R-:W-:-:S09]  /*186e0*/  ISETP.GT.U32.AND P4, PT, R13, R14, PT ;  /* 0x0000000e0d00720c */ /* 0x000fd20003f84070 */
[--C-:B------:R-:W-:Y:S02]  /*186f0*/  @!P6 IMAD.IADD R2, R2, 0x1, -R13.reuse ;  /* 0x000000010202e824 */ /* 0x100fe400078e0a0d */
[--C-:B------:R-:W-:Y:S01]  /*18700*/  @!P3 IMAD.IADD R7, R7, 0x1, -R13.reuse ;  /* 0x000000010707b824 */ /* 0x100fe200078e0a0d */
[C---:B------:R-:W-:Y:S02]  /*18710*/  ISETP.GT.U32.AND P6, PT, R13.reuse, R0, PT ;  /* 0x000000000d00720c */ /* 0x040fe40003fc4070 */
[C---:B------:R-:W-:Y:S02]  /*18720*/  ISETP.GT.U32.AND P3, PT, R13.reuse, R2, PT ;  /* 0x000000020d00720c */ /* 0x040fe40003f64070 */
[C---:B------:R-:W-:Y:S01]  /*18730*/  ISETP.GT.U32.AND P5, PT, R13.reuse, R19, PT ;  /* 0x000000130d00720c */ /* 0x040fe20003fa4070 */
[----:B------:R-:W-:Y:S01]  /*18740*/  @!P4 IMAD.IADD R14, R14, 0x1, -R13 ;  /* 0x000000010e0ec824 */ /* 0x000fe200078e0a0d */
[----:B------:R-:W-:-:S07]  /*18750*/  ISETP.GT.U32.AND P0, PT, R13, R15, PT ;  /* 0x0000000f0d00720c */ /* 0x000fce0003f04070 */
[--C-:B------:R-:W-:Y:S02]  /*18760*/  @!P6 IMAD.IADD R0, R0, 0x1, -R13.reuse ;  /* 0x000000010000e824 */ /* 0x100fe400078e0a0d */
[----:B------:R-:W-:-:S03]  /*18770*/  @!P3 IMAD.IADD R2, R2, 0x1, -R13 ;  /* 0x000000010202b824 */ /* 0x000fc600078e0a0d */
[----:B------:R-:W-:Y:S02]  /*18780*/  ISETP.GT.U32.AND P3, PT, R13, R0, PT ;  /* 0x000000000d00720c */ /* 0x000fe40003f64070 */
[----:B------:R1:W-:Y:S01]  /*18790*/  STL [R1+0x34c], R2 ;  /* 0x00034c0201007387 */ /* 0x0003e20000100800 */
[----:B------:R-:W-:-:S03]  /*187a0*/  @!P5 IMAD.IADD R19, R19, 0x1, -R13 ;  /* 0x000000011313d824 */ /* 0x000fc600078e0a0d */
[----:B0-----:R-:W4:Y:S01]  /*187b0*/  LDL.LU R10, [R1+0x2f0] ;  /* 0x0002f000010a7983 */ /* 0x001f220000300800 */
[----:B------:R-:W-:-:S03]  /*187c0*/  ISETP.GT.U32.AND P1, PT, R13, R9, PT ;  /* 0x000000090d00720c */ /* 0x000fc60003f24070 */
[----:B-1----:R-:W3:Y:S04]  /*187d0*/  LDL.LU R2, [R1+0x2f8] ;  /* 0x0002f80001027983 */ /* 0x002ee80000300800 */
[----:B------:R-:W-:Y:S01]  /*187e0*/  @!P4 STL [R1+0x348], R14 ;  /* 0x0003480e0100c387 */ /* 0x000fe20000100800 */
        /* <DEDUP_REMOVED lines=8> */
[--C-:B------:R-:W-:Y:S02]  /*18870*/  @!P1 IMAD.IADD R9, R9, 0x1, -R13.reuse ;  /* 0x0000000109099824 */ /* 0x100fe400078e0a0d */
[--C-:B------:R-:W-:Y:S01]  /*18880*/  @!P5 IMAD.IADD R18, R18, 0x1, -R13.reuse ;  /* 0x000000011212d824 */ /* 0x100fe200078e0a0d */
[----:B------:R-:W-:Y:S01]  /*18890*/  ISETP.GT.U32.AND P1, PT, R13, R5, PT ;  /* 0x000000050d00720c */ /* 0x000fe20003f24070 */
[--C-:B------:R-:W-:Y:S02]  /*188a0*/  @!P0 IMAD.IADD R6, R6, 0x1, -R13.reuse ;  /* 0x0000000106068824 */ /* 0x100fe400078e0a0d */
[--C-:B------:R-:W-:Y:S01]  /*188b0*/  @!P2 IMAD.IADD R8, R8, 0x1, -R13.reuse ;  /* 0x000000010808a824 */ /* 0x100fe200078e0a0d */
[----:B------:R-:W-:Y:S05]  /*188c0*/  STL [R1+0x324], R19 ;  /* 0x0003241301007387 */ /* 0x000fea0000100800 */
[--C-:B------:R-:W-:Y:S01]  /*188d0*/  @!P6 IMAD.IADD R7, R7, 0x1, -R13.reuse ;  /* 0x000000010707e824 */ /* 0x100fe200078e0a0d */
[----:B------:R-:W-:Y:S03]  /*188e0*/  STL [R1+0x328], R15 ;  /* 0x0003280f01007387 */ /* 0x000fe60000100800 */
[----:B------:R-:W-:Y:S01]  /*188f0*/  @!P1 IMAD.IADD R5, R5, 0x1, -R13 ;  /* 0x0000000105059824 */ /* 0x000fe200078e0a0d */
[----:B------:R-:W-:Y:S04]  /*18900*/  STL [R1+0x32c], R9 ;  /* 0x00032c0901007387 */ /* 0x000fe80000100800 */
[----:B------:R-:W-:Y:S04]  /*18910*/  STL [R1+0x338], R8 ;  /* 0x0003380801007387 */ /* 0x000fe80000100800 */
[----:B------:R0:W-:Y:S04]  /*18920*/  STL [R1+0x310], R0 ;  /* 0x0003100001007387 */ /* 0x0001e80000100800 */
[----:B------:R1:W-:Y:S04]  /*18930*/  STL [R1+0x334], R7 ;  /* 0x0003340701007387 */ /* 0x0003e80000100800 */
[----:B0-----:R-:W4:Y:S04]  /*18940*/  LDL.LU R0, [R1+0x2f4] ;  /* 0x0002f40001007983 */ /* 0x001f280000300800 */
[----:B------:R-:W4:Y:S04]  /*18950*/  LDL.LU R15, [R1+0x2d4] ;  /* 0x0002d400010f7983 */ /* 0x000f280000300800 */
[----:B------:R-:W4:Y:S04]  /*18960*/  LDL.LU R9, [R1+0x2d8] ;  /* 0x0002d80001097983 */ /* 0x000f280000300800 */
[----:B------:R-:W4:Y:S04]  /*18970*/  LDL.LU R8, [R1+0x2dc] ;  /* 0x0002dc0001087983 */ /* 0x000f280000300800 */
[----:B-1----:R-:W4:Y:S01]  /*18980*/  LDL.LU R7, [R1+0x2e4] ;  /* 0x0002e40001077983 */ /* 0x002f220000300800 */
[----:B--2---:R-:W-:-:S02]  /*18990*/  ISETP.GT.U32.AND P3, PT, R13, R21, PT ;  /* 0x000000150d00720c */ /* 0x004fc40003f64070 */
        /* <DEDUP_REMOVED lines=17> */
[----:B------:R-:W2:Y:S04]  /*18ab0*/  LDL.LU R19, [R1+0x2c0] ;  /* 0x0002c00001137983 */ /* 0x000ea80000300800 */
[----:B------:R0:W-:Y:S04]  /*18ac0*/  STL [R1+0x318], R18 ;  /* 0x0003181201007387 */ /* 0x0001e80000100800 */
[----:B------:R1:W-:Y:S04]  /*18ad0*/  STL [R1+0x320], R6 ;  /* 0x0003200601007387 */ /* 0x0003e80000100800 */
[----:B0-----:R-:W2:Y:S04]  /*18ae0*/  LDL.LU R18, [R1+0x2c4] ;  /* 0x0002c40001127983 */ /* 0x001ea80000300800 */
[----:B-1----:R-:W2:Y:S04]  /*18af0*/  LDL.LU R6, [R1+0x2c8] ;  /* 0x0002c80001067983 */ /* 0x002ea80000300800 */
[----:B------:R0:W-:Y:S04]  /*18b00*/  STL [R1+0x31c], R5 ;  /* 0x00031c0501007387 */ /* 0x0001e80000100800 */
[----:B0-----:R-:W2:Y:S01]  /*18b10*/  LDL.LU R5, [R1+0x2d0] ;  /* 0x0002d00001057983 */ /* 0x001ea20000300800 */
[----:B------:R-:W-:-:S02]  /*18b20*/  ISETP.GT.U32.AND P2, PT, R13, R4, PT ;  /* 0x000000040d00720c */ /* 0x000fc40003f44070 */
[C---:B------:R-:W-:Y:S02]  /*18b30*/  ISETP.GT.U32.AND P6, PT, R13.reuse, R3, PT ;  /* 0x000000030d00720c */ /* 0x040fe40003fc4070 */
[----:B---3--:R-:W-:-:S09]  /*18b40*/  ISETP.GT.U32.AND P1, PT, R13, R11, PT ;  /* 0x0000000b0d00720c */ /* 0x008fd20003f24070 */
[--C-:B------:R-:W-:Y:S01]  /*18b50*/  @!P2 IMAD.IADD R4, R4, 0x1, -R13.reuse ;  /* 0x000000010404a824 */ /* 0x100fe200078e0a0d */
[----:B----4-:R-:W-:Y:S01]  /*18b60*/  ISETP.GT.U32.AND P2, PT, R13, R10, PT ;  /* 0x0000000a0d00720c */ /* 0x010fe20003f44070 */
[--C-:B------:R-:W-:Y:S01]  /*18b70*/  @!P6 IMAD.IADD R3, R3, 0x1, -R13.reuse ;  /* 0x000000010303e824 */ /* 0x100fe200078e0a0d */
[----:B------:R-:W-:Y:S01]  /*18b80*/  ISETP.GT.U32.AND P6, PT, R13, R2, PT ;  /* 0x000000020d00720c */ /* 0x000fe20003fc4070 */
[----:B------:R-:W-:Y:S01]  /*18b90*/  @!P1 IMAD.IADD R11, R11, 0x1, -R13 ;  /* 0x000000010b0b9824 */ /* 0x000fe200078e0a0d */
[C---:B------:R-:W-:Y:S02]  /*18ba0*/  ISETP.GT.U32.AND P1, PT, R13.reuse, R4, PT ;  /* 0x000000040d00720c */ /* 0x040fe40003f24070 */
[C---:B------:R-:W-:Y:S02]  /*18bb0*/  ISETP.GT.U32.AND P3, PT, R13.reuse, R21, PT ;  /* 0x000000150d00720c */ /* 0x040fe40003f64070 */
[----:B------:R-:W-:-:S05]  /*18bc0*/  ISETP.GT.U32.AND P4, PT, R13, R20, PT ;  /* 0x000000140d00720c */ /* 0x000fca0003f84070 */
[--C-:B------:R-:W-:Y:S01]  /*18bd0*/  @!P2 IMAD.IADD R10, R10, 0x1, -R13.reuse ;  /* 0x000000010a0aa824 */ /* 0x100fe200078e0a0d */
[C---:B------:R-:W-:Y:S01]  /*18be0*/  ISETP.GT.U32.AND P2, PT, R13.reuse, R3, PT ;  /* 0x000000030d00720c */ /* 0x040fe20003f44070 */
[--C-:B------:R-:W-:Y:S01]  /*18bf0*/  @!P6 IMAD.IADD R2, R2, 0x1, -R13.reuse ;  /* 0x000000010202e824 */ /* 0x100fe200078e0a0d */
[----:B------:R-:W-:Y:S01]  /*18c00*/  ISETP.GT.U32.AND P5, PT, R13, R17, PT ;  /* 0x000000110d00720c */ /* 0x000fe20003fa4070 */
[--C-:B------:R-:W-:Y:S02]  /*18c10*/  @!P1 IMAD.IADD R4, R4, 0x1, -R13.reuse ;  /* 0x0000000104049824 */ /* 0x100fe400078e0a0d */
[--C-:B------:R-:W-:Y:S02]  /*18c20*/  @!P3 IMAD.IADD R21, R21, 0x1, -R13.reuse ;  /* 0x000000011515b824 */ /* 0x100fe400078e0a0d */
[----:B------:R-:W-:-:S06]  /*18c30*/  @!P4 IMAD.IADD R20, R20, 0x1, -R13 ;  /* 0x000000011414c824 */ /* 0x000fcc00078e0a0d */
[--C-:B------:R-:W-:Y:S01]  /*18c40*/  @!P2 IMAD.IADD R3, R3, 0x1, -R13.reuse ;  /* 0x000000010303a824 */ /* 0x100fe200078e0a0d */
[C---:B------:R-:W-:Y:S02]  /*18c50*/  ISETP.GT.U32.AND P2, PT, R13.reuse, R2, PT ;  /* 0x000000020d00720c */ /* 0x040fe40003f44070 */
[C---:B------:R-:W-:Y:S02]  /*18c60*/  ISETP.GT.U32.AND P3, PT, R13.reuse, R0, PT ;  /* 0x000000000d00720c */ /* 0x040fe40003f64070 */
[C---:B------:R-:W-:Y:S02]  /*18c70*/  ISETP.GT.U32.AND P0, PT, R13.reuse, R16, PT ;  /* 0x000000100d00720c */ /* 0x040fe40003f04070 */
[----:B------:R-:W-:Y:S01]  /*18c80*/  ISETP.GT.U32.AND P4, PT, R13, R15, PT ;  /* 0x0000000f0d00720c */ /* 0x000fe20003f84070 */
[----:B------:R0:W-:Y:S01]  /*18c90*/  STL [R1+0x2fc], R4 ;  /* 0x0002fc0401007387 */ /* 0x0001e20000100800 */
[----:B------:R-:W-:Y:S01]  /*18ca0*/  @!P5 IMAD.IADD R17, R17, 0x1, -R13 ;  /* 0x000000011111d824 */ /* 0x000fe200078e0a0d */
[----:B------:R-:W-:-:S02]  /*18cb0*/  ISETP.GT.U32.AND P5, PT, R13, R9, PT ;  /* 0x000000090d00720c */ /* 0x000fc40003fa4070 */
[----:B0-----:R-:W3:Y:S02]  /*18cc0*/  LDL.LU R4, [R1+0x2cc] ;  /* 0x0002cc0001047983 */ /* 0x001ee40000300800 */
[--C-:B------:R-:W-:Y:S01]  /*18cd0*/  @!P2 IMAD.IADD R2, R2, 0x1, -R13.reuse ;  /* 0x000000010202a824 */ /* 0x100fe200078e0a0d */
[----:B------:R-:W-:Y:S01]  /*18ce0*/  ISETP.GT.U32.AND P1, PT, R13, R11, PT ;  /* 0x0000000b0d00720c */ /* 0x000fe20003f24070 */
[--C-:B------:R-:W-:Y:S01]  /*18cf0*/  @!P3 IMAD.IADD R0, R0, 0x1, -R13.reuse ;  /* 0x000000010000b824 */ /* 0x100fe200078e0a0d */
[----:B------:R0:W-:Y:S03]  /*18d00*/  STL [R1+0x300], R3 ;  /* 0x0003000301007387 */ /* 0x0001e60000100800 */
[--C-:B------:R-:W-:Y:S01]  /*18d10*/  @!P4 IMAD.IADD R15, R15, 0x1, -R13.reuse ;  /* 0x000000010f0fc824 */ /* 0x100fe200078e0a0d */
[C---:B------:R-:W-:Y:S01]  /*18d20*/  ISETP.GT.U32.AND P6, PT, R13.reuse, R10, PT ;  /* 0x0000000a0d00720c */ /* 0x040fe20003fc4070 */
[--C-:B------:R-:W-:Y:S01]  /*18d30*/  @!P0 IMAD.IADD R16, R16, 0x1, -R13.reuse ;  /* 0x0000000110108824 */ /* 0x100fe200078e0a0d */
[----:B------:R-:W-:Y:S01]  /*18d40*/  ISETP.GT.U32.AND P0, PT, R13, R8, PT ;  /* 0x000000080d00720c */ /* 0x000fe20003f04070 */
[----:B0-----:R-:W4:Y:S01]  /*18d50*/  LDL.LU R3, [R1+0x2b0] ;  /* 0x0002b00001037983 */ /* 0x001f220000300800 */
[----:B------:R-:W-:-:S03]  /*18d60*/  @!P5 IMAD.IADD R9, R9, 0x1, -R13 ;  /* 0x000000010909d824 */ /* 0x000fc600078e0a0d */
[--C-:B------:R-:W-:Y:S01]  /*18d70*/  @!P1 IMAD.IADD R11, R11, 0x1, -R13.reuse ;  /* 0x000000010b0b9824 */ /* 0x100fe200078e0a0d */
[----:B------:R-:W-:Y:S05]  /*18d80*/  STL [R1+0x304], R21 ;  /* 0x0003041501007387 */ /* 0x000fea0000100800 */
[--C-:B------:R-:W-:Y:S02]  /*18d90*/  @!P6 IMAD.IADD R10, R10, 0x1, -R13.reuse ;  /* 0x000000010a0ae824 */ /* 0x100fe400078e0a0d */
[----:B------:R-:W-:Y:S01]  /*18da0*/  @!P0 IMAD.IADD R8, R8, 0x1, -R13 ;  /* 0x0000000108088824 */ /* 0x000fe200078e0a0d */
[----:B------:R-:W-:Y:S04]  /*18db0*/  STL [R1+0x30c], R20 ;  /* 0x00030c1401007387 */ /* 0x000fe80000100800 */
        /* <DEDUP_REMOVED lines=31> */
[----:B------:R-:W2:Y:S04]  /*18fb0*/  LDL.LU R20, [R1+0x2a4] ;  /* 0x0002a40001147983 */ /* 0x000ea80000300800 */
[----:B0-----:R-:W2:Y:S04]  /*18fc0*/  LDL.LU R15, [R1+0x284] ;  /* 0x00028400010f7983 */ /* 0x001ea80000300800 */
[----:B------:R0:W-:Y:S04]  /*18fd0*/  STL [R1+0x2dc], R8 ;  /* 0x0002dc0801007387 */ /* 0x0001e80000100800 */
[----:B-1----:R-:W2:Y:S04]  /*18fe0*/  LDL.LU R9, [R1+0x288] ;  /* 0x0002880001097983 */ /* 0x002ea80000300800 */
[----:B0-----:R-:W2:Y:S01]  /*18ff0*/  LDL.LU R8, [R1+0x28c] ;  /* 0x00028c0001087983 */ /* 0x001ea20000300800 */
[----:B------:R-:W-:-:S02]  /*19000*/  ISETP.GT.U32.AND P1, PT, R13, R7, PT ;  /* 0x000000070d00720c */ /* 0x000fc40003f24070 */
[C---:B------:R-:W-:Y:S02]  /*19010*/  ISETP.GT.U32.AND P6, PT, R13.reuse, R29, PT ;  /* 0x0000001d0d00720c */ /* 0x040fe40003fc4070 */
[----:B---3--:R-:W-:-:S09]  /*19020*/  ISETP.GT.U32.AND P0, PT, R13, R4, PT ;  /* 0x000000040d00720c */ /* 0x008fd20003f04070 */
[--C-:B------:R-:W-:Y:S01]  /*19030*/  @!P1 IMAD.IADD R7, R7, 0x1, -R13.reuse ;  /* 0x0000000107079824 */ /* 0x100fe200078e0a0d */
[----:B------:R-:W-:Y:S01]  /*19040*/  ISETP.GT.U32.AND P1, PT, R13, R24, PT ;  /* 0x000000180d00720c */ /* 0x000fe20003f24070 */
[--C-:B------:R-:W-:Y:S01]  /*19050*/  @!P6 IMAD.IADD R29, R29, 0x1, -R13.reuse ;  /* 0x000000011d1de824 */ /* 0x100fe200078e0a0d */
[C---:B----4-:R-:W-:Y:S01]  /*19060*/  ISETP.GT.U32.AND P6, PT, R13.reuse, R3, PT ;  /* 0x000000030d00720c */ /* 0x050fe20003fc4070 */
[----:B------:R-:W-:Y:S01]  /*19070*/  @!P0 IMAD.IADD R4, R4, 0x1, -R13 ;  /* 0x0000000104048824 */ /* 0x000fe200078e0a0d */
[C---:B------:R-:W-:Y:S02]  /*19080*/  ISETP.GT.U32.AND P0, PT, R13.reuse, R7, PT ;  /* 0x000000070d00720c */ /* 0x040fe40003f04070 */
[C---:B------:R-:W-:Y:S02]  /*19090*/  ISETP.GT.U32.AND P2, PT, R13.reuse, R19, PT ;  /* 0x000000130d00720c */ /* 0x040fe40003f44070 */
[----:B------:R-:W-:-:S05]  /*190a0*/  ISETP.GT.U32.AND P3, PT, R13, R18, PT ;  /* 0x000000120d00720c */ /* 0x000fca0003f64070 */
[--C-:B------:R-:W-:Y:S01]  /*190b0*/  @!P1 IMAD.IADD R24, R24, 0x1, -R13.reuse ;  /* 0x0000000118189824 */ /* 0x100fe200078e0a0d */
[----:B------:R-:W-:Y:S01]  /*190c0*/  ISETP.GT.U32.AND P1, PT, R13, R29, PT ;  /* 0x0000001d0d00720c */ /* 0x000fe20003f24070 */
[--C-:B------:R-:W-:Y:S01]  /*190d0*/  @!P6 IMAD.IADD R3, R3, 0x1, -R13.reuse ;  /* 0x000000010303e824 */ /* 0x100fe200078e0a0d */
[----:B------:R-:W-:Y:S01]  /*190e0*/  ISETP.GT.U32.AND P4, PT, R13, R6, PT ;  /* 0x000000060d00720c */ /* 0x000fe20003f84070 */
[--C-:B------:R-:W-:Y:S01]  /*190f0*/  @!P0 IMAD.IADD R7, R7, 0x1, -R13.reuse ;  /* 0x0000000107078824 */ /* 0x100fe200078e0a0d */
[----:B------:R-:W-:Y:S01]  /*19100*/  ISETP.GT.U32.AND P5, PT, R13, R5, PT ;  /* 0x000000050d00720c */ /* 0x000fe20003fa4070 */
[--C-:B------:R-:W-:Y:S02]  /*19110*/  @!P2 IMAD.IADD R19, R19, 0x1, -R13.reuse ;  /* 0x000000011313a824 */ /* 0x100fe400078e0a0d */
[----:B------:R-:W-:-:S06]  /*19120*/  @!P3 IMAD.IADD R18, R18, 0x1, -R13 ;  /* 0x000000011212b824 */ /* 0x000fcc00078e0a0d */
[--C-:B------:R-:W-:Y:S01]  /*19130*/  @!P1 IMAD.IADD R29, R29, 0x1, -R13.reuse ;  /* 0x000000011d1d9824 */ /* 0x100fe200078e0a0d */
[C---:B------:R-:W-:Y:S01]  /*19140*/  ISETP.GT.U32.AND P1, PT, R13.reuse, R3, PT ;  /* 0x000000030d00720c */ /* 0x040fe20003f24070 */
[----:B------:R0:W-:Y:S01]  /*19150*/  STL [R1+0x2e4], R7 ;  /* 0x0002e40701007387 */ /* 0x0001e20000100800 */
[C---:B------:R-:W-:Y:S01]  /*19160*/  ISETP.GT.U32.AND P2, PT, R13.reuse, R2, PT ;  /* 0x000000020d00720c */ /* 0x040fe20003f44070 */
[----:B------:R-:W-:Y:S01]  /*19170*/  @!P4 IMAD.IADD R6, R6, 0x1, -R13 ;  /* 0x000000010606c824 */ /* 0x000fe200078e0a0d */
[C---:B------:R-:W-:Y:S01]  /*19180*/  ISETP.GT.U32.AND P3, PT, R13.reuse, R17, PT ;  /* 0x000000110d00720c */ /* 0x040fe20003f64070 */
[----:B0-----:R-:W3:Y:S01]  /*19190*/  LDL.LU R7, [R1+0x294] ;  /* 0x0002940001077983 */ /* 0x001ee20000300800 */
[----:B------:R-:W-:-:S07]  /*191a0*/  ISETP.GT.U32.AND P4, PT, R13, R16, PT ;  /* 0x000000100d00720c */ /* 0x000fce0003f84070 */
[--C-:B------:R-:W-:Y:S01]  /*191b0*/  @!P1 IMAD.IADD R3, R3, 0x1, -R13.reuse ;  /* 0x0000000103039824 */ /* 0x100fe200078e0a0d */
[----:B------:R-:W-:Y:S01]  /*191c0*/  ISETP.GT.U32.AND P0, PT, R13, R4, PT ;  /* 0x000000040d00720c */ /* 0x000fe20003f04070 */
[--C-:B------:R-:W-:Y:S01]  /*191d0*/  @!P5 IMAD.IADD R5, R5, 0x1, -R13.reuse ;  /* 0x000000010505d824 */ /* 0x100fe200078e0a0d */
[----:B------:R0:W-:Y:S01]  /*191e0*/  STL [R1+0x2e0], R29 ;  /* 0x0002e01d01007387 */ /* 0x0001e20000100800 */
[C---:B------:R-:W-:Y:S01]  /*191f0*/  ISETP.GT.U32.AND P6, PT, R13.reuse, R24, PT ;  /* 0x000000180d00720c */ /* 0x040fe20003fc4070 */
[--C-:B------:R-:W-:Y:S01]  /*19200*/  @!P2 IMAD.IADD R2, R2, 0x1, -R13.reuse ;  /* 0x000000010202a824 */ /* 0x100fe200078e0a0d */
[----:B------:R-:W-:Y:S01]  /*19210*/  ISETP.GT.U32.AND P5, PT, R13, R11, PT ;  /* 0x0000000b0d00720c */ /* 0x000fe20003fa4070 */
[--C-:B------:R-:W-:Y:S01]  /*19220*/  @!P3 IMAD.IADD R17, R17, 0x1, -R13.reuse ;  /* 0x000000011111b824 */ /* 0x100fe200078e0a0d */
[----:B0-----:R-:W4:Y:S01]  /*19230*/  LDL.LU R29, [R1+0x290] ;  /* 0x00029000011d7983 */ /* 0x001f220000300800 */
[----:B------:R-:W-:-:S05]  /*19240*/  @!P4 IMAD.IADD R16, R16, 0x1, -R13 ;  /* 0x000000011010c824 */ /* 0x000fca00078e0a0d */
[--C-:B------:R-:W-:Y:S01]  /*19250*/  @!P0 IMAD.IADD R4, R4, 0x1, -R13.reuse ;  /* 0x0000000104048824 */ /* 0x100fe200078e0a0d */
[----:B------:R-:W-:Y:S02]  /*19260*/  ISETP.GT.U32.AND P0, PT, R13, R10, PT ;  /* 0x0000000a0d00720c */ /* 0x000fe40003f04070 */
[--C-:B------:R-:W-:Y:S01]  /*19270*/  @!P6 IMAD.IADD R24, R24, 0x1, -R13.reuse ;  /* 0x000000011818e824 */ /* 0x100fe200078e0a0d */
[----:B------:R-:W-:Y:S01]  /*19280*/  STL [R1+0x2c0], R19 ;  /* 0x0002c01301007387 */ /* 0x000fe20000100800 */
[----:B------:R-:W-:-:S03]  /*19290*/  @!P5 IMAD.IADD R11, R11, 0x1, -R13 ;  /* 0x000000010b0bd824 */ /* 0x000fc600078e0a0d */
[----:B------:R-:W-:Y:S04]  /*192a0*/  STL [R1+0x2c4], R18 ;  /* 0x0002c41201007387 */ /* 0x000fe80000100800 */
[----:B------:R-:W-:Y:S04]  /*192b0*/  STL [R1+0x2c8], R6 ;  /* 0x0002c80601007387 */ /* 0x000fe80000100800 */
[----:B------:R-:W-:Y:S04]  /*192c0*/  STL [R1+0x2d0], R5 ;  /* 0x0002d00501007387 */ /* 0x000fe80000100800 */
[----:B------:R0:W-:Y:S04]  /*192d0*/  STL [R1+0x2ac], R24 ;  /* 0x0002ac1801007387 */ /* 0x0001e80000100800 */
[----:B------:R1:W-:Y:S01]  /*192e0*/  STL [R1+0x2cc], R4 ;  /* 0x0002cc0401007387 */ /* 0x0003e20000100800 */
[----:B------:R-:W-:-:S03]  /*192f0*/  @!P0 IMAD.IADD R10, R10, 0x1, -R13 ;  /* 0x000000010a0a8824 */ /* 0x000fc600078e0a0d */
[----:B0-----:R-:W4:Y:S04]  /*19300*/  LDL R24, [R1+0x3adc] ;  /* 0x003adc0001187983 */ /* 0x001f280000100800 */
[----:B-1----:R-:W4:Y:S04]  /*19310*/  LDL.LU R4, [R1+0x270] ;  /* 0x0002700001047983 */ /* 0x002f280000300800 */
[----:B------:R-:W4:Y:S04]  /*19320*/  LDL.LU R18, [R1+0x274] ;  /* 0x0002740001127983 */ /* 0x000f280000300800 */
[----:B------:R-:W4:Y:S04]  /*19330*/  LDL.LU R6, [R1+0x278] ;  /* 0x0002780001067983 */ /* 0x000f280000300800 */
[----:B------:R0:W-:Y:S04]  /*19340*/  STL [R1+0x2b0], R3 ;  /* 0x0002b00301007387 */ /* 0x0001e80000100800 */
[----:B------:R-:W4:Y:S04]  /*19350*/  LDL.LU R5, [R1+0x280] ;  /* 0x0002800001057983 */ /* 0x000f280000300800 */
[----:B0-----:R-:W4:Y:S01]  /*19360*/  LDL.LU R3, [R1+0x27c] ;  /* 0x00027c0001037983 */ /* 0x001f220000300800 */
        /* <DEDUP_REMOVED lines=16> */
[----:B------:R-:W-:Y:S01]  /*19470*/  ISETP.GT.U32.AND P5, PT, R13, R10, PT ;  /* 0x0000000a0d00720c */ /* 0x000fe20003fa4070 */
[--C-:B------:R-:W-:Y:S01]  /*19480*/  @!P3 IMAD.IADD R16, R16, 0x1, -R13.reuse ;  /* 0x000000011010b824 */ /* 0x100fe200078e0a0d */
[----:B------:R0:W-:Y:S05]  /*19490*/  STL [R1+0x2b4], R2 ;  /* 0x0002b40201007387 */ /* 0x0001ea0000100800 */
[--C-:B------:R-:W-:Y:S01]  /*194a0*/  @!P4 IMAD.IADD R11, R11, 0x1, -R13.reuse ;  /* 0x000000010b0bc824 */ /* 0x100fe200078e0a0d */
[----:B0-----:R-:W2:Y:S04]  /*194b0*/  LDL.LU R2, [R1+0x25c] ;  /* 0x00025c0001027983 */ /* 0x001ea80000300800 */
[----:B------:R-:W2:Y:S04]  /*194c0*/  LDL.LU R19, [R1+0x260] ;  /* 0x0002600001137983 */ /* 0x000ea80000300800 */
[----:B------:R0:W-:Y:S04]  /*194d0*/  STL [R1+0x2bc], R17 ;  /* 0x0002bc1101007387 */ /* 0x0001e80000100800 */
[----:B------:R1:W-:Y:S04]  /*194e0*/  STL [R1+0x2b8], R16 ;  /* 0x0002b81001007387 */ /* 0x0003e80000100800 */
[----:B0-----:R-:W2:Y:S04]  /*194f0*/  LDL.LU R17, [R1+0x264] ;  /* 0x0002640001117983 */ /* 0x001ea80000300800 */
[----:B-1----:R-:W2:Y:S01]  /*19500*/  LDL.LU R16, [R1+0x26c] ;  /* 0x00026c0001107983 */ /* 0x002ea20000300800 */
[----:B------:R-:W-:-:S03]  /*19510*/  @!P5 IMAD.IADD R10, R10, 0x1, -R13 ;  /* 0x000000010a0ad824 */ /* 0x000fc600078e0a0d */
[----:B------:R0:W-:Y:S04]  /*19520*/  STL [R1+0x298], R11 ;  /* 0x0002980b01007387 */ /* 0x0001e80000100800 */
[----:B0-----:R-:W2:Y:S04]  /*19530*/  LDL.LU R11, [R1+0x268] ;  /* 0x00026800010b7983 */ /* 0x001ea80000300800 */
[----:B------:R0:W-:Y:S04]  /*19540*/  STL [R1+0x29c], R10 ;  /* 0x00029c0a01007387 */ /* 0x0001e80000100800 */
[----:B0-----:R-:W2:Y:S01]  /*19550*/  LDL.LU R10, [R1+0x248] ;  /* 0x00024800010a7983 */ /* 0x001ea20000300800 */
[----:B------:R-:W-:-:S02]  /*19560*/  ISETP.GT.U32.AND P6, PT, R13, R0, PT ;  /* 0x000000000d00720c */ /* 0x000fc40003fc4070 */
[C---:B---3--:R-:W-:Y:S02]  /*19570*/  ISETP.GT.U32.AND P0, PT, R13.reuse, R7, PT ;  /* 0x000000070d00720c */ /* 0x048fe40003f04070 */
[----:B------:R-:W-:-:S09]  /*19580*/  ISETP.GT.U32.AND P1, PT, R13, R21, PT ;  /* 0x000000150d00720c */ /* 0x000fd20003f24070 */
[--C-:B------:R-:W-:Y:S01]  /*19590*/  @!P6 IMAD.IADD R0, R0, 0x1, -R13.reuse ;  /* 0x000000010000e824 */ /* 0x100fe200078e0a0d */
[----:B----4-:R-:W-:Y:S01]  /*195a0*/  ISETP.GT.U32.AND P6, PT, R13, R29, PT ;  /* 0x0000001d0d00720c */ /* 0x010fe20003fc4070 */
[----:B------:R-:W-:-:S03]  /*195b0*/  @!P0 IMAD.IADD R7, R7, 0x1, -R13 ;  /* 0x0000000107078824 */ /* 0x000fc600078e0a0d */
[C---:B------:R-:W-:Y:S02]  /*195c0*/  ISETP.GT.U32.AND P0, PT, R13.reuse, R0, PT ;  /* 0x000000000d00720c */ /* 0x040fe40003f04070 */
[C---:B------:R-:W-:Y:S02]  /*195d0*/  ISETP.GT.U32.AND P2, PT, R13.reuse, R20, PT ;  /* 0x000000140d00720c */ /* 0x040fe40003f44070 */
[----:B------:R-:W-:-:S05]  /*195e0*/  ISETP.GT.U32.AND P3, PT, R13, R15, PT ;  /* 0x0000000f0d00720c */ /* 0x000fca0003f64070 */
[--C-:B------:R-:W-:Y:S01]  /*195f0*/  @!P6 IMAD.IADD R29, R29, 0x1, -R13.reuse ;  /* 0x000000011d1de824 */ /* 0x100fe200078e0a0d */
[----:B------:R-:W-:Y:S01]  /*19600*/  ISETP.GT.U32.AND P4, PT, R13, R9, PT ;  /* 0x000000090d00720c */ /* 0x000fe20003f84070 */
[--C-:B------:R-:W-:Y:S02]  /*19610*/  @!P1 IMAD.IADD R21, R21, 0x1, -R13.reuse ;  /* 0x0000000115159824 */ /* 0x100fe400078e0a0d */
[--C-:B------:R-:W-:Y:S01]  /*19620*/  @!P0 IMAD.IADD R0, R0, 0x1, -R13.reuse ;  /* 0x0000000100008824 */ /* 0x100fe200078e0a0d */
[C---:B------:R-:W-:Y:S01]  /*19630*/  ISETP.GT.U32.AND P0, PT, R13.reuse, R29, PT ;  /* 0x0000001d0d00720c */ /* 0x040fe20003f04070 */
[--C-:B------:R-:W-:Y:S01]  /*19640*/  @!P2 IMAD.IADD R20, R20, 0x1, -R13.reuse ;  /* 0x000000011414a824 */ /* 0x100fe200078e0a0d */
[----:B------:R-:W-:Y:S01]  /*19650*/  ISETP.GT.U32.AND P1, PT, R13, R4, PT ;  /* 0x000000040d00720c */ /* 0x000fe20003f24070 */
[----:B------:R-:W-:Y:S01]  /*19660*/  @!P3 IMAD.IADD R15, R15, 0x1, -R13 ;  /* 0x000000010f0fb824 */ /* 0x000fe200078e0a0d */
[C---:B------:R-:W-:Y:S01]  /*19670*/  ISETP.GT.U32.AND P2, PT, R13.reuse, R18, PT ;  /* 0x000000120d00720c */ /* 0x040fe20003f44070 */
[----:B------:R0:W-:Y:S01]  /*19680*/  STL [R1+0x2a0], R0 ;  /* 0x0002a00001007387 */ /* 0x0001e20000100800 */
[----:B------:R-:W-:-:S02]  /*19690*/  ISETP.GT.U32.AND P3, PT, R13, R6, PT ;  /* 0x000000060d00720c */ /* 0x000fc40003f64070 */
[----:B------:R-:W-:Y:S01]  /*196a0*/  ISETP.GT.U32.AND P5, PT, R13, R8, PT ;  /* 0x000000080d00720c */ /* 0x000fe20003fa4070 */
[--C-:B------:R-:W-:Y:S01]  /*196b0*/  @!P4 IMAD.IADD R9, R9, 0x1, -R13.reuse ;  /* 0x000000010909c824 */ /* 0x100fe200078e0a0d */
[----:B0-----:R-:W3:Y:S03]  /*196c0*/  LDL.LU R0, [R1+0x24c] ;  /* 0x00024c0001007983 */ /* 0x001ee60000300800 */
[--C-:B------:R-:W-:Y:S01]  /*196d0*/  @!P0 IMAD.IADD R29, R29, 0x1, -R13.reuse ;  /* 0x000000011d1d8824 */ /* 0x100fe200078e0a0d */
[C---:B------:R-:W-:Y:S01]  /*196e0*/  ISETP.GT.U32.AND P4, PT, R13.reuse, R5, PT ;  /* 0x000000050d00720c */ /* 0x040fe20003f84070 */
[--C-:B------:R-:W-:Y:S01]  /*196f0*/  @!P1 IMAD.IADD R4, R4, 0x1, -R13.reuse ;  /* 0x0000000104049824 */ /* 0x100fe200078e0a0d */
[----:B------:R-:W-:Y:S01]  /*19700*/  ISETP.GT.U32.AND P6, PT, R13, R7, PT ;  /* 0x000000070d00720c */ /* 0x000fe20003fc4070 */
[--C-:B------:R-:W-:Y:S02]  /*19710*/  @!P2 IMAD.IADD R18, R18, 0x1, -R13.reuse ;  /* 0x000000011212a824 */ /* 0x100fe400078e0a0d */
[----:B------:R-:W-:-:S02]  /*19720*/  @!P3 IMAD.IADD R6, R6, 0x1, -R13 ;  /* 0x000000010606b824 */ /* 0x000fc400078e0a0d */
[--C-:B------:R-:W-:Y:S01]  /*19730*/  @!P5 IMAD.IADD R8, R8, 0x1, -R13.reuse ;  /* 0x000000010808d824 */ /* 0x100fe200078e0a0d */
[----:B------:R-:W-:Y:S01]  /*19740*/  ISETP.GT.U32.AND P5, PT, R13, R3, PT ;  /* 0x000000030d00720c */ /* 0x000fe20003fa4070 */
[----:B------:R-:W-:Y:S04]  /*19750*/  STL [R1+0x2a8], R21 ;  /* 0x0002a81501007387 */ /* 0x000fe80000100800 */
        /* <DEDUP_REMOVED lines=24> */
[----:B------:R-:W-:-:S07]  /*198e0*/  ISETP.GT.U32.AND P4, PT, R13, R10, PT ;  /* 0x0000000a0d00720c */ /* 0x000fce0003f84070 */
[--C-:B------:R-:W-:Y:S01]  /*198f0*/  @!P3 IMAD.IADD R11, R11, 0x1, -R13.reuse ;  /* 0x000000010b0bb824 */ /* 0x100fe200078e0a0d */
[C---:B------:R-:W-:Y:S01]  /*19900*/  ISETP.GT.U32.AND P3, PT, R13.reuse, R5, PT ;  /* 0x000000050d00720c */ /* 0x040fe20003f64070 */
[--C-:B------:R-:W-:Y:S02]  /*19910*/  @!P0 IMAD.IADD R4, R4, 0x1, -R13.reuse ;  /* 0x0000000104048824 */ /* 0x100fe400078e0a0d */
[--C-:B------:R-:W-:Y:S02]  /*19920*/  @!P1 IMAD.IADD R18, R18, 0x1, -R13.reuse ;  /* 0x0000000112129824 */ /* 0x100fe400078e0a0d */
[--C-:B------:R-:W-:Y:S01]  /*19930*/  @!P2 IMAD.IADD R6, R6, 0x1, -R13.reuse ;  /* 0x000000010606a824 */ /* 0x100fe200078e0a0d */
[----:B------:R0:W-:Y:S01]  /*19940*/  STL [R1+0x270], R4 ;  /* 0x0002700401007387 */ /* 0x0001e20000100800 */
[----:B------:R-:W-:Y:S01]  /*19950*/  @!P4 IMAD.IADD R10, R10, 0x1, -R13 ;  /* 0x000000010a0ac824 */ /* 0x000fe200078e0a0d */
[----:B------:R-:W-:-:S05]  /*19960*/  ISETP.GT.U32.AND P4, PT, R13, R3, PT ;  /* 0x000000030d00720c */ /* 0x000fca0003f84070 */
[--C-:B------:R-:W-:Y:S01]  /*19970*/  @!P3 IMAD.IADD R5, R5, 0x1, -R13.reuse ;  /* 0x000000010505b824 */ /* 0x100fe200078e0a0d */
[----:B0-----:R-:W2:Y:S04]  /*19980*/  LDL.LU R4, [R1+0x244] ;  /* 0x0002440001047983 */ /* 0x001ea80000300800 */
[----:B------:R0:W-:Y:S04]  /*19990*/  STL [R1+0x274], R18 ;  /* 0x0002741201007387 */ /* 0x0001e80000100800 */
[----:B------:R-:W2:Y:S04]  /*199a0*/  LDL.LU R22, [R1+0x240] ;  /* 0x0002400001167983 */ /* 0x000ea80000300800 */
[----:B------:R1:W-:Y:S04]  /*199b0*/  STL [R1+0x278], R6 ;  /* 0x0002780601007387 */ /* 0x0003e80000100800 */
[----:B------:R-:W2:Y:S01]  /*199c0*/  LDL.LU R20, [R1+0x220] ;  /* 0x0002200001147983 */ /* 0x000ea20000300800 */
[----:B------:R-:W-:-:S03]  /*199d0*/  @!P4 IMAD.IADD R3, R3, 0x1, -R13 ;  /* 0x000000010303c824 */ /* 0x000fc600078e0a0d */
[----:B------:R3:W-:Y:S04]  /*199e0*/  STL [R1+0x280], R5 ;  /* 0x0002800501007387 */ /* 0x0007e80000100800 */
[----:B0-----:R-:W2:Y:S04]  /*199f0*/  LDL.LU R18, [R1+0x224] ;  /* 0x0002240001127983 */ /* 0x001ea80000300800 */
[----:B-1----:R-:W2:Y:S04]  /*19a00*/  LDL.LU R6, [R1+0x228] ;  /* 0x0002280001067983 */ /* 0x002ea80000300800 */
[----:B------:R0:W-:Y:S04]  /*19a10*/  STL [R1+0x27c], R3 ;  /* 0x00027c0301007387 */ /* 0x0001e80000100800 */
[----:B---3--:R-:W3:Y:S01]  /*19a20*/  LDL.LU R5, [R1+0x230] ;  /* 0x0002300001057983 */ /* 0x008ee20000300800 */
[----:B------:R-:W-:-:S02]  /*19a30*/  ISETP.GT.U32.AND P6, PT, R13, R2, PT ;  /* 0x000000020d00720c */ /* 0x000fc40003fc4070 */
[C---:B------:R-:W-:Y:S02]  /*19a40*/  ISETP.GT.U32.AND P5, PT, R13.reuse, R0, PT ;  /* 0x000000000d00720c */ /* 0x040fe40003fa4070 */
[C---:B------:R-:W-:Y:S01]  /*19a50*/  ISETP.GT.U32.AND P0, PT, R13.reuse, R19, PT ;  /* 0x000000130d00720c */ /* 0x040fe20003f04070 */
[----:B0-----:R-:W3:Y:S08]  /*19a60*/  LDL.LU R3, [R1+0x22c] ;  /* 0x00022c0001037983 */ /* 0x001ef00000300800 */
[--C-:B------:R-:W-:Y:S01]  /*19a70*/  @!P6 IMAD.IADD R2, R2, 0x1, -R13.reuse ;  /* 0x000000010202e824 */ /* 0x100fe200078e0a0d */
[----:B------:R-:W-:Y:S01]  /*19a80*/  ISETP.GT.U32.AND P6, PT, R13, R25, PT ;  /* 0x000000190d00720c */ /* 0x000fe20003fc4070 */
[----:B------:R-:W-:-:S03]  /*19a90*/  @!P5 IMAD.IADD R0, R0, 0x1, -R13 ;  /* 0x000000010000d824 */ /* 0x000fc600078e0a0d */
[C---:B------:R-:W-:Y:S02]  /*19aa0*/  ISETP.GT.U32.AND P5, PT, R13.reuse, R2, PT ;  /* 0x000000020d00720c */ /* 0x040fe40003fa4070 */
[C---:B------:R-:W-:Y:S02]  /*19ab0*/  ISETP.GT.U32.AND P1, PT, R13.reuse, R17, PT ;  /* 0x000000110d00720c */ /* 0x040fe40003f24070 */
[C---:B------:R-:W-:Y:S02]  /*19ac0*/  ISETP.GT.U32.AND P2, PT, R13.reuse, R16, PT ;  /* 0x000000100d00720c */ /* 0x040fe40003f44070 */
[----:B------:R-:W-:-:S03]  /*19ad0*/  ISETP.GT.U32.AND P3, PT, R13, R11, PT ;  /* 0x0000000b0d00720c */ /* 0x000fc60003f64070 */
[--C-:B------:R-:W-:Y:S02]  /*19ae0*/  @!P6 IMAD.IADD R25, R25, 0x1, -R13.reuse ;  /* 0x000000011919e824 */ /* 0x100fe400078e0a0d */
[--C-:B------:R-:W-:Y:S02]  /*19af0*/  @!P0 IMAD.IADD R19, R19, 0x1, -R13.reuse ;  /* 0x0000000113138824 */ /* 0x100fe400078e0a0d */
[--C-:B------:R-:W-:Y:S01]  /*19b00*/  @!P5 IMAD.IADD R2, R2, 0x1, -R13.reuse ;  /* 0x000000010202d824 */ /* 0x100fe200078e0a0d */
[----:B------:R-:W-:Y:S01]  /*19b10*/  ISETP.GT.U32.AND P5, PT, R13, R25, PT ;  /* 0x000000190d00720c */ /* 0x000fe20003fa4070 */
[--C-:B------:R-:W-:Y:S01]  /*19b20*/  @!P1 IMAD.IADD R17, R17, 0x1, -R13.reuse ;  /* 0x0000000111119824 */ /* 0x100fe200078e0a0d */
[C---:B----4-:R-:W-:Y:S01]  /*19b30*/  ISETP.GT.U32.AND P0, PT, R13.reuse, R29, PT ;  /* 0x0000001d0d00720c */ /* 0x050fe20003f04070 */
[----:B------:R-:W-:Y:S01]  /*19b40*/  @!P2 IMAD.IADD R16, R16, 0x1, -R13 ;  /* 0x000000011010a824 */ /* 0x000fe200078e0a0d */
[C---:B------:R-:W-:Y:S02]  /*19b50*/  ISETP.GT.U32.AND P1, PT, R13.reuse, R15, PT ;  /* 0x0000000f0d00720c */ /* 0x040fe40003f24070 */
[----:B------:R-:W-:-:S02]  /*19b60*/  ISETP.GT.U32.AND P2, PT, R13, R9, PT ;  /* 0x000000090d00720c */ /* 0x000fc40003f44070 */
[----:B------:R-:W-:Y:S01]  /*19b70*/  ISETP.GT.U32.AND P4, PT, R13, R10, PT ;  /* 0x0000000a0d00720c */ /* 0x000fe20003f84070 */
[----:B------:R-:W-:Y:S01]  /*19b80*/  @!P3 IMAD.IADD R11, R11, 0x1, -R13 ;  /* 0x000000010b0bb824 */ /* 0x000fe200078e0a0d */
[----:B------:R-:W-:-:S03]  /*19b90*/  ISETP.GT.U32.AND P3, PT, R13, R8, PT ;  /* 0x000000080d00720c */ /* 0x000fc60003f64070 */
[--C-:B------:R-:W-:Y:S01]  /*19ba0*/  @!P5 IMAD.IADD R25, R25, 0x1, -R13.reuse ;  /* 0x000000011919d824 */ /* 0x100fe200078e0a0d */
[----:B------:R0:W-:Y:S01]  /*19bb0*/  STL [R1+0x25c], R2 ;  /* 0x00025c0201007387 */ /* 0x0001e20000100800 */
[--C-:B------:R-:W-:Y:S01]  /*19bc0*/  @!P0 IMAD.IADD R29, R29, 0x1, -R13.reuse ;  /* 0x000000011d1d8824 */ /* 0x100fe200078e0a0d */
[----:B------:R-:W-:Y:S01]  /*19bd0*/  ISETP.GT.U32.AND P6, PT, R13, R0, PT ;  /* 0x000000000d00720c */ /* 0x000fe20003fc4070 */
[--C-:B------:R-:W-:Y:S02]  /*19be0*/  @!P1 IMAD.IADD R15, R15, 0x1, -R13.reuse ;  /* 0x000000010f0f9824 */ /* 0x100fe400078e0a0d */
[--C-:B------:R-:W-:Y:S01]  /*19bf0*/  @!P2 IMAD.IADD R9, R9, 0x1, -R13.reuse ;  /* 0x000000010909a824 */ /* 0x100fe200078e0a0d */
[----:B0-----:R-:W4:Y:S01]  /*19c00*/  LDL.LU R2, [R1+0x20c] ;  /* 0x00020c0001027983 */ /* 0x001f220000300800 */
        /* <DEDUP_REMOVED lines=12> */
[----:B0-----:R-:W4:Y:S04]  /*19cd0*/  LDL R25, [R1+0x3ad8] ;  /* 0x003ad80001197983 */ /* 0x001f280000100800 */
[----:B-1----:R-:W4:Y:S04]  /*19ce0*/  LDL.LU R0, [R1+0x210] ;  /* 0x0002100001007983 */ /* 0x002f280000300800 */
[----:B------:R-:W4:Y:S04]  /*19cf0*/  LDL.LU R17, [R1+0x214] ;  /* 0x0002140001117983 */ /* 0x000f280000300800 */
[----:B------:R-:W4:Y:S04]  /*19d00*/  LDL.LU R16, [R1+0x21c] ;  /* 0x00021c0001107983 */ /* 0x000f280000300800 */
[----:B------:R-:W4:Y:S04]  /*19d10*/  LDL.LU R11, [R1+0x218] ;  /* 0x00021800010b7983 */ /* 0x000f280000300800 */
[----:B------:R-:W4:Y:S01]  /*19d20*/  LDL.LU R10, [R1+0x1f8] ;  /* 0x0001f800010a7983 */ /* 0x000f220000300800 */
[----:B--2---:R-:W-:-:S02]  /*19d30*/  ISETP.GT.U32.AND P5, PT, R13, R22, PT ;  /* 0x000000160d00720c */ /* 0x004fc40003fa4070 */
[C---:B------:R-:W-:Y:S02]  /*19d40*/  ISETP.GT.U32.AND P0, PT, R13.reuse, R20, PT ;  /* 0x000000140d00720c */ /* 0x040fe40003f04070 */
[C---:B------:R-:W-:Y:S02]  /*19d50*/  ISETP.GT.U32.AND P1, PT, R13.reuse, R18, PT ;  /* 0x000000120d00720c */ /* 0x040fe40003f24070 */
[----:B------:R-:W-:-:S07]  /*19d60*/  ISETP.GT.U32.AND P2, PT, R13, R6, PT ;  /* 0x000000060d00720c */ /* 0x000fce0003f44070 */
[--C-:B------:R-:W-:Y:S01]  /*19d70*/  @!P5 IMAD.IADD R22, R22, 0x1, -R13.reuse ;  /* 0x000000011616d824 */ /* 0x100fe200078e0a0d */
[C---:B------:R-:W-:Y:S01]  /*19d80*/  ISETP.GT.U32.AND P5, PT, R13.reuse, R29, PT ;  /* 0x0000001d0d00720c */ /* 0x040fe20003fa4070 */
[--C-:B------:R-:W-:Y:S01]  /*19d90*/  @!P0 IMAD.IADD R20, R20, 0x1, -R13.reuse ;  /* 0x0000000114148824 */ /* 0x100fe200078e0a0d */
[C---:B------:R-:W-:Y:S02]  /*19da0*/  ISETP.GT.U32.AND P0, PT, R13.reuse, R15, PT ;  /* 0x0000000f0d00720c */ /* 0x040fe40003f04070 */
[C---:B---3--:R-:W-:Y:S01]  /*19db0*/  ISETP.GT.U32.AND P3, PT, R13.reuse, R5, PT ;  /* 0x000000050d00720c */ /* 0x048fe20003f64070 */
        /* <DEDUP_REMOVED lines=23> */
[----:B------:R-:W2:Y:S01]  /*19f30*/  LDL.LU R8, [R1+0x1e8] ;  /* 0x0001e80001087983 */ /* 0x000ea20000300800 */
[----:B------:R-:W-:-:S09]  /*19f40*/  ISETP.GT.U32.AND P5, PT, R13, R22, PT ;  /* 0x000000160d00720c */ /* 0x000fd20003fa4070 */
[--C-:B------:R-:W-:Y:S01]  /*19f50*/  @!P6 IMAD.IADD R4, R4, 0x1, -R13.reuse ;  /* 0x000000010404e824 */ /* 0x100fe200078e0a0d */
[----:B----4-:R-:W-:Y:S01]  /*19f60*/  ISETP.GT.U32.AND P6, PT, R13, R2, PT ;  /* 0x000000020d00720c */ /* 0x010fe20003fc4070 */
[----:B------:R-:W-:-:S03]  /*19f70*/  @!P4 IMAD.IADD R3, R3, 0x1, -R13 ;  /* 0x000000010303c824 */ /* 0x000fc600078e0a0d */
[C---:B------:R-:W-:Y:S02]  /*19f80*/  ISETP.GT.U32.AND P4, PT, R13.reuse, R4, PT ;  /* 0x000000040d00720c */ /* 0x040fe40003f84070 */
[C---:B------:R-:W-:Y:S02]  /*19f90*/  ISETP.GT.U32.AND P0, PT, R13.reuse, R20, PT ;  /* 0x000000140d00720c */ /* 0x040fe40003f04070 */
[----:B------:R-:W-:-:S05]  /*19fa0*/  ISETP.GT.U32.AND P1, PT, R13, R18, PT ;  /* 0x000000120d00720c */ /* 0x000fca0003f24070 */
[----:B------:R-:W-:-:S04]  /*19fb0*/  @!P6 IMAD.IADD R2, R2, 0x1, -R13 ;  /* 0x000000010202e824 */ /* 0x000fc800078e0a0d */
[--C-:B------:R-:W-:Y:S01]  /*19fc0*/  @!P4 IMAD.IADD R4, R4, 0x1, -R13.reuse ;  /* 0x000000010404c824 */ /* 0x100fe200078e0a0d */
[C---:B------:R-:W-:Y:S01]  /*19fd0*/  ISETP.GT.U32.AND P4, PT, R13.reuse, R2, PT ;  /* 0x000000020d00720c */ /* 0x040fe20003f84070 */
[--C-:B------:R-:W-:Y:S02]  /*19fe0*/  @!P5 IMAD.IADD R22, R22, 0x1, -R13.reuse ;  /* 0x000000011616d824 */ /* 0x100fe400078e0a0d */
[----:B------:R-:W-:Y:S01]  /*19ff0*/  @!P0 IMAD.IADD R20, R20, 0x1, -R13 ;  /* 0x0000000114148824 */ /* 0x000fe200078e0a0d */
[----:B------:R1:W-:Y:S01]  /*1a000*/  STL [R1+0x244], R4 ;  /* 0x0002440401007387 */ /* 0x0003e20000100800 */
[----:B------:R-:W-:-:S03]  /*1a010*/  ISETP.GT.U32.AND P5, PT, R13, R0, PT ;  /* 0x000000000d00720c */ /* 0x000fc60003fa4070 */
[----:B0-----:R-:W4:Y:S01]  /*1a020*/  LDL.LU R7, [R1+0x1ec] ;  /* 0x0001ec0001077983 */ /* 0x001f220000300800 */
[C---:B------:R-:W-:Y:S02]  /*1a030*/  ISETP.GT.U32.AND P2, PT, R13.reuse, R6, PT ;  /* 0x000000060d00720c */ /* 0x040fe40003f44070 */
[C---:B------:R-:W-:Y:S01]  /*1a040*/  ISETP.GT.U32.AND P0, PT, R13.reuse, R17, PT ;  /* 0x000000110d00720c */ /* 0x040fe20003f04070 */
[--C-:B------:R-:W-:Y:S02]  /*1a050*/  @!P1 IMAD.IADD R18, R18, 0x1, -R13.reuse ;  /* 0x0000000112129824 */ /* 0x100fe400078e0a0d */
[--C-:B------:R-:W-:Y:S01]  /*1a060*/  @!P4 IMAD.IADD R2, R2, 0x1, -R13.reuse ;  /* 0x000000010202c824 */ /* 0x100fe200078e0a0d */
[C---:B------:R-:W-:Y:S01]  /*1a070*/  ISETP.GT.U32.AND P1, PT, R13.reuse, R16, PT ;  /* 0x000000100d00720c */ /* 0x040fe20003f24070 */
[----:B-1----:R-:W4:Y:S01]  /*1a080*/  LDL.LU R4, [R1+0x1f4] ;  /* 0x0001f40001047983 */ /* 0x002f220000300800 */
[C---:B------:R-:W-:Y:S01]  /*1a090*/  ISETP.GT.U32.AND P3, PT, R13.reuse, R5, PT ;  /* 0x000000050d00720c */ /* 0x040fe20003f64070 */
[----:B------:R-:W-:Y:S01]  /*1a0a0*/  @!P5 IMAD.IADD R0, R0, 0x1, -R13 ;  /* 0x000000010000d824 */ /* 0x000fe200078e0a0d */
[----:B------:R-:W-:-:S03]  /*1a0b0*/  ISETP.GT.U32.AND P6, PT, R13, R3, PT ;  /* 0x000000030d00720c */ /* 0x000fc60003fc4070 */
[--C-:B------:R-:W-:Y:S02]  /*1a0c0*/  @!P2 IMAD.IADD R6, R6, 0x1, -R13.reuse ;  /* 0x000000010606a824 */ /* 0x100fe400078e0a0d */
[----:B------:R-:W-:Y:S01]  /*1a0d0*/  @!P0 IMAD.IADD R17, R17, 0x1, -R13 ;  /* 0x0000000111118824 */ /* 0x000fe200078e0a0d */
[----:B------:R-:W-:-:S03]  /*1a0e0*/  ISETP.GT.U32.AND P2, PT, R13, R11, PT ;  /* 0x0000000b0d00720c */ /* 0x000fc60003f44070 */
[--C-:B------:R-:W-:Y:S01]  /*1a0f0*/  @!P1 IMAD.IADD R16, R16, 0x1, -R13.reuse ;  /* 0x0000000110109824 */ /* 0x100fe200078e0a0d */
[----:B------:R-:W-:Y:S01]  /*1a100*/  STL [R1+0x240], R22 ;  /* 0x0002401601007387 */ /* 0x000fe20000100800 */
[----:B------:R-:W-:-:S03]  /*1a110*/  @!P3 IMAD.IADD R5, R5, 0x1, -R13 ;  /* 0x000000010505b824 */ /* 0x000fc600078e0a0d */
[----:B------:R-:W-:Y:S01]  /*1a120*/  STL [R1+0x220], R20 ;  /* 0x0002201401007387 */ /* 0x000fe20000100800 */
[----:B------:R-:W-:-:S03]  /*1a130*/  @!P6 IMAD.IADD R3, R3, 0x1, -R13 ;  /* 0x000000010303e824 */ /* 0x000fc600078e0a0d */
[----:B------:R-:W-:Y:S01]  /*1a140*/  STL [R1+0x224], R18 ;  /* 0x0002241201007387 */ /* 0x000fe20000100800 */
[----:B------:R-:W-:-:S03]  /*1a150*/  @!P2 IMAD.IADD R11, R11, 0x1, -R13 ;  /* 0x000000010b0ba824 */ /* 0x000fc600078e0a0d */
[----:B------:R0:W-:Y:S04]  /*1a160*/  STL [R1+0x228], R6 ;  /* 0x0002280601007387 */ /* 0x0001e80000100800 */
[----:B------:R1:W-:Y:S04]  /*1a170*/  STL [R1+0x230], R5 ;  /* 0x0002300501007387 */ /* 0x0003e80000100800 */
[----:B0-----:R-:W4:Y:S04]  /*1a180*/  LDL.LU R6, [R1+0x1f0] ;  /* 0x0001f00001067983 */ /* 0x001f280000300800 */
[----:B------:R0:W-:Y:S04]  /*1a190*/  STL [R1+0x22c], R3 ;  /* 0x00022c0301007387 */ /* 0x0001e80000100800 */
[----:B------:R-:W4:Y:S04]  /*1a1a0*/  LDL.LU R18, [R1+0x1d0] ;  /* 0x0001d00001127983 */ /* 0x000f280000300800 */
[----:B-1----:R-:W4:Y:S04]  /*1a1b0*/  LDL.LU R5, [R1+0x1d4] ;  /* 0x0001d40001057983 */ /* 0x002f280000300800 */
[----:B------:R1:W-:Y:S04]  /*1a1c0*/  STL [R1+0x20c], R2 ;  /* 0x00020c0201007387 */ /* 0x0003e80000100800 */
[----:B0-----:R-:W4:Y:S04]  /*1a1d0*/  LDL.LU R3, [R1+0x1d8] ;  /* 0x0001d80001037983 */ /* 0x001f280000300800 */
[----:B-1----:R-:W4:Y:S01]  /*1a1e0*/  LDL.LU R2, [R1+0x1e0] ;  /* 0x0001e00001027983 */ /* 0x002f220000300800 */
[----:B---3--:R-:W-:-:S02]  /*1a1f0*/  ISETP.GT.U32.AND P4, PT, R13, R21, PT ;  /* 0x000000150d00720c */ /* 0x008fc40003f84070 */
[C---:B--2---:R-:W-:Y:S02]  /*1a200*/  ISETP.GT.U32.AND P5, PT, R13.reuse, R19, PT ;  /* 0x000000130d00720c */ /* 0x044fe40003fa4070 */
        /* <DEDUP_REMOVED lines=40> */
[----:B------:R-:W-:Y:S01]  /*1a490*/  ISETP.GT.U32.AND P4, PT, R13, R6, PT ;  /* 0x000000060d00720c */ /* 0x000fe20003f84070 */
[----:B------:R-:W-:Y:S01]  /*1a4a0*/  @!P5 IMAD.IADD R19, R19, 0x1, -R13 ;  /* 0x000000011313d824 */ /* 0x000fe200078e0a0d */
[----:B------:R-:W-:-:S05]  /*1a4b0*/  ISETP.GT.U32.AND P5, PT, R13, R18, PT ;  /* 0x000000120d00720c */ /* 0x000fca0003fa4070 */
[--C-:B------:R-:W-:Y:S01]  /*1a4c0*/  @!P3 IMAD.IADD R29, R29, 0x1, -R13.reuse ;  /* 0x000000011d1db824 */ /* 0x100fe200078e0a0d */
[C---:B------:R-:W-:Y:S02]  /*1a4d0*/  ISETP.GT.U32.AND P3, PT, R13.reuse, R4, PT ;  /* 0x000000040d00720c */ /* 0x040fe40003f64070 */
[----:B------:R-:W-:Y:S01]  /*1a4e0*/  ISETP.GT.U32.AND P1, PT, R13, R9, PT ;  /* 0x000000090d00720c */ /* 0x000fe20003f24070 */
[----:B------:R0:W-:Y:S01]  /*1a4f0*/  STL [R1+0x1f8], R10 ;  /* 0x0001f80a01007387 */ /* 0x0001e20000100800 */
[--C-:B------:R-:W-:Y:S01]  /*1a500*/  @!P0 IMAD.IADD R15, R15, 0x1, -R13.reuse ;  /* 0x000000010f0f8824 */ /* 0x100fe200078e0a0d */
[C---:B------:R-:W-:Y:S02]  /*1a510*/  ISETP.GT.U32.AND P0, PT, R13.reuse, R5, PT ;  /* 0x000000050d00720c */ /* 0x040fe40003f04070 */
[----:B0-----:R-:W4:Y:S06]  /*1a520*/  LDL.LU R10, [R1+0x1c4] ;  /* 0x0001c400010a7983 */ /* 0x001f2c0000300800 */
[--C-:B------:R-:W-:Y:S01]  /*1a530*/  @!P3 IMAD.IADD R4, R4, 0x1, -R13.reuse ;  /* 0x000000010404b824 */ /* 0x100fe200078e0a0d */
[C---:B------:R-:W-:Y:S01]  /*1a540*/  ISETP.GT.U32.AND P2, PT, R13.reuse, R8, PT ;  /* 0x000000080d00720c */ /* 0x040fe20003f44070 */
[--C-:B------:R-:W-:Y:S01]  /*1a550*/  @!P4 IMAD.IADD R6, R6, 0x1, -R13.reuse ;  /* 0x000000010606c824 */ /* 0x100fe200078e0a0d */
[----:B------:R0:W-:Y:S01]  /*1a560*/  STL [R1+0x1fc], R29 ;  /* 0x0001fc1d01007387 */ /* 0x0001e20000100800 */
[--C-:B------:R-:W-:Y:S01]  /*1a570*/  @!P5 IMAD.IADD R18, R18, 0x1, -R13.reuse ;  /* 0x000000011212d824 */ /* 0x100fe200078e0a0d */
[----:B------:R-:W-:Y:S01]  /*1a580*/  ISETP.GT.U32.AND P6, PT, R13, R7, PT ;  /* 0x000000070d00720c */ /* 0x000fe20003fc4070 */
[--C-:B------:R-:W-:Y:S01]  /*1a590*/  @!P1 IMAD.IADD R9, R9, 0x1, -R13.reuse ;  /* 0x0000000109099824 */ /* 0x100fe200078e0a0d */
[----:B------:R-:W-:Y:S01]  /*1a5a0*/  ISETP.GT.U32.AND P1, PT, R13, R3, PT ;  /* 0x000000030d00720c */ /* 0x000fe20003f24070 */
[----:B0-----:R-:W4:Y:S01]  /*1a5b0*/  LDL.LU R29, [R1+0x1a4] ;  /* 0x0001a400011d7983 */ /* 0x001f220000300800 */
[----:B------:R-:W-:-:S05]  /*1a5c0*/  @!P0 IMAD.IADD R5, R5, 0x1, -R13 ;  /* 0x0000000105058824 */ /* 0x000fca00078e0a0d */
[--C-:B------:R-:W-:Y:S01]  /*1a5d0*/  @!P2 IMAD.IADD R8, R8, 0x1, -R13.reuse ;  /* 0x000000010808a824 */ /* 0x100fe200078e0a0d */
[----:B------:R-:W-:Y:S03]  /*1a5e0*/  STL [R1+0x200], R21 ;  /* 0x0002001501007387 */ /* 0x000fe60000100800 */
        /* <DEDUP_REMOVED lines=41> */
[----:B----4-:R-:W-:-:S09]  /*1a880*/  ISETP.GT.U32.AND P1, PT, R13, R10, PT ;  /* 0x0000000a0d00720c */ /* 0x010fd20003f24070 */
[--C-:B------:R-:W-:Y:S01]  /*1a890*/  @!P2 IMAD.IADD R2, R2, 0x1, -R13.reuse ;  /* 0x000000010202a824 */ /* 0x100fe200078e0a0d */
[C---:B------:R-:W-:Y:S01]  /*1a8a0*/  ISETP.GT.U32.AND P2, PT, R13.reuse, R26, PT ;  /* 0x0000001a0d00720c */ /* 0x040fe20003f44070 */
[--C-:B------:R-:W-:Y:S01]  /*1a8b0*/  @!P6 IMAD.IADD R0, R0, 0x1, -R13.reuse ;  /* 0x000000010000e824 */ /* 0x100fe200078e0a0d */
[C---:B------:R-:W-:Y:S01]  /*1a8c0*/  ISETP.GT.U32.AND P6, PT, R13.reuse, R29, PT ;  /* 0x0000001d0d00720c */ /* 0x040fe20003fc4070 */
[----:B------:R-:W-:Y:S01]  /*1a8d0*/  @!P1 IMAD.IADD R10, R10, 0x1, -R13 ;  /* 0x000000010a0a9824 */ /* 0x000fe200078e0a0d */
[C---:B------:R-:W-:Y:S02]  /*1a8e0*/  ISETP.GT.U32.AND P1, PT, R13.reuse, R2, PT ;  /* 0x000000020d00720c */ /* 0x040fe40003f24070 */
[C---:B------:R-:W-:Y:S02]  /*1a8f0*/  ISETP.GT.U32.AND P3, PT, R13.reuse, R20, PT ;  /* 0x000000140d00720c */ /* 0x040fe40003f64070 */
[----:B------:R-:W-:-:S05]  /*1a900*/  ISETP.GT.U32.AND P4, PT, R13, R17, PT ;  /* 0x000000110d00720c */ /* 0x000fca0003f84070 */
[--C-:B------:R-:W-:Y:S01]  /*1a910*/  @!P2 IMAD.IADD R26, R26, 0x1, -R13.reuse ;  /* 0x000000011a1aa824 */ /* 0x100fe200078e0a0d */
[----:B------:R-:W-:Y:S01]  /*1a920*/  ISETP.GT.U32.AND P2, PT, R13, R0, PT ;  /* 0x000000000d00720c */ /* 0x000fe20003f44070 */
[--C-:B------:R-:W-:Y:S01]  /*1a930*/  @!P6 IMAD.IADD R29, R29, 0x1, -R13.reuse ;  /* 0x000000011d1de824 */ /* 0x100fe200078e0a0d */
[C---:B------:R-:W-:Y:S01]  /*1a940*/  ISETP.GT.U32.AND P5, PT, R13.reuse, R16, PT ;  /* 0x000000100d00720c */ /* 0x040fe20003fa4070 */
[--C-:B------:R-:W-:Y:S02]  /*1a950*/  @!P1 IMAD.IADD R2, R2, 0x1, -R13.reuse ;  /* 0x0000000102029824 */ /* 0x100fe400078e0a0d */
[--C-:B------:R-:W-:Y:S01]  /*1a960*/  @!P3 IMAD.IADD R20, R20, 0x1, -R13.reuse ;  /* 0x000000011414b824 */ /* 0x100fe200078e0a0d */
[----:B------:R-:W-:Y:S01]  /*1a970*/  ISETP.GT.U32.AND P0, PT, R13, R11, PT ;  /* 0x0000000b0d00720c */ /* 0x000fe20003f04070 */
[----:B------:R-:W-:-:S06]  /*1a980*/  @!P4 IMAD.IADD R17, R17, 0x1, -R13 ;  /* 0x000000011111c824 */ /* 0x000fcc00078e0a0d */
[--C-:B------:R-:W-:Y:S01]  /*1a990*/  @!P2 IMAD.IADD R0, R0, 0x1, -R13.reuse ;  /* 0x000000010000a824 */ /* 0x100fe200078e0a0d */
[C---:B------:R-:W-:Y:S02]  /*1a9a0*/  ISETP.GT.U32.AND P2, PT, R13.reuse, R29, PT ;  /* 0x0000001d0d00720c */ /* 0x040fe40003f44070 */
[C---:B------:R-:W-:Y:S01]  /*1a9b0*/  ISETP.GT.U32.AND P3, PT, R13.reuse, R4, PT ;  /* 0x000000040d00720c */ /* 0x040fe20003f64070 */
[----:B------:R0:W-:Y:S01]  /*1a9c0*/  STL [R1+0x1e0], R2 ;  /* 0x0001e00201007387 */ /* 0x0001e20000100800 */
[C---:B------:R-:W-:Y:S01]  /*1a9d0*/  ISETP.GT.U32.AND P4, PT, R13.reuse, R15, PT ;  /* 0x0000000f0d00720c */ /* 0x040fe20003f84070 */
[--C-:B------:R-:W-:Y:S01]  /*1a9e0*/  @!P5 IMAD.IADD R16, R16, 0x1, -R13.reuse ;  /* 0x000000011010d824 */ /* 0x100fe200078e0a0d */
[----:B------:R-:W-:Y:S01]  /*1a9f0*/  ISETP.GT.U32.AND P5, PT, R13, R9, PT ;  /* 0x000000090d00720c */ /* 0x000fe20003fa4070 */
[----:B0-----:R-:W4:Y:S06]  /*1aa00*/  LDL.LU R2, [R1+0x184] ;  /* 0x0001840001027983 */ /* 0x001f2c0000300800 */
[--C-:B------:R-:W-:Y:S01]  /*1aa10*/  @!P2 IMAD.IADD R29, R29, 0x1, -R13.reuse ;  /* 0x000000011d1da824 */ /* 0x100fe200078e0a0d */
[C---:B------:R-:W-:Y:S01]  /*1aa20*/  ISETP.GT.U32.AND P6, PT, R13.reuse, R26, PT ;  /* 0x0000001a0d00720c */ /* 0x040fe20003fc4070 */
[--C-:B------:R-:W-:Y:S01]  /*1aa30*/  @!P3 IMAD.IADD R4, R4, 0x1, -R13.reuse ;  /* 0x000000010404b824 */ /* 0x100fe200078e0a0d */
[----:B------:R-:W-:Y:S01]  /*1aa40*/  ISETP.GT.U32.AND P1, PT, R13, R10, PT ;  /* 0x0000000a0d00720c */ /* 0x000fe20003f24070 */
[----:B------:R0:W-:Y:S01]  /*1aa50*/  STL [R1+0x1dc], R0 ;  /* 0x0001dc0001007387 */ /* 0x0001e20000100800 */
[--C-:B------:R-:W-:Y:S01]  /*1aa60*/  @!P0 IMAD.IADD R11, R11, 0x1, -R13.reuse ;  /* 0x000000010b0b8824 */ /* 0x100fe200078e0a0d */
[----:B------:R-:W-:Y:S01]  /*1aa70*/  ISETP.GT.U32.AND P0, PT, R13, R8, PT ;  /* 0x000000080d00720c */ /* 0x000fe20003f04070 */
[----:B------:R-:W-:-:S02]  /*1aa80*/  @!P4 IMAD.IADD R15, R15, 0x1, -R13 ;  /* 0x000000010f0fc824 */ /* 0x000fc400078e0a0d */
[--C-:B------:R-:W-:Y:S01]  /*1aa90*/  @!P5 IMAD.IADD R9, R9, 0x1, -R13.reuse ;  /* 0x000000010909d824 */ /* 0x100fe200078e0a0d */
[----:B0-----:R-:W4:Y:S04]  /*1aaa0*/  LDL.LU R0, [R1+0x330] ;  /* 0x0003300001007983 */ /* 0x001f280000300800 */
[--C-:B------:R-:W-:Y:S02]  /*1aab0*/  @!P6 IMAD.IADD R26, R26, 0x1, -R13.reuse ;  /* 0x000000011a1ae824 */ /* 0x100fe400078e0a0d */
[--C-:B------:R-:W-:Y:S01]  /*1aac0*/  @!P1 IMAD.IADD R10, R10, 0x1, -R13.reuse ;  /* 0x000000010a0a9824 */ /* 0x100fe200078e0a0d */
[----:B------:R-:W-:Y:S02]  /*1aad0*/  STL [R1+0x1b8], R20 ;  /* 0x0001b81401007387 */ /* 0x000fe40000100800 */
[--C-:B------:R-:W-:Y:S01]  /*1aae0*/  @!P0 IMAD.IADD R8, R8, 0x1, -R13.reuse ;  /* 0x0000000108088824 */ /* 0x100fe200078e0a0d */
[----:B------:R-:W-:Y:S01]  /*1aaf0*/  ISETP.GT.U32.AND P1, PT, R13, R7, PT ;  /* 0x000000070d00720c */ /* 0x000fe20003f24070 */
[----:B------:R-:W-:Y:S04]  /*1ab00*/  STL [R1+0x1bc], R17 ;  /* 0x0001bc1101007387 */ /* 0x000fe80000100800 */
[----:B------:R-:W-:Y:S04]  /*1ab10*/  STL [R1+0x1c0], R16 ;  /* 0x0001c01001007387 */ /* 0x000fe80000100800 */
[----:B------:R-:W-:Y:S04]  /*1ab20*/  STL [R1+0x1cc], R11 ;  /* 0x0001cc0b01007387 */ /* 0x000fe80000100800 */
[----:B------:R0:W-:Y:S04]  /*1ab30*/  STL [R1+0x1a0], R26 ;  /* 0x0001a01a01007387 */ /* 0x0001e80000100800 */
[----:B------:R-:W-:Y:S04]  /*1ab40*/  STL [R1+0x1c4], R10 ;  /* 0x0001c40a01007387 */ /* 0x000fe80000100800 */
[----:B0-----:R-:W4:Y:S04]  /*1ab50*/  LDL R26, [R1+0x3ad4] ;  /* 0x003ad400011a7983 */ /* 0x001f280000100800 */
[----:B------:R0:W-:Y:S01]  /*1ab60*/  STL [R1+0x1a4], R29 ;  /* 0x0001a41d01007387 */ /* 0x0001e20000100800 */
[----:B------:R-:W-:-:S03]  /*1ab70*/  @!P1 IMAD.IADD R7, R7, 0x1, -R13 ;  /* 0x0000000107079824 */ /* 0x000fc600078e0a0d */
[----:B0-----:R-:W4:Y:S04]  /*1ab80*/  LDL.LU R29, [R1+0x154] ;  /* 0x00015400011d7983 */ /* 0x001f280000300800 */
[----:B------:R-:W4:Y:S04]  /*1ab90*/  LDL.LU R17, [R1+0x15c] ;  /* 0x00015c0001117983 */ /* 0x000f280000300800 */
        /* <DEDUP_REMOVED lines=24> */
[----:B------:R-:W3:Y:S04]  /*1ad20*/  LDL.LU R20, [R1+0x140] ;  /* 0x0001400001147983 */ /* 0x000ee80000300800 */
[----:B------:R0:W-:Y:S04]  /*1ad30*/  STL [R1+0x1b4], R15 ;  /* 0x0001b40f01007387 */ /* 0x0001e80000100800 */
[----:B------:R1:W-:Y:S04]  /*1ad40*/  STL [R1+0x1b0], R9 ;  /* 0x0001b00901007387 */ /* 0x0003e80000100800 */
[----:B0-----:R-:W2:Y:S04]  /*1ad50*/  LDL.LU R15, [R1+0x148] ;  /* 0x00014800010f7983 */ /* 0x001ea80000300800 */
[----:B-1----:R-:W2:Y:S04]  /*1ad60*/  LDL.LU R9, [R1+0x150] ;  /* 0x0001500001097983 */ /* 0x002ea80000300800 */
[----:B------:R0:W-:Y:S01]  /*1ad70*/  STL [R1+0x188], R8 ;  /* 0x0001880801007387 */ /* 0x0001e20000100800 */
[----:B------:R-:W-:-:S03]  /*1ad80*/  @!P0 IMAD.IADD R7, R7, 0x1, -R13 ;  /* 0x0000000107078824 */ /* 0x000fc600078e0a0d */
[----:B0-----:R-:W2:Y:S04]  /*1ad90*/  LDL.LU R8, [R1+0x14c] ;  /* 0x00014c0001087983 */ /* 0x001ea80000300800 */
[----:B------:R0:W-:Y:S04]  /*1ada0*/  STL [R1+0x18c], R7 ;  /* 0x00018c0701007387 */ /* 0x0001e80000100800 */
[----:B0-----:R-:W2:Y:S01]  /*1adb0*/  LDL.LU R7, [R1+0x118] ;  /* 0x0001180001077983 */ /* 0x001ea20000300800 */
[C---:B------:R-:W-:Y:S02]  /*1adc0*/  ISETP.GT.U32.AND P6, PT, R13.reuse, R6, PT ;  /* 0x000000060d00720c */ /* 0x040fe40003fc4070 */
[----:B----4-:R-:W-:-:S02]  /*1add0*/  ISETP.GT.U32.AND P1, PT, R13, R2, PT ;  /* 0x000000020d00720c */ /* 0x010fc40003f24070 */
[----:B------:R-:W-:-:S09]  /*1ade0*/  ISETP.GT.U32.AND P2, PT, R13, R21, PT ;  /* 0x000000150d00720c */ /* 0x000fd20003f44070 */
[--C-:B------:R-:W-:Y:S01]  /*1adf0*/  @!P6 IMAD.IADD R6, R6, 0x1, -R13.reuse ;  /* 0x000000010606e824 */ /* 0x100fe200078e0a0d */
[----:B------:R-:W-:Y:S01]  /*1ae00*/  ISETP.GT.U32.AND P6, PT, R13, R0, PT ;  /* 0x000000000d00720c */ /* 0x000fe20003fc4070 */
        /* <DEDUP_REMOVED lines=8> */
[----:B------:R-:W-:Y:S01]  /*1ae90*/  ISETP.GT.U32.AND P1, PT, R13, R0, PT ;  /* 0x000000000d00720c */ /* 0x000fe20003f24070 */
[--C-:B------:R-:W-:Y:S02]  /*1aea0*/  @!P3 IMAD.IADD R19, R19, 0x1, -R13.reuse ;  /* 0x000000011313b824 */ /* 0x100fe400078e0a0d */
[----:B------:R-:W-:Y:S01]  /*1aeb0*/  @!P4 IMAD.IADD R18, R18, 0x1, -R13 ;  /* 0x000000011212c824 */ /* 0x000fe200078e0a0d */
[----:B------:R0:W-:Y:S01]  /*1aec0*/  STL [R1+0x190], R6 ;  /* 0x0001900601007387 */ /* 0x0001e20000100800 */
[----:B------:R-:W-:-:S02]  /*1aed0*/  ISETP.GT.U32.AND P2, PT, R13, R29, PT ;  /* 0x0000001d0d00720c */ /* 0x000fc40003f44070 */
[C---:B------:R-:W-:Y:S01]  /*1aee0*/  ISETP.GT.U32.AND P3, PT, R13.reuse, R17, PT ;  /* 0x000000110d00720c */ /* 0x040fe20003f64070 */
[----:B0-----:R-:W4:Y:S01]  /*1aef0*/  LDL.LU R6, [R1+0x128] ;  /* 0x0001280001067983 */ /* 0x001f220000300800 */
[----:B------:R-:W-:-:S04]  /*1af00*/  ISETP.GT.U32.AND P4, PT, R13, R16, PT ;  /* 0x000000100d00720c */ /* 0x000fc80003f84070 */
[--C-:B------:R-:W-:Y:S01]  /*1af10*/  @!P1 IMAD.IADD R0, R0, 0x1, -R13.reuse ;  /* 0x0000000100009824 */ /* 0x100fe200078e0a0d */
[----:B------:R-:W-:Y:S01]  /*1af20*/  ISETP.GT.U32.AND P0, PT, R13, R3, PT ;  /* 0x000000030d00720c */ /* 0x000fe20003f04070 */
[--C-:B------:R-:W-:Y:S01]  /*1af30*/  @!P5 IMAD.IADD R5, R5, 0x1, -R13.reuse ;  /* 0x000000010505d824 */ /* 0x100fe200078e0a0d */
[----:B------:R-:W-:Y:S02]  /*1af40*/  ISETP.GT.U32.AND P5, PT, R13, R11, PT ;  /* 0x0000000b0d00720c */ /* 0x000fe40003fa4070 */
[--C-:B------:R-:W-:Y:S01]  /*1af50*/  @!P2 IMAD.IADD R29, R29, 0x1, -R13.reuse ;  /* 0x000000011d1da824 */ /* 0x100fe200078e0a0d */
[----:B------:R-:W-:Y:S01]  /*1af60*/  ISETP.GT.U32.AND P6, PT, R13, R2, PT ;  /* 0x000000020d00720c */ /* 0x000fe20003fc4070 */
[--C-:B------:R-:W-:Y:S02]  /*1af70*/  @!P3 IMAD.IADD R17, R17, 0x1, -R13.reuse ;  /* 0x000000011111b824 */ /* 0x100fe400078e0a0d */
[----:B------:R-:W-:-:S05]  /*1af80*/  @!P4 IMAD.IADD R16, R16, 0x1, -R13 ;  /* 0x000000011010c824 */ /* 0x000fca00078e0a0d */
[--C-:B------:R-:W-:Y:S01]  /*1af90*/  @!P0 IMAD.IADD R3, R3, 0x1, -R13.reuse ;  /* 0x0000000103038824 */ /* 0x100fe200078e0a0d */
[----:B------:R-:W-:Y:S01]  /*1afa0*/  ISETP.GT.U32.AND P0, PT, R13, R10, PT ;  /* 0x0000000a0d00720c */ /* 0x000fe20003f04070 */
[--C-:B------:R-:W-:Y:S01]  /*1afb0*/  @!P5 IMAD.IADD R11, R11, 0x1, -R13.reuse ;  /* 0x000000010b0bd824 */ /* 0x100fe200078e0a0d */
[----:B------:R-:W-:Y:S02]  /*1afc0*/  STL [R1+0x19c], R21 ;  /* 0x00019c1501007387 */ /* 0x000fe40000100800 */
[--C-:B------:R-:W-:Y:S02]  /*1afd0*/  @!P6 IMAD.IADD R2, R2, 0x1, -R13.reuse ;  /* 0x000000010202e824 */ /* 0x100fe400078e0a0d */
[----:B------:R-:W-:Y:S04]  /*1afe0*/  STL [R1+0x198], R19 ;  /* 0x0001981301007387 */ /* 0x000fe80000100800 */
[----:B------:R-:W-:Y:S04]  /*1aff0*/  STL [R1+0x174], R18 ;  /* 0x0001741201007387 */ /* 0x000fe80000100800 */
[----:B------:R0:W-:Y:S04]  /*1b000*/  STL [R1+0x17c], R5 ;  /* 0x00017c0501007387 */ /* 0x0001e80000100800 */
[----:B------:R1:W-:Y:S04]  /*1b010*/  STL [R1+0x180], R3 ;  /* 0x0001800301007387 */ /* 0x0003e80000100800 */
[----:B0-----:R-:W4:Y:S04]  /*1b020*/  LDL.LU R5, [R1+0x138] ;  /* 0x0001380001057983 */ /* 0x001f280000300800 */
[----:B------:R0:W-:Y:S04]  /*1b030*/  STL [R1+0x184], R2 ;  /* 0x0001840201007387 */ /* 0x0001e80000100800 */
[----:B------:R-:W4:Y:S01]  /*1b040*/  LDL.LU R19, [R1+0x134] ;  /* 0x0001340001137983 */ /* 0x000f220000300800 */
[----:B------:R-:W-:-:S03]  /*1b050*/  @!P0 IMAD.IADD R10, R10, 0x1, -R13 ;  /* 0x000000010a0a8824 */ /* 0x000fc600078e0a0d */
        /* <DEDUP_REMOVED lines=23> */
[--C-:B------:R-:W-:Y:S01]  /*1b1d0*/  @!P4 IMAD.IADD R11, R11, 0x1, -R13.reuse ;  /* 0x000000010b0bc824 */ /* 0x100fe200078e0a0d */
[----:B------:R-:W-:Y:S02]  /*1b1e0*/  ISETP.GT.U32.AND P5, PT, R13, R10, PT ;  /* 0x0000000a0d00720c */ /* 0x000fe40003fa4070 */
        /* <DEDUP_REMOVED lines=20> */
[--C-:B------:R-:W-:Y:S01]  /*1b330*/  @!P6 IMAD.IADD R27, R27, 0x1, -R13.reuse ;  /* 0x000000011b1be824 */ /* 0x100fe200078e0a0d */
[C---:B------:R-:W-:Y:S01]  /*1b340*/  ISETP.GT.U32.AND P4, PT, R13.reuse, R8, PT ;  /* 0x000000080d00720c */ /* 0x040fe20003f84070 */
[--C-:B------:R-:W-:Y:S02]  /*1b350*/  @!P1 IMAD.IADD R20, R20, 0x1, -R13.reuse ;  /* 0x0000000114149824 */ /* 0x100fe400078e0a0d */
[--C-:B------:R-:W-:Y:S01]  /*1b360*/  @!P0 IMAD.IADD R4, R4, 0x1, -R13.reuse ;  /* 0x0000000104048824 */ /* 0x100fe200078e0a0d */
        /* <DEDUP_REMOVED lines=8> */
[--C-:B------:R-:W-:Y:S01]  /*1b3f0*/  @!P4 IMAD.IADD R8, R8, 0x1, -R13.reuse ;  /* 0x000000010808c824 */ /* 0x100fe200078e0a0d */
[----:B------:R0:W-:Y:S01]  /*1b400*/  STL [R1+0x13c], R4 ;  /* 0x00013c0401007387 */ /* 0x0001e20000100800 */
[--C-:B------:R-:W-:Y:S01]  /*1b410*/  @!P1 IMAD.IADD R5, R5, 0x1, -R13.reuse ;  /* 0x0000000105059824 */ /* 0x100fe200078e0a0d */
[----:B------:R-:W-:Y:S01]  /*1b420*/  ISETP.GT.U32.AND P4, PT, R13, R2, PT ;  /* 0x000000020d00720c */ /* 0x000fe20003f84070 */
[--C-:B------:R-:W-:Y:S01]  /*1b430*/  @!P2 IMAD.IADD R19, R19, 0x1, -R13.reuse ;  /* 0x000000011313a824 */ /* 0x100fe200078e0a0d */
[----:B------:R-:W-:Y:S01]  /*1b440*/  ISETP.GT.U32.AND P6, PT, R13, R6, PT ;  /* 0x000000060d00720c */ /* 0x000fe20003fc4070 */
[--C-:B------:R-:W-:Y:S01]  /*1b450*/  @!P3 IMAD.IADD R3, R3, 0x1, -R13.reuse ;  /* 0x000000010303b824 */ /* 0x100fe200078e0a0d */
[----:B0-----:R-:W4:Y:S05]  /*1b460*/  LDL.LU R4, [R1+0xc8] ;  /* 0x0000c80001047983 */ /* 0x001f2a0000300800 */
[--C-:B------:R-:W-:Y:S01]  /*1b470*/  @!P5 IMAD.IADD R7, R7, 0x1, -R13.reuse ;  /* 0x000000010707d824 */ /* 0x100fe200078e0a0d */
[----:B------:R-:W-:Y:S01]  /*1b480*/  ISETP.GT.U32.AND P5, PT, R13, R0, PT ;  /* 0x000000000d00720c */ /* 0x000fe20003fa4070 */
[----:B------:R-:W-:Y:S02]  /*1b490*/  STL [R1+0x140], R20 ;  /* 0x0001401401007387 */ /* 0x000fe40000100800 */
[----:B------:R-:W-:-:S02]  /*1b4a0*/  @!P4 IMAD.IADD R2, R2, 0x1, -R13 ;  /* 0x000000010202c824 */ /* 0x000fc400078e0a0d */
        /* <DEDUP_REMOVED lines=21> */
[----:B------:R-:W-:Y:S01]  /*1b600*/  ISETP.GT.U32.AND P1, PT, R13, R19, PT ;  /* 0x000000130d00720c */ /* 0x000fe20003f24070 */
[--C-:B------:R-:W-:Y:S01]  /*1b610*/  @!P2 IMAD.IADD R17, R17, 0x1, -R13.reuse ;  /* 0x000000011111a824 */ /* 0x100fe200078e0a0d */
[C---:B------:R-:W-:Y:S02]  /*1b620*/  ISETP.GT.U32.AND P4, PT, R13.reuse, R11, PT ;  /* 0x0000000b0d00720c */ /* 0x040fe40003f84070 */
[C---:B------:R-:W-:Y:S01]  /*1b630*/  ISETP.GT.U32.AND P2, PT, R13.reuse, R3, PT ;  /* 0x000000030d00720c */ /* 0x040fe20003f44070 */
[----:B------:R-:W-:Y:S01]  /*1b640*/  @!P3 IMAD.IADD R16, R16, 0x1, -R13 ;  /* 0x000000011010b824 */ /* 0x000fe200078e0a0d */
[----:B------:R-:W-:-:S05]  /*1b650*/  ISETP.GT.U32.AND P3, PT, R13, R2, PT ;  /* 0x000000020d00720c */ /* 0x000fca0003f64070 */
[--C-:B------:R-:W-:Y:S02]  /*1b660*/  @!P0 IMAD.IADD R5, R5, 0x1, -R13.reuse ;  /* 0x0000000105058824 */ /* 0x100fe400078e0a0d */
[----:B------:R-:W-:-:S03]  /*1b670*/  @!P1 IMAD.IADD R19, R19, 0x1, -R13 ;  /* 0x0000000113139824 */ /* 0x000fc600078e0a0d */
[----:B------:R0:W-:Y:S01]  /*1b680*/  STL [R1+0x138], R5 ;  /* 0x0001380501007387 */ /* 0x0001e20000100800 */
[--C-:B------:R-:W-:Y:S01]  /*1b690*/  @!P4 IMAD.IADD R11, R11, 0x1, -R13.reuse ;  /* 0x000000010b0bc824 */ /* 0x100fe200078e0a0d */
[----:B------:R-:W-:Y:S01]  /*1b6a0*/  ISETP.GT.U32.AND P4, PT, R13, R0, PT ;  /* 0x000000000d00720c */ /* 0x000fe20003f84070 */
[--C-:B------:R-:W-:Y:S02]  /*1b6b0*/  @!P2 IMAD.IADD R3, R3, 0x1, -R13.reuse ;  /* 0x000000010303a824 */ /* 0x100fe400078e0a0d */
[--C-:B------:R-:W-:Y:S01]  /*1b6c0*/  @!P3 IMAD.IADD R2, R2, 0x1, -R13.reuse ;  /* 0x000000010202b824 */ /* 0x100fe200078e0a0d */
[----:B0-----:R-:W2:Y:S04]  /*1b6d0*/  LDL.LU R5, [R1+0xb4] ;  /* 0x0000b40001057983 */ /* 0x001ea80000300800 */
[----:B------:R0:W-:Y:S04]  /*1b6e0*/  STL [R1+0x134], R19 ;  /* 0x0001341301007387 */ /* 0x0001e80000100800 */
[----:B------:R-:W3:Y:S04]  /*1b6f0*/  LDL.LU R21, [R1+0xb8] ;  /* 0x0000b80001157983 */ /* 0x000ee80000300800 */
[----:B------:R1:W-:Y:S04]  /*1b700*/  STL [R1+0x100], R3 ;  /* 0x0001000301007387 */ /* 0x0003e80000100800 */
[----:B------:R1:W-:Y:S04]  /*1b710*/  STL [R1+0x108], R2 ;  /* 0x0001080201007387 */ /* 0x0003e80000100800 */
[----:B------:R-:W2:Y:S04]  /*1b720*/  LDL.LU R20, [R1+0xc0] ;  /* 0x0000c00001147983 */ /* 0x000ea80000300800 */
[----:B0-----:R-:W2:Y:S01]  /*1b730*/  LDL.LU R19, [R1+0xbc] ;  /* 0x0000bc0001137983 */ /* 0x001ea20000300800 */
[----:B------:R-:W-:-:S05]  /*1b740*/  @!P4 IMAD.IADD R0, R0, 0x1, -R13 ;  /* 0x000000010000c824 */ /* 0x000fca00078e0a0d */
[----:B------:R0:W-:Y:S04]  /*1b750*/  STL [R1+0x10c], R0 ;  /* 0x00010c0001007387 */ /* 0x0001e80000100800 */
[----:B-1----:R-:W2:Y:S01]  /*1b760*/  LDL.LU R3, [R1+0x9c] ;  /* 0x00009c0001037983 */ /* 0x002ea20000300800 */
[C---:B------:R-:W-:Y:S02]  /*1b770*/  ISETP.GT.U32.AND P6, PT, R13.reuse, R29, PT ;  /* 0x0000001d0d00720c */ /* 0x040fe40003fc4070 */
[C---:B----4-:R-:W-:Y:S01]  /*1b780*/  ISETP.GT.U32.AND P5, PT, R13.reuse, R10, PT ;  /* 0x0000000a0d00720c */ /* 0x050fe20003fa4070 */
[----:B------:R-:W4:Y:S01]  /*1b790*/  LDL.LU R2, [R1+0xa0] ;  /* 0x0000a00001027983 */ /* 0x000f220000300800 */
[----:B------:R-:W-:-:S09]  /*1b7a0*/  ISETP.GT.U32.AND P0, PT, R13, R22, PT ;  /* 0x000000160d00720c */ /* 0x000fd20003f04070 */
        /* <DEDUP_REMOVED lines=10> */
[--C-:B------:R-:W-:Y:S01]  /*1b850*/  @!P1 IMAD.IADD R18, R18, 0x1, -R13.reuse ;  /* 0x0000000112129824 */ /* 0x100fe200078e0a0d */
[----:B------:R1:W-:Y:S04]  /*1b860*/  STL [R1+0x114], R29 ;  /* 0x0001141d01007387 */ /* 0x0003e80000100800 */
[----:B0-----:R-:W4:Y:S01]  /*1b870*/  LDL.LU R0, [R1+0xa4] ;  /* 0x0000a40001007983 */ /* 0x001f220000300800 */
[----:B------:R-:W-:Y:S01]  /*1b880*/  ISETP.GT.U32.AND P0, PT, R13, R15, PT ;  /* 0x0000000f0d00720c */ /* 0x000fe20003f04070 */
[----:B------:R-:W-:Y:S01]  /*1b890*/  @!P2 IMAD.IADD R17, R17, 0x1, -R13 ;  /* 0x000000011111a824 */ /* 0x000fe200078e0a0d */
[----:B------:R-:W-:-:S02]  /*1b8a0*/  ISETP.GT.U32.AND P3, PT, R13, R16, PT ;  /* 0x000000100d00720c */ /* 0x000fc40003f64070 */
[--C-:B------:R-:W-:Y:S01]  /*1b8b0*/  @!P5 IMAD.IADD R4, R4, 0x1, -R13.reuse ;  /* 0x000000010404d824 */ /* 0x100fe200078e0a0d */
[C---:B------:R-:W-:Y:S01]  /*1b8c0*/  ISETP.GT.U32.AND P1, PT, R13.reuse, R9, PT ;  /* 0x000000090d00720c */ /* 0x040fe20003f24070 */
[----:B-1----:R-:W4:Y:S01]  /*1b8d0*/  LDL.LU R29, [R1+0xac] ;  /* 0x0000ac00011d7983 */ /* 0x002f220000300800 */
[C---:B------:R-:W-:Y:S02]  /*1b8e0*/  ISETP.GT.U32.AND P4, PT, R13.reuse, R11, PT ;  /* 0x0000000b0d00720c */ /* 0x040fe40003f84070 */
[C---:B------:R-:W-:Y:S02]  /*1b8f0*/  ISETP.GT.U32.AND P2, PT, R13.reuse, R8, PT ;  /* 0x000000080d00720c */ /* 0x040fe40003f44070 */
[----:B------:R-:W-:Y:S02]  /*1b900*/  ISETP.GT.U32.AND P6, PT, R13, R10, PT ;  /* 0x0000000a0d00720c */ /* 0x000fe40003fc4070 */
[----:B------:R-:W-:-:S05]  /*1b910*/  @!P0 IMAD.IADD R15, R15, 0x1, -R13 ;  /* 0x000000010f0f8824 */ /* 0x000fca00078e0a0d */
[--C-:B------:R-:W-:Y:S02]  /*1b920*/  @!P1 IMAD.IADD R9, R9, 0x1, -R13.reuse ;  /* 0x0000000109099824 */ /* 0x100fe400078e0a0d */
[--C-:B------:R-:W-:Y:S01]  /*1b930*/  @!P3 IMAD.IADD R16, R16, 0x1, -R13.reuse ;  /* 0x000000011010b824 */ /* 0x100fe200078e0a0d */
[----:B------:R-:W-:Y:S01]  /*1b940*/  ISETP.GT.U32.AND P3, PT, R13, R7, PT ;  /* 0x000000070d00720c */ /* 0x000fe20003f64070 */
[--C-:B------:R-:W-:Y:S01]  /*1b950*/  @!P2 IMAD.IADD R8, R8, 0x1, -R13.reuse ;  /* 0x000000010808a824 */ /* 0x100fe200078e0a0d */
[----:B------:R-:W-:Y:S01]  /*1b960*/  STL [R1+0x110], R22 ;  /* 0x0001101601007387 */ /* 0x000fe20000100800 */
[--C-:B------:R-:W-:Y:S02]  /*1b970*/  @!P4 IMAD.IADD R11, R11, 0x1, -R13.reuse ;  /* 0x000000010b0bc824 */ /* 0x100fe400078e0a0d */
[--C-:B------:R-:W-:Y:S01]  /*1b980*/  @!P6 IMAD.IADD R10, R10, 0x1, -R13.reuse ;  /* 0x000000010a0ae824 */ /* 0x100fe200078e0a0d */
[----:B------:R-:W-:Y:S04]  /*1b990*/  STL [R1+0xe8], R18 ;  /* 0x0000e81201007387 */ /* 0x000fe80000100800 */
[----:B------:R-:W-:Y:S04]  /*1b9a0*/  STL [R1+0xf0], R17 ;  /* 0x0000f01101007387 */ /* 0x000fe80000100800 */
[----:B------:R-:W-:Y:S04]  /*1b9b0*/  STL [R1+0xf4], R16 ;  /* 0x0000f41001007387 */ /* 0x000fe80000100800 */
[----:B------:R-:W-:Y:S04]  /*1b9c0*/  STL [R1+0xfc], R11 ;  /* 0x0000fc0b01007387 */ /* 0x000fe80000100800 */
[----:B------:R0:W-:Y:S01]  /*1b9d0*/  STL [R1+0xc8], R4 ;  /* 0x0000c80401007387 */ /* 0x0001e20000100800 */
[----:B------:R-:W-:-:S03]  /*1b9e0*/  @!P3 IMAD.IADD R7, R7, 0x1, -R13 ;  /* 0x000000010707b824 */ /* 0x000fc600078e0a0d */
[----:B------:R1:W-:Y:S04]  /*1b9f0*/  STL [R1+0xf8], R10 ;  /* 0x0000f80a01007387 */ /* 0x0003e80000100800 */
[----:B0-----:R-:W4:Y:S04]  /*1ba00*/  LDL.LU R4, [R1+0xa8] ;  /* 0x0000a80001047983 */ /* 0x001f280000300800 */
[----:B------:R-:W4:Y:S04]  /*1ba10*/  LDL.LU R18, [R1+0x8c] ;  /* 0x00008c0001127983 */ /* 0x000f280000300800 */
        /* <DEDUP_REMOVED lines=8> */
[C---:B------:R-:W-:Y:S01]  /*1baa0*/  ISETP.GT.U32.AND P5, PT, R13.reuse, R15, PT ;  /* 0x0000000f0d00720c */ /* 0x040fe20003fa4070 */
[--C-:B------:R-:W-:Y:S01]  /*1bab0*/  @!P0 IMAD.IADD R20, R20, 0x1, -R13.reuse ;  /* 0x0000000114148824 */ /* 0x100fe200078e0a0d */
[C---:B------:R-:W-:Y:S02]  /*1bac0*/  ISETP.GT.U32.AND P2, PT, R13.reuse, R3, PT ;  /* 0x000000030d00720c */ /* 0x040fe40003f44070 */
[----:B------:R-:W-:Y:S01]  /*1bad0*/  ISETP.GT.U32.AND P0, PT, R13, R9, PT ;  /* 0x000000090d00720c */ /* 0x000fe20003f04070 */
[----:B------:R-:W-:Y:S01]  /*1bae0*/  @!P1 IMAD.IADD R19, R19, 0x1, -R13 ;  /* 0x0000000113139824 */ /* 0x000fe200078e0a0d */
[----:B------:R-:W-:-:S07]  /*1baf0*/  ISETP.GT.U32.AND P1, PT, R13, R8, PT ;  /* 0x000000080d00720c */ /* 0x000fce0003f24070 */
[----:B------:R-:W-:-:S05]  /*1bb00*/  @!P5 IMAD.IADD R15, R15, 0x1, -R13 ;  /* 0x000000010f0fd824 */ /* 0x000fca00078e0a0d */
[----:B------:R0:W-:Y:S01]  /*1bb10*/  STL [R1+0xcc], R15 ;  /* 0x0000cc0f01007387 */ /* 0x0001e20000100800 */
[--C-:B------:R-:W-:Y:S01]  /*1bb20*/  @!P2 IMAD.IADD R3, R3, 0x1, -R13.reuse ;  /* 0x000000010303a824 */ /* 0x100fe200078e0a0d */
[----:B------:R-:W-:Y:S01]  /*1bb30*/  ISETP.GT.U32.AND P2, PT, R13, R7, PT ;  /* 0x000000070d00720c */ /* 0x000fe20003f44070 */
[--C-:B------:R-:W-:Y:S02]  /*1bb40*/  @!P0 IMAD.IADD R9, R9, 0x1, -R13.reuse ;  /* 0x0000000109098824 */ /* 0x100fe400078e0a0d */
[--C-:B------:R-:W-:Y:S01]  /*1bb50*/  @!P1 IMAD.IADD R8, R8, 0x1, -R13.reuse ;  /* 0x0000000108089824 */ /* 0x100fe200078e0a0d */
[----:B0-----:R-:W2:Y:S04]  /*1bb60*/  LDL.LU R15, [R1+0x80] ;  /* 0x00008000010f7983 */ /* 0x001ea80000300800 */
[----:B------:R0:W-:Y:S04]  /*1bb70*/  STL [R1+0xd0], R9 ;  /* 0x0000d00901007387 */ /* 0x0001e80000100800 */
[----:B------:R1:W-:Y:S04]  /*1bb80*/  STL [R1+0xd8], R8 ;  /* 0x0000d80801007387 */ /* 0x0003e80000100800 */
[----:B0-----:R-:W3:Y:S04]  /*1bb90*/  LDL.LU R9, [R1+0x84] ;  /* 0x0000840001097983 */ /* 0x001ee80000300800 */
[----:B-1----:R-:W3:Y:S01]  /*1bba0*/  LDL.LU R8, [R1+0x88] ;  /* 0x0000880001087983 */ /* 0x002ee20000300800 */
[----:B------:R-:W-:-:S05]  /*1bbb0*/  @!P2 IMAD.IADD R7, R7, 0x1, -R13 ;  /* 0x000000010707a824 */ /* 0x000fca00078e0a0d */
[----:B------:R0:W-:Y:S04]  /*1bbc0*/  STL [R1+0xd4], R7 ;  /* 0x0000d40701007387 */ /* 0x0001e80000100800 */
[----:B0-----:R-:W3:Y:S01]  /*1bbd0*/  LDL.LU R7, [R1+0x1ac] ;  /* 0x0001ac0001077983 */ /* 0x001ee20000300800 */
[C---:B------:R-:W-:Y:S02]  /*1bbe0*/  ISETP.GT.U32.AND P4, PT, R13.reuse, R6, PT ;  /* 0x000000060d00720c */ /* 0x040fe40003f84070 */
[C---:B------:R-:W-:Y:S02]  /*1bbf0*/  ISETP.GT.U32.AND P6, PT, R13.reuse, R5, PT ;  /* 0x000000050d00720c */ /* 0x040fe40003fc4070 */
[----:B----4-:R-:W-:-:S09]  /*1bc00*/  ISETP.GT.U32.AND P3, PT, R13, R2, PT ;  /* 0x000000020d00720c */ /* 0x010fd20003f64070 */
[--C-:B------:R-:W-:Y:S01]  /*1bc10*/  @!P4 IMAD.IADD R6, R6, 0x1, -R13.reuse ;  /* 0x000000010606c824 */ /* 0x100fe200078e0a0d */
[----:B------:R-:W-:Y:S01]  /*1bc20*/  ISETP.GT.U32.AND P4, PT, R13, R0, PT ;  /* 0x000000000d00720c */ /* 0x000fe20003f84070 */
[--C-:B------:R-:W-:Y:S01]  /*1bc30*/  @!P6 IMAD.IADD R5, R5, 0x1, -R13.reuse ;  /* 0x000000010505e824 */ /* 0x100fe200078e0a0d */
[C---:B------:R-:W-:Y:S01]  /*1bc40*/  ISETP.GT.U32.AND P6, PT, R13.reuse, R29, PT ;  /* 0x0000001d0d00720c */ /* 0x040fe20003fc4070 */
[----:B------:R-:W-:Y:S01]  /*1bc50*/  @!P3 IMAD.IADD R2, R2, 0x1, -R13 ;  /* 0x000000010202b824 */ /* 0x000fe200078e0a0d */
[C---:B------:R-:W-:Y:S02]  /*1bc60*/  ISETP.GT.U32.AND P3, PT, R13.reuse, R6, PT ;  /* 0x000000060d00720c */ /* 0x040fe40003f64070 */
[----:B------:R-:W-:-:S07]  /*1bc70*/  ISETP.GT.U32.AND P5, PT, R13, R21, PT ;  /* 0x000000150d00720c */ /* 0x000fce0003fa4070 */
[--C-:B------:R-:W-:Y:S01]  /*1bc80*/  @!P4 IMAD.IADD R0, R0, 0x1, -R13.reuse ;  /* 0x000000010000c824 */ /* 0x100fe200078e0a0d */
[C---:B------:R-:W-:Y:S02]  /*1bc90*/  ISETP.GT.U32.AND P4, PT, R13.reuse, R5, PT ;  /* 0x000000050d00720c */ /* 0x040fe40003f84070 */
[----:B------:R-:W-:Y:S01]  /*1bca0*/  ISETP.GT.U32.AND P0, PT, R13, R20, PT ;  /* 0x000000140d00720c */ /* 0x000fe20003f04070 */
[--C-:B------:R-:W-:Y:S02]  /*1bcb0*/  @!P6 IMAD.IADD R29, R29, 0x1, -R13.reuse ;  /* 0x000000011d1de824 */ /* 0x100fe400078e0a0d */
[--C-:B------:R-:W-:Y:S01]  /*1bcc0*/  @!P3 IMAD.IADD R6, R6, 0x1, -R13.reuse ;  /* 0x000000010606b824 */ /* 0x100fe200078e0a0d */
[----:B------:R-:W-:Y:S01]  /*1bcd0*/  ISETP.GT.U32.AND P1, PT, R13, R19, PT ;  /* 0x000000130d00720c */ /* 0x000fe20003f24070 */
[----:B------:R-:W-:-:S06]  /*1bce0*/  @!P5 IMAD.IADD R21, R21, 0x1, -R13 ;  /* 0x000000011515d824 */ /* 0x000fcc00078e0a0d */
[--C-:B------:R-:W-:Y:S01]  /*1bcf0*/  @!P4 IMAD.IADD R5, R5, 0x1, -R13.reuse ;  /* 0x000000010505c824 */ /* 0x100fe200078e0a0d */
[C---:B------:R-:W-:Y:S01]  /*1bd00*/  ISETP.GT.U32.AND P4, PT, R13.reuse, R29, PT ;  /* 0x0000001d0d00720c */ /* 0x040fe20003f84070 */
[----:B------:R0:W-:Y:S01]  /*1bd10*/  STL [R1+0xb0], R6 ;  /* 0x0000b00601007387 */ /* 0x0001e20000100800 */
[C---:B------:R-:W-:Y:S01]  /*1bd20*/  ISETP.GT.U32.AND P5, PT, R13.reuse, R4, PT ;  /* 0x000000040d00720c */ /* 0x040fe20003fa4070 */
[----:B------:R-:W-:Y:S01]  /*1bd30*/  @!P0 IMAD.IADD R20, R20, 0x1, -R13 ;  /* 0x0000000114148824 */ /* 0x000fe200078e0a0d */
[C---:B------:R-:W-:Y:S01]  /*1bd40*/  ISETP.GT.U32.AND P0, PT, R13.reuse, R18, PT ;  /* 0x000000120d00720c */ /* 0x040fe20003f04070 */
[----:B0-----:R-:W4:Y:S04]  /*1bd50*/  LDL.LU R6, [R1+0x194] ;  /* 0x0001940001067983 */ /* 0x001f280000300800 */
[----:B------:R0:W-:Y:S01]  /*1bd60*/  STL [R1+0xb4], R5 ;  /* 0x0000b40501007387 */ /* 0x0001e20000100800 */
[----:B------:R-:W-:-:S03]  /*1bd70*/  ISETP.GT.U32.AND P2, PT, R13, R3, PT ;  /* 0x000000030d00720c */ /* 0x000fc60003f44070 */
[--C-:B------:R-:W-:Y:S01]  /*1bd80*/  @!P4 IMAD.IADD R29, R29, 0x1, -R13.reuse ;  /* 0x000000011d1dc824 */ /* 0x100fe200078e0a0d */
[----:B0-----:R-:W4:Y:S01]  /*1bd90*/  LDL.LU R5, [R1+0x7c] ;  /* 0x00007c0001057983 */ /* 0x001f220000300800 */
[--C-:B------:R-:W-:Y:S01]  /*1bda0*/  @!P1 IMAD.IADD R19, R19, 0x1, -R13.reuse ;  /* 0x0000000113139824 */ /* 0x100fe200078e0a0d */
[C---:B------:R-:W-:Y:S01]  /*1bdb0*/  ISETP.GT.U32.AND P1, PT, R13.reuse, R17, PT ;  /* 0x000000110d00720c */ /* 0x040fe20003f24070 */
[--C-:B------:R-:W-:Y:S01]  /*1bdc0*/  @!P5 IMAD.IADD R4, R4, 0x1, -R13.reuse ;  /* 0x000000010404d824 */ /* 0x100fe200078e0a0d */
[C---:B------:R-:W-:Y:S01]  /*1bdd0*/  ISETP.GT.U32.AND P3, PT, R13.reuse, R2, PT ;  /* 0x000000020d00720c */ /* 0x040fe20003f64070 */
[----:B------:R-:W-:Y:S01]  /*1bde0*/  @!P0 IMAD.IADD R18, R18, 0x1, -R13 ;  /* 0x0000000112128824 */ /* 0x000fe200078e0a0d */
[----:B------:R-:W-:-:S03]  /*1bdf0*/  ISETP.GT.U32.AND P6, PT, R13, R0, PT ;  /* 0x000000000d00720c */ /* 0x000fc60003fc4070 */
[--C-:B------:R-:W-:Y:S01]  /*1be00*/  @!P2 IMAD.IADD R3, R3, 0x1, -R13.reuse ;  /* 0x000000010303a824 */ /* 0x100fe200078e0a0d */
[----:B------:R-:W-:Y:S01]  /*1be10*/  ISETP.GT.U32.AND P2, PT, R13, R16, PT ;  /* 0x000000100d00720c */ /* 0x000fe20003f44070 */
[----:B------:R-:W-:Y:S04]  /*1be20*/  STL [R1+0xb8], R21 ;  /* 0x0000b81501007387 */ /* 0x000fe80000100800 */
[--C-:B------:R-:W-:Y:S02]  /*1be30*/  @!P1 IMAD.IADD R17, R17, 0x1, -R13.reuse ;  /* 0x0000000111119824 */ /* 0x100fe400078e0a0d */
[--C-:B------:R-:W-:Y:S01]  /*1be40*/  @!P3 IMAD.IADD R2, R2, 0x1, -R13.reuse ;  /* 0x000000010202b824 */ /* 0x100fe200078e0a0d */
[----:B------:R-:W-:Y:S01]  /*1be50*/  STL [R1+0xc0], R20 ;  /* 0x0000c01401007387 */ /* 0x000fe20000100800 */
[----:B------:R-:W-:-:S03]  /*1be60*/  @!P6 IMAD.IADD R0, R0, 0x1, -R13 ;  /* 0x000000010000e824 */ /* 0x000fc600078e0a0d */
[----:B------:R-:W-:Y:S04]  /*1be70*/  STL [R1+0xbc], R19 ;  /* 0x0000bc1301007387 */ /* 0x000fe80000100800 */
[----:B------:R0:W-:Y:S01]  /*1be80*/  STL [R1+0x9c], R3 ;  /* 0x00009c0301007387 */ /* 0x0001e20000100800 */
[----:B------:R-:W-:-:S03]  /*1be90*/  @!P2 IMAD.IADD R16, R16, 0x1, -R13 ;  /* 0x000000011010a824 */ /* 0x000fc600078e0a0d */
[----:B------:R-:W-:Y:S04]  /*1bea0*/  STL [R1+0xa0], R2 ;  /* 0x0000a00201007387 */ /* 0x000fe80000100800 */
[----:B0-----:R-:W4:Y:S04]  /*1beb0*/  LDL.LU R3, [R1+0x160] ;  /* 0x0001600001037983 */ /* 0x001f280000300800 */
[----:B------:R0:W-:Y:S04]  /*1bec0*/  STL [R1+0xa4], R0 ;  /* 0x0000a40001007387 */ /* 0x0001e80000100800 */
[----:B0-----:R-:W4:Y:S04]  /*1bed0*/  LDL.LU R0, [R1+0x178] ;  /* 0x0001780001007983 */ /* 0x001f280000300800 */
[----:B------:R0:W-:Y:S04]  /*1bee0*/  STL [R1+0xac], R29 ;  /* 0x0000ac1d01007387 */ /* 0x0001e80000100800 */
[----:B0-----:R-:W4:Y:S04]  /*1bef0*/  LDL.LU R29, [R1+0x168] ;  /* 0x00016800011d7983 */ /* 0x001f280000300800 */
[----:B------:R-:W4:Y:S01]  /*1bf00*/  LDL.LU R2, [R1+0x11c] ;  /* 0x00011c0001027983 */ /* 0x000f220000300800 */
[----:B--2---:R-:W-:-:S02]  /*1bf10*/  ISETP.GT.U32.AND P4, PT, R13, R15, PT ;  /* 0x0000000f0d00720c */ /* 0x004fc40003f84070 */
[C---:B---3--:R-:W-:Y:S02]  /*1bf20*/  ISETP.GT.U32.AND P5, PT, R13.reuse, R9, PT ;  /* 0x000000090d00720c */ /* 0x048fe40003fa4070 */
[----:B------:R-:W-:-:S09]  /*1bf30*/  ISETP.GT.U32.AND P0, PT, R13, R8, PT ;  /* 0x000000080d00720c */ /* 0x000fd20003f04070 */
[--C-:B------:R-:W-:Y:S01]  /*1bf40*/  @!P4 IMAD.IADD R15, R15, 0x1, -R13.reuse ;  /* 0x000000010f0fc824 */ /* 0x100fe200078e0a0d */
[----:B------:R-:W-:Y:S01]  /*1bf50*/  ISETP.GT.U32.AND P4, PT, R13, R4, PT ;  /* 0x000000040d00720c */ /* 0x000fe20003f84070 */
[--C-:B------:R-:W-:Y:S01]  /*1bf60*/  @!P5 IMAD.IADD R9, R9, 0x1, -R13.reuse ;  /* 0x000000010909d824 */ /* 0x100fe200078e0a0d */
[C---:B------:R-:W-:Y:S01]  /*1bf70*/  ISETP.GT.U32.AND P5, PT, R13.reuse, R18, PT ;  /* 0x000000120d00720c */ /* 0x040fe20003fa4070 */
[----:B------:R-:W-:Y:S01]  /*1bf80*/  @!P0 IMAD.IADD R8, R8, 0x1, -R13 ;  /* 0x0000000108088824 */ /* 0x000fe200078e0a0d */
[C---:B------:R-:W-:Y:S02]  /*1bf90*/  ISETP.GT.U32.AND P1, PT, R13.reuse, R7, PT ;  /* 0x000000070d00720c */ /* 0x040fe40003f24070 */
[----:B------:R-:W-:-:S07]  /*1bfa0*/  ISETP.GT.U32.AND P0, PT, R13, R17, PT ;  /* 0x000000110d00720c */ /* 0x000fce0003f04070 */
[--C-:B------:R-:W-:Y:S02]  /*1bfb0*/  @!P4 IMAD.IADD R4, R4, 0x1, -R13.reuse ;  /* 0x000000010404c824 */ /* 0x100fe400078e0a0d */
[----:B------:R-:W-:-:S03]  /*1bfc0*/  @!P5 IMAD.IADD R18, R18, 0x1, -R13 ;  /* 0x000000011212d824 */ /* 0x000fc600078e0a0d */
[----:B------:R0:W-:Y:S01]  /*1bfd0*/  STL [R1+0xa8], R4 ;  /* 0x0000a80401007387 */ /* 0x0001e20000100800 */
[--C-:B------:R-:W-:Y:S01]  /*1bfe0*/  @!P1 IMAD.IADD R7, R7, 0x1, -R13.reuse ;  /* 0x0000000107079824 */ /* 0x100fe200078e0a0d */
[----:B------:R-:W-:Y:S01]  /*1bff0*/  ISETP.GT.U32.AND P1, PT, R13, R16, PT ;  /* 0x000000100d00720c */ /* 0x000fe20003f24070 */
[--C-:B------:R-:W-:Y:S01]  /*1c000*/  @!P0 IMAD.IADD R17, R17, 0x1, -R13.reuse ;  /* 0x0000000111118824 */ /* 0x100fe200078e0a0d */
[----:B0-----:R-:W2:Y:S04]  /*1c010*/  LDL.LU R4, [R1+0x120] ;  /* 0x0001200001047983 */ /* 0x001ea80000300800 */
[----:B------:R-:W3:Y:S04]  /*1c020*/  LDL.LU R22, [R1+0x124] ;  /* 0x0001240001167983 */ /* 0x000ee80000300800 */
[----:B------:R-:W2:Y:S04]  /*1c030*/  LDL.LU R21, [R1+0x144] ;  /* 0x0001440001157983 */ /* 0x000ea80000300800 */
[----:B------:R0:W-:Y:S04]  /*1c040*/  STL [R1+0x8c], R18 ;  /* 0x00008c1201007387 */ /* 0x0001e80000100800 */
[----:B------:R-:W3:Y:S04]  /*1c050*/  LDL.LU R20, [R1+0x12c] ;  /* 0x00012c0001147983 */ /* 0x000ee80000300800 */
[----:B------:R1:W-:Y:S04]  /*1c060*/  STL [R1+0x90], R17 ;  /* 0x0000901101007387 */ /* 0x0003e80000100800 */
[----:B------:R-:W3:Y:S01]  /*1c070*/  LDL.LU R19, [R1+0xdc] ;  /* 0x0000dc0001137983 */ /* 0x000ee20000300800 */
[----:B------:R-:W-:-:S03]  /*1c080*/  @!P1 IMAD.IADD R16, R16, 0x1, -R13 ;  /* 0x0000000110109824 */ /* 0x000fc600078e0a0d */
[----:B0-----:R-:W3:Y:S04]  /*1c090*/  LDL.LU R18, [R1+0xe0] ;  /* 0x0000e00001127983 */ /* 0x001ee80000300800 */
[----:B------:R0:W-:Y:S04]  /*1c0a0*/  STL [R1+0x94], R16 ;  /* 0x0000941001007387 */ /* 0x0001e80000100800 */
[----:B-1----:R-:W3:Y:S01]  /*1c0b0*/  LDL.LU R17, [R1+0xe4] ;  /* 0x0000e40001117983 */ /* 0x002ee20000300800 */
[----:B------:R-:W-:Y:S02]  /*1c0c0*/  ISETP.GT.U32.AND P3, PT, R13, R11, PT ;  /* 0x0000000b0d00720c */ /* 0x000fe40003f64070 */
[----:B------:R-:W-:-:S02]  /*1c0d0*/  IABS R23, R23 ;  /* 0x0000001700177213 */ /* 0x000fc40000000000 */
[----:B------:R-:W-:Y:S01]  /*1c0e0*/  ISETP.GT.U32.AND P6, PT, R13, R10, PT ;  /* 0x0000000a0d00720c */ /* 0x000fe20003fc4070 */
[----:B0-----:R-:W3:Y:S02]  /*1c0f0*/  LDL.LU R16, [R1+0x104] ;  /* 0x0001040001107983 */ /* 0x001ee40000300800 */
[----:B------:R-:W-:Y:S01]  /*1c100*/  IMAD.HI.U32 R14, R12, R23, RZ ;  /* 0x000000170c0e7227 */ /* 0x000fe200078e00ff */
[----:B------:R-:W-:-:S05]  /*1c110*/  IABS R24, R24 ;  /* 0x0000001800187213 */ /* 0x000fca0000000000 */
[----:B------:R-:W-:Y:S01]  /*1c120*/  @!P3 IMAD.IADD R11, R11, 0x1, -R13 ;  /* 0x000000010b0bb824 */ /* 0x000fe200078e0a0d */
[C---:B----4-:R-:W-:Y:S01]  /*1c130*/  ISETP.GT.U32.AND P3, PT, R13.reuse, R5, PT ;  /* 0x000000050d00720c */ /* 0x050fe20003f64070 */
[----:B------:R-:W-:Y:S01]  /*1c140*/  IMAD.MOV R14, RZ, RZ, -R14 ;  /* 0x000000ffff0e7224 */ /* 0x000fe200078e0a0e */
[----:B------:R-:W-:-:S03]  /*1c150*/  ISETP.GT.U32.AND P2, PT, R13, R6, PT ;  /* 0x000000060d00720c */ /* 0x000fc60003f44070 */
[----:B------:R-:W-:Y:S02]  /*1c160*/  IMAD R23, R13, R14, R23 ;  /* 0x0000000e0d177224 */ /* 0x000fe400078e0217 */
[----:B------:R-:W-:Y:S01]  /*1c170*/  IMAD.HI.U32 R14, R12, R24, RZ ;  /* 0x000000180c0e7227 */ /* 0x000fe200078e00ff */
[----:B------:R-:W-:-:S03]  /*1c180*/  IABS R25, R25 ;  /* 0x0000001900197213 */ /* 0x000fc60000000000 */
[--C-:B------:R-:W-:Y:S01]  /*1c190*/  @!P6 IMAD.IADD R10, R10, 0x1, -R13.reuse ;  /* 0x000000010a0ae824 */ /* 0x100fe200078e0a0d */
[----:B------:R-:W-:Y:S01]  /*1c1a0*/  ISETP.GT.U32.AND P6, PT, R13, R28, PT ;  /* 0x0000001c0d00720c */ /* 0x000fe20003fc4070 */
[----:B------:R-:W-:Y:S02]  /*1c1b0*/  IMAD.MOV R14, RZ, RZ, -R14 ;  /* 0x000000ffff0e7224 */ /* 0x000fe400078e0a0e */
[--C-:B------:R-:W-:Y:S01]  /*1c1c0*/  @!P3 IMAD.IADD R5, R5, 0x1, -R13.reuse ;  /* 0x000000010505b824 */ /* 0x100fe200078e0a0d */
[C---:B------:R-:W-:Y:S01]  /*1c1d0*/  ISETP.GT.U32.AND P3, PT, R13.reuse, R10, PT ;  /* 0x0000000a0d00720c */ /* 0x040fe20003f64070 */
[C---:B------:R-:W-:Y:S01]  /*1c1e0*/  IMAD R24, R13.reuse, R14, R24 ;  /* 0x0000000e0d187224 */ /* 0x040fe200078e0218 */
[C---:B------:R-:W-:Y:S01]  /*1c1f0*/  ISETP.GT.U32.AND P4, PT, R13.reuse, R15, PT ;  /* 0x0000000f0d00720c */ /* 0x040fe20003f84070 */
[----:B------:R-:W-:Y:S01]  /*1c200*/  IMAD.HI.U32 R14, R12, R25, RZ ;  /* 0x000000190c0e7227 */ /* 0x000fe200078e00ff */
[C---:B------:R-:W-:Y:S02]  /*1c210*/  ISETP.GT.U32.AND P5, PT, R13.reuse, R9, PT ;  /* 0x000000090d00720c */ /* 0x040fe40003fa4070 */
[----:B------:R-:W-:Y:S01]  /*1c220*/  IABS R26, R26 ;  /* 0x0000001a001a7213 */ /* 0x000fe20000000000 */
[----:B------:R-:W-:Y:S01]  /*1c230*/  IMAD.MOV R14, RZ, RZ, -R14 ;  /* 0x000000ffff0e7224 */ /* 0x000fe200078e0a0e */
[C---:B------:R-:W-:Y:S01]  /*1c240*/  ISETP.GT.U32.AND P0, PT, R13.reuse, R8, PT ;  /* 0x000000080d00720c */ /* 0x040fe20003f04070 */
[--C-:B------:R-:W-:Y:S01]  /*1c250*/  @!P2 IMAD.IADD R6, R6, 0x1, -R13.reuse ;  /* 0x000000010606a824 */ /* 0x100fe200078e0a0d */
[----:B------:R-:W-:Y:S01]  /*1c260*/  ISETP.GT.U32.AND P2, PT, R13, R11, PT ;  /* 0x0000000b0d00720c */ /* 0x000fe20003f44070 */
[----:B------:R-:W-:-:S02]  /*1c270*/  @!P6 IMAD.IADD R28, R28, 0x1, -R13 ;  /* 0x000000011c1ce824 */ /* 0x000fc400078e0a0d */
[C---:B------:R-:W-:Y:S02]  /*1c280*/  IMAD R25, R13.reuse, R14, R25 ;  /* 0x0000000e0d197224 */ /* 0x040fe400078e0219 */
[----:B------:R-:W-:Y:S01]  /*1c290*/  IMAD.HI.U32 R14, R12, R26, RZ ;  /* 0x0000001a0c0e7227 */ /* 0x000fe200078e00ff */
[----:B------:R-:W-:-:S03]  /*1c2a0*/  ISETP.GT.U32.AND P1, PT, R13, R7, PT ;  /* 0x000000070d00720c */ /* 0x000fc60003f24070 */
[--C-:B------:R-:W-:Y:S01]  /*1c2b0*/  @!P3 IMAD.IADD R10, R10, 0x1, -R13.reuse ;  /* 0x000000010a0ab824 */ /* 0x100fe200078e0a0d */
[----:B------:R-:W-:Y:S01]  /*1c2c0*/  ISETP.GT.U32.AND P3, PT, R13, R28, PT ;  /* 0x0000001c0d00720c */ /* 0x000fe20003f64070 */
[----:B------:R-:W-:Y:S01]  /*1c2d0*/  IMAD.MOV R14, RZ, RZ, -R14 ;  /* 0x000000ffff0e7224 */ /* 0x000fe200078e0a0e */
[----:B------:R-:W-:Y:S01]  /*1c2e0*/  IABS R27, R27 ;  /* 0x0000001b001b7213 */ /* 0x000fe20000000000 */
[--C-:B------:R-:W-:Y:S01]  /*1c2f0*/  @!P4 IMAD.IADD R15, R15, 0x1, -R13.reuse ;  /* 0x000000010f0fc824 */ /* 0x100fe200078e0a0d */
[----:B------:R-:W-:Y:S01]  /*1c300*/  ISETP.GT.U32.AND P4, PT, R13, R3, PT ;  /* 0x000000030d00720c */ /* 0x000fe20003f84070 */
[----:B------:R-:W-:Y:S02]  /*1c310*/  @!P5 IMAD.IADD R9, R9, 0x1, -R13 ;  /* 0x000000010909d824 */ /* 0x000fe400078e0a0d */
[C---:B------:R-:W-:Y:S02]  /*1c320*/  IMAD R26, R13.reuse, R14, R26 ;  /* 0x0000000e0d1a7224 */ /* 0x040fe400078e021a */
[----:B------:R-:W-:Y:S01]  /*1c330*/  IMAD.HI.U32 R14, R12, R27, RZ ;  /* 0x0000001b0c0e7227 */ /* 0x000fe200078e00ff */
[----:B------:R-:W-:-:S03]  /*1c340*/  ISETP.GT.U32.AND P5, PT, R13, R0, PT ;  /* 0x000000000d00720c */ /* 0x000fc60003fa4070 */
[--C-:B------:R-:W-:Y:S01]  /*1c350*/  @!P2 IMAD.IADD R11, R11, 0x1, -R13.reuse ;  /* 0x000000010b0ba824 */ /* 0x100fe200078e0a0d */
[----:B------:R-:W-:Y:S01]  /*1c360*/  ISETP.GT.U32.AND P2, PT, R13, R6, PT ;  /* 0x000000060d00720c */ /* 0x000fe20003f44070 */
[--C-:B------:R-:W-:Y:S02]  /*1c370*/  @!P0 IMAD.IADD R8, R8, 0x1, -R13.reuse ;  /* 0x0000000108088824 */ /* 0x100fe400078e0a0d */
[----:B------:R-:W-:Y:S02]  /*1c380*/  IMAD.MOV R14, RZ, RZ, -R14 ;  /* 0x000000ffff0e7224 */ /* 0x000fe400078e0a0e */
[--C-:B------:R-:W-:Y:S02]  /*1c390*/  @!P1 IMAD.IADD R7, R7, 0x1, -R13.reuse ;  /* 0x0000000107079824 */ /* 0x100fe400078e0a0d */
[----:B------:R-:W-:Y:S01]  /*1c3a0*/  @!P3 IMAD.IADD R28, R28, 0x1, -R13 ;  /* 0x000000011c1cb824 */ /* 0x000fe200078e0a0d */
[C---:B------:R-:W-:Y:S01]  /*1c3b0*/  ISETP.GT.U32.AND P0, PT, R13.reuse, R29, PT ;  /* 0x0000001d0d00720c */ /* 0x040fe20003f04070 */
[----:B------:R-:W-:Y:S01]  /*1c3c0*/  STL [R1+0x98], R11 ;  /* 0x0000980b01007387 */ /* 0x000fe20000100800 */
[C---:B------:R-:W-:Y:S01]  /*1c3d0*/  IMAD R27, R13.reuse, R14, R27 ;  /* 0x0000000e0d1b7224 */ /* 0x040fe200078e021b */
[----:B------:R-:W-:Y:S01]  /*1c3e0*/  ISETP.GT.U32.AND P1, PT, R13, R2, PT ;  /* 0x000000020d00720c */ /* 0x000fe20003f24070 */
[--C-:B------:R-:W-:Y:S01]  /*1c3f0*/  @!P4 IMAD.IADD R3, R3, 0x1, -R13.reuse ;  /* 0x000000010303c824 */ /* 0x100fe200078e0a0d */
[----:B------:R-:W-:Y:S01]  /*1c400*/  ISETP.GT.U32.AND P6, PT, R13, R5, PT ;  /* 0x000000050d00720c */ /* 0x000fe20003fc4070 */
[----:B------:R-:W4:Y:S01]  /*1c410*/  LDL.LU R14, [R1+0xec] ;  /* 0x0000ec00010e7983 */ /* 0x000f220000300800 */
[----:B------:R-:W-:-:S02]  /*1c420*/  @!P5 IMAD.IADD R0, R0, 0x1, -R13 ;  /* 0x000000010000d824 */ /* 0x000fc400078e0a0d */
[----:B------:R-:W-:-:S04]  /*1c430*/  @!P2 IMAD.IADD R6, R6, 0x1, -R13 ;  /* 0x000000010606a824 */ /* 0x000fc800078e0a0d */
[--C-:B------:R-:W-:Y:S01]  /*1c440*/  @!P0 IMAD.IADD R29, R29, 0x1, -R13.reuse ;  /* 0x000000011d1d8824 */ /* 0x100fe200078e0a0d */
[----:B------:R-:W-:Y:S02]  /*1c450*/  STL [R1+0x1c8], R10 ;  /* 0x0001c80a01007387 */ /* 0x000fe40000100800 */
[--C-:B------:R-:W-:Y:S02]  /*1c460*/  @!P1 IMAD.IADD R2, R2, 0x1, -R13.reuse ;  /* 0x0000000102029824 */ /* 0x100fe400078e0a0d */
[----:B------:R-:W-:Y:S01]  /*1c470*/  STL [R1+0x80], R15 ;  /* 0x0000800f01007387 */ /* 0x000fe20000100800 */
[----:B------:R-:W-:-:S03]  /*1c480*/  @!P6 IMAD.IADD R5, R5, 0x1, -R13 ;  /* 0x000000010505e824 */ /* 0x000fc600078e0a0d */
[----:B------:R-:W-:Y:S04]  /*1c490*/  STL [R1+0x84], R9 ;  /* 0x0000840901007387 */ /* 0x000fe80000100800 */
[----:B------:R-:W-:Y:S04]  /*1c4a0*/  STL [R1+0x88], R8 ;  /* 0x0000880801007387 */ /* 0x000fe80000100800 */
        /* <DEDUP_REMOVED lines=22> */
[C---:B------:R-:W-:Y:S01]  /*1c610*/  ISETP.GT.U32.AND P5, PT, R13.reuse, R29, PT ;  /* 0x0000001d0d00720c */ /* 0x040fe20003fa4070 */
[--C-:B------:R-:W-:Y:S02]  /*1c620*/  @!P2 IMAD.IADD R4, R4, 0x1, -R13.reuse ;  /* 0x000000010404a824 */ /* 0x100fe400078e0a0d */
[----:B------:R-:W-:Y:S01]  /*1c630*/  @!P0 IMAD.IADD R18, R18, 0x1, -R13 ;  /* 0x0000000112128824 */ /* 0x000fe200078e0a0d */
[----:B------:R-:W-:-:S03]  /*1c640*/  ISETP.GT.U32.AND P0, PT, R13, R2, PT ;  /* 0x000000020d00720c */ /* 0x000fc60003f04070 */
[--C-:B------:R-:W-:Y:S02]  /*1c650*/  @!P3 IMAD.IADD R3, R3, 0x1, -R13.reuse ;  /* 0x000000010303b824 */ /* 0x100fe400078e0a0d */
[--C-:B------:R-:W-:Y:S02]  /*1c660*/  @!P4 IMAD.IADD R0, R0, 0x1, -R13.reuse ;  /* 0x000000010000c824 */ /* 0x100fe400078e0a0d */
[--C-:B------:R-:W-:Y:S01]  /*1c670*/  @!P1 IMAD.IADD R17, R17, 0x1, -R13.reuse ;  /* 0x0000000111119824 */ /* 0x100fe200078e0a0d */
[----:B------:R-:W-:Y:S01]  /*1c680*/  ISETP.GT.U32.AND P1, PT, R13, R4, PT ;  /* 0x000000040d00720c */ /* 0x000fe20003f24070 */
[--C-:B------:R-:W-:Y:S01]  /*1c690*/  @!P5 IMAD.IADD R29, R29, 0x1, -R13.reuse ;  /* 0x000000011d1dd824 */ /* 0x100fe200078e0a0d */
[----:B------:R-:W-:Y:S04]  /*1c6a0*/  STL [R1+0x160], R3 ;  /* 0x0001600301007387 */ /* 0x000fe80000100800 */
[----:B------:R-:W2:Y:S01]  /*1c6b0*/  LDL.LU R6, [R1+0x20] ;  /* 0x0000200001067983 */ /* 0x000ea20000300800 */
[----:B------:R-:W-:-:S03]  /*1c6c0*/  @!P0 IMAD.IADD R2, R2, 0x1, -R13 ;  /* 0x0000000102028824 */ /* 0x000fc600078e0a0d */
[----:B------:R-:W-:Y:S04]  /*1c6d0*/  STL [R1+0x178], R0 ;  /* 0x0001780001007387 */ /* 0x000fe80000100800 */
[----:B------:R0:W-:Y:S01]  /*1c6e0*/  STL [R1+0x168], R29 ;  /* 0x0001681d01007387 */ /* 0x0001e20000100800 */
[----:B------:R-:W-:-:S03]  /*1c6f0*/  @!P1 IMAD.IADD R4, R4, 0x1, -R13 ;  /* 0x0000000104049824 */ /* 0x000fc600078e0a0d */
[----:B0-----:R-:W3:Y:S04]  /*1c700*/  LDL.LU R29, [R1+0x1c] ;  /* 0x00001c00011d7983 */ /* 0x001ee80000300800 */
[----:B------:R-:W3:Y:S04]  /*1c710*/  LDL.LU R0, [R1+0x18] ;  /* 0x0000180001007983 */ /* 0x000ee80000300800 */
[----:B------:R0:W-:Y:S04]  /*1c720*/  STL [R1+0x11c], R2 ;  /* 0x00011c0201007387 */ /* 0x0001e80000100800 */
[----:B0-----:R-:W3:Y:S04]  /*1c730*/  LDL.LU R2, [R1+0x14] ;  /* 0x0000140001027983 */ /* 0x001ee80000300800 */
[----:B------:R-:W3:Y:S04]  /*1c740*/  LDL.LU R3, [R1+0x10] ;  /* 0x0000100001037983 */ /* 0x000ee80000300800 */
[----:B------:R0:W-:Y:S04]  /*1c750*/  STL [R1+0x120], R4 ;  /* 0x0001200401007387 */ /* 0x0001e80000100800 */
[----:B0-----:R-:W3:Y:S04]  /*1c760*/  LDL.LU R4, [R1+0xc] ;  /* 0x00000c0001047983 */ /* 0x001ee80000300800 */
[----:B------:R-:W3:Y:S01]  /*1c770*/  LDL.LU R5, [R1+0x8] ;  /* 0x0000080001057983 */ /* 0x000ee20000300800 */
[----:B------:R-:W-:-:S02]  /*1c780*/  ISETP.GT.U32.AND P6, PT, R13, R22, PT ;  /* 0x000000160d00720c */ /* 0x000fc40003fc4070 */
[C---:B------:R-:W-:Y:S02]  /*1c790*/  ISETP.GT.U32.AND P2, PT, R13.reuse, R16, PT ;  /* 0x000000100d00720c */ /* 0x040fe40003f44070 */
[----:B------:R-:W-:-:S09]  /*1c7a0*/  ISETP.GT.U32.AND P3, PT, R13, R21, PT ;  /* 0x000000150d00720c */ /* 0x000fd20003f64070 */
[--C-:B------:R-:W-:Y:S01]  /*1c7b0*/  @!P6 IMAD.IADD R22, R22, 0x1, -R13.reuse ;  /* 0x000000011616e824 */ /* 0x100fe200078e0a0d */
[----:B----4-:R-:W-:Y:S01]  /*1c7c0*/  ISETP.GT.U32.AND P6, PT, R13, R14, PT ;  /* 0x0000000e0d00720c */ /* 0x010fe20003fc4070 */
[----:B------:R-:W-:-:S03]  /*1c7d0*/  @!P2 IMAD.IADD R16, R16, 0x1, -R13 ;  /* 0x000000011010a824 */ /* 0x000fc600078e0a0d */
[C---:B------:R-:W-:Y:S02]  /*1c7e0*/  ISETP.GT.U32.AND P2, PT, R13.reuse, R22, PT ;  /* 0x000000160d00720c */ /* 0x040fe40003f44070 */
[C---:B------:R-:W-:Y:S02]  /*1c7f0*/  ISETP.GT.U32.AND P4, PT, R13.reuse, R20, PT ;  /* 0x000000140d00720c */ /* 0x040fe40003f84070 */
[C---:B------:R-:W-:Y:S02]  /*1c800*/  ISETP.GT.U32.AND P5, PT, R13.reuse, R19, PT ;  /* 0x000000130d00720c */ /* 0x040fe40003fa4070 */
[----:B------:R-:W-:-:S03]  /*1c810*/  ISETP.GT.U32.AND P0, PT, R13, R18, PT ;  /* 0x000000120d00720c */ /* 0x000fc60003f04070 */
[--C-:B------:R-:W-:Y:S01]  /*1c820*/  @!P6 IMAD.IADD R14, R14, 0x1, -R13.reuse ;  /* 0x000000010e0ee824 */ /* 0x100fe200078e0a0d */
[----:B------:R-:W-:Y:S01]  /*1c830*/  ISETP.GT.U32.AND P1, PT, R13, R17, PT ;  /* 0x000000110d00720c */ /* 0x000fe20003f24070 */
[--C-:B------:R-:W-:Y:S02]  /*1c840*/  @!P3 IMAD.IADD R21, R21, 0x1, -R13.reuse ;  /* 0x000000011515b824 */ /* 0x100fe400078e0a0d */
[--C-:B------:R-:W-:Y:S01]  /*1c850*/  @!P2 IMAD.IADD R22, R22, 0x1, -R13.reuse ;  /* 0x000000011616a824 */ /* 0x100fe200078e0a0d */
[C---:B------:R-:W-:Y:S01]  /*1c860*/  ISETP.GT.U32.AND P2, PT, R13.reuse, R14, PT ;  /* 0x0000000e0d00720c */ /* 0x040fe20003f44070 */
[--C-:B------:R-:W-:Y:S01]  /*1c870*/  @!P4 IMAD.IADD R20, R20, 0x1, -R13.reuse ;  /* 0x000000011414c824 */ /* 0x100fe200078e0a0d */
[----:B------:R-:W-:Y:S01]  /*1c880*/  ISETP.GT.U32.AND P6, PT, R13, R16, PT ;  /* 0x000000100d00720c */ /* 0x000fe20003fc4070 */
[--C-:B------:R-:W-:Y:S02]  /*1c890*/  @!P5 IMAD.IADD R19, R19, 0x1, -R13.reuse ;  /* 0x000000011313d824 */ /* 0x100fe400078e0a0d */
[----:B------:R-:W-:-:S04]  /*1c8a0*/  @!P0 IMAD.IADD R18, R18, 0x1, -R13 ;  /* 0x0000000112128824 */ /* 0x000fc800078e0a0d */
[--C-:B------:R-:W-:Y:S01]  /*1c8b0*/  @!P1 IMAD.IADD R17, R17, 0x1, -R13.reuse ;  /* 0x0000000111119824 */ /* 0x100fe200078e0a0d */
[C---:B------:R-:W-:Y:S02]  /*1c8c0*/  ISETP.GT.U32.AND P3, PT, R13.reuse, R11, PT ;  /* 0x0000000b0d00720c */ /* 0x040fe40003f64070 */
[C---:B------:R-:W-:Y:S02]  /*1c8d0*/  ISETP.GT.U32.AND P4, PT, R13.reuse, R10, PT ;  /* 0x0000000a0d00720c */ /* 0x040fe40003f84070 */
[C---:B------:R-:W-:Y:S01]  /*1c8e0*/  ISETP.GT.U32.AND P5, PT, R13.reuse, R15, PT ;  /* 0x0000000f0d00720c */ /* 0x040fe20003fa4070 */
[----:B------:R-:W-:Y:S01]  /*1c8f0*/  @!P2 IMAD.IADD R14, R14, 0x1, -R13 ;  /* 0x000000010e0ea824 */ /* 0x000fe200078e0a0d */
[----:B------:R-:W-:-:S07]  /*1c900*/  ISETP.GT.U32.AND P0, PT, R13, R9, PT ;  /* 0x000000090d00720c */ /* 0x000fce0003f04070 */
[--C-:B------:R-:W-:Y:S01]  /*1c910*/  @!P3 IMAD.IADD R11, R11, 0x1, -R13.reuse ;  /* 0x000000010b0bb824 */ /* 0x100fe200078e0a0d */
[C---:B------:R-:W-:Y:S01]  /*1c920*/  ISETP.GT.U32.AND P1, PT, R13.reuse, R8, PT ;  /* 0x000000080d00720c */ /* 0x040fe20003f24070 */
[--C-:B------:R-:W-:Y:S02]  /*1c930*/  @!P4 IMAD.IADD R10, R10, 0x1, -R13.reuse ;  /* 0x000000010a0ac824 */ /* 0x100fe400078e0a0d */
[--C-:B------:R-:W-:Y:S01]  /*1c940*/  @!P6 IMAD.IADD R16, R16, 0x1, -R13.reuse ;  /* 0x000000011010e824 */ /* 0x100fe200078e0a0d */
[----:B------:R-:W-:Y:S01]  /*1c950*/  ISETP.GT.U32.AND P6, PT, R13, R7, PT ;  /* 0x000000070d00720c */ /* 0x000fe20003fc4070 */
[--C-:B------:R-:W-:Y:S02]  /*1c960*/  @!P5 IMAD.IADD R15, R15, 0x1, -R13.reuse ;  /* 0x000000010f0fd824 */ /* 0x100fe400078e0a0d */
[----:B------:R-:W-:-:S06]  /*1c970*/  @!P0 IMAD.IADD R9, R9, 0x1, -R13 ;  /* 0x0000000109098824 */ /* 0x000fcc00078e0a0d */
[--C-:B------:R-:W-:Y:S01]  /*1c980*/  @!P1 IMAD.IADD R8, R8, 0x1, -R13.reuse ;  /* 0x0000000108089824 */ /* 0x100fe200078e0a0d */
[----:B------:R0:W-:Y:S03]  /*1c990*/  STL [R1+0x124], R22 ;  /* 0x0001241601007387 */ /* 0x0001e60000100800 */
[----:B------:R-:W-:Y:S01]  /*1c9a0*/  @!P6 IMAD.IADD R7, R7, 0x1, -R13 ;  /* 0x000000010707e824 */ /* 0x000fe200078e0a0d */
[----:B0-----:R-:W4:Y:S04]  /*1c9b0*/  LDL.LU R22, [R1+0x47b0] ;  /* 0x0047b00001167983 */ /* 0x001f280000300800 */
[----:B------:R0:W-:Y:S04]  /*1c9c0*/  STL [R1+0x144], R21 ;  /* 0x0001441501007387 */ /* 0x0001e80000100800 */
        /* <DEDUP_REMOVED lines=12> */
[----:B0-----:R-:W4:Y:S01]  /*1ca90*/  LDL.LU R14, [R1+0x4] ;  /* 0x00000400010e7983 */ /* 0x001f220000300800 */
[----:B--2---:R-:W-:-:S02]  /*1caa0*/  ISETP.GT.U32.AND P2, PT, R13, R6, PT ;  /* 0x000000060d00720c */ /* 0x004fc40003f44070 */
[C---:B---3--:R-:W-:Y:S02]  /*1cab0*/  ISETP.GT.U32.AND P3, PT, R13.reuse, R29, PT ;  /* 0x0000001d0d00720c */ /* 0x048fe40003f64070 */
        /* <DEDUP_REMOVED lines=13> */
[C---:B------:R-:W-:Y:S02]  /*1cb90*/  ISETP.GT.U32.AND P0, PT, R13.reuse, R8, PT ;  /* 0x000000080d00720c */ /* 0x040fe40003f04070 */
[----:B------:R-:W-:Y:S01]  /*1cba0*/  ISETP.GT.U32.AND P6, PT, R13, R5, PT ;  /* 0x000000050d00720c */ /* 0x000fe20003fc4070 */
[--C-:B------:R-:W-:Y:S01]  /*1cbb0*/  @!P2 IMAD.IADD R11, R11, 0x1, -R13.reuse ;  /* 0x000000010b0ba824 */ /* 0x100fe200078e0a0d */
[C---:B------:R-:W-:Y:S01]  /*1cbc0*/  ISETP.GT.U32.AND P2, PT, R13.reuse, R6, PT ;  /* 0x000000060d00720c */ /* 0x040fe20003f44070 */
[--C-:B------:R-:W-:Y:S02]  /*1cbd0*/  @!P3 IMAD.IADD R10, R10, 0x1, -R13.reuse ;  /* 0x000000010a0ab824 */ /* 0x100fe400078e0a0d */
[--C-:B------:R-:W-:Y:S01]  /*1cbe0*/  @!P1 IMAD.IADD R4, R4, 0x1, -R13.reuse ;  /* 0x0000000104049824 */ /* 0x100fe200078e0a0d */
[----:B------:R-:W-:Y:S01]  /*1cbf0*/  ISETP.GT.U32.AND P1, PT, R13, R7, PT ;  /* 0x000000070d00720c */ /* 0x000fe20003f24070 */
[----:B------:R-:W-:Y:S01]  /*1cc00*/  @!P4 IMAD.IADD R15, R15, 0x1, -R13 ;  /* 0x000000010f0fc824 */ /* 0x000fe200078e0a0d */
[----:B------:R-:W-:-:S02]  /*1cc10*/  ISETP.GT.U32.AND P3, PT, R13, R29, PT ;  /* 0x0000001d0d00720c */ /* 0x000fc40003f64070 */
[----:B------:R-:W-:Y:S01]  /*1cc20*/  ISETP.GT.U32.AND P4, PT, R13, R0, PT ;  /* 0x000000000d00720c */ /* 0x000fe20003f84070 */
[----:B------:R0:W-:Y:S01]  /*1cc30*/  STL [R1+0x34], R11 ;  /* 0x0000340b01007387 */ /* 0x0001e20000100800 */
[--C-:B------:R-:W-:Y:S01]  /*1cc40*/  @!P5 IMAD.IADD R9, R9, 0x1, -R13.reuse ;  /* 0x000000010909d824 */ /* 0x100fe200078e0a0d */
[C---:B------:R-:W-:Y:S01]  /*1cc50*/  ISETP.GT.U32.AND P5, PT, R13.reuse, R2, PT ;  /* 0x000000020d00720c */ /* 0x040fe20003fa4070 */
[--C-:B------:R-:W-:Y:S01]  /*1cc60*/  @!P0 IMAD.IADD R8, R8, 0x1, -R13.reuse ;  /* 0x0000000108088824 */ /* 0x100fe200078e0a0d */
[----:B------:R-:W-:Y:S01]  /*1cc70*/  ISETP.GT.U32.AND P0, PT, R13, R3, PT ;  /* 0x000000030d00720c */ /* 0x000fe20003f04070 */
[--C-:B------:R-:W-:Y:S01]  /*1cc80*/  @!P6 IMAD.IADD R5, R5, 0x1, -R13.reuse ;  /* 0x000000010505e824 */ /* 0x100fe200078e0a0d */
[----:B0-----:R-:W2:Y:S02]  /*1cc90*/  LDL.LU R11, [R1+0x4794] ;  /* 0x00479400010b7983 */ /* 0x001ea40000300800 */
[--C-:B------:R-:W-:Y:S02]  /*1cca0*/  @!P1 IMAD.IADD R7, R7, 0x1, -R13.reuse ;  /* 0x0000000107079824 */ /* 0x100fe400078e0a0d */
[----:B------:R0:W-:Y:S01]  /*1ccb0*/  STL [R1+0x30], R10 ;  /* 0x0000300a01007387 */ /* 0x0001e20000100800 */
[C---:B------:R-:W-:Y:S01]  /*1ccc0*/  ISETP.GT.U32.AND P6, PT, R13.reuse, R4, PT ;  /* 0x000000040d00720c */ /* 0x040fe20003fc4070 */
[--C-:B------:R-:W-:Y:S01]  /*1ccd0*/  @!P2 IMAD.IADD R6, R6, 0x1, -R13.reuse ;  /* 0x000000010606a824 */ /* 0x100fe200078e0a0d */
[----:B------:R-:W-:Y:S01]  /*1cce0*/  ISETP.GT.U32.AND P1, PT, R13, R5, PT ;  /* 0x000000050d00720c */ /* 0x000fe20003f24070 */
[--C-:B------:R-:W-:Y:S01]  /*1ccf0*/  @!P3 IMAD.IADD R29, R29, 0x1, -R13.reuse ;  /* 0x000000011d1db824 */ /* 0x100fe200078e0a0d */
[----:B0-----:R-:W3:Y:S04]  /*1cd00*/  LDL.LU R10, [R1+0x4790] ;  /* 0x00479000010a7983 */ /* 0x001ee80000300800 */
[----:B------:R0:W-:Y:S01]  /*1cd10*/  STL [R1+0x2c], R15 ;  /* 0x00002c0f01007387 */ /* 0x0001e20000100800 */
[----:B------:R-:W-:-:S03]  /*1cd20*/  @!P4 IMAD.IADD R0, R0, 0x1, -R13 ;  /* 0x000000010000c824 */ /* 0x000fc600078e0a0d */
[----:B0-----:R-:W2:Y:S04]  /*1cd30*/  LDL.LU R15, [R1+0x478c] ;  /* 0x00478c00010f7983 */ /* 0x001ea80000300800 */
        /* <DEDUP_REMOVED lines=12> */
[----:B------:R0:W-:Y:S04]  /*1ce00*/  STL [R1+0x1c], R29 ;  /* 0x00001c1d01007387 */ /* 0x0001e80000100800 */
[----:B0-----:R-:W3:Y:S04]  /*1ce10*/  LDL.LU R29, [R1+0x4778] ;  /* 0x00477800011d7983 */ /* 0x001ee80000300800 */
        /* <DEDUP_REMOVED lines=10> */
[----:B----4-:R-:W-:-:S13]  /*1cec0*/  ISETP.GT.U32.AND P2, PT, R13, R14, PT ;  /* 0x0000000e0d00720c */ /* 0x010fda0003f44070 */
[----:B------:R-:W-:Y:S01]  /*1ced0*/  @!P2 IMAD.IADD R14, R14, 0x1, -R13 ;  /* 0x000000010e0ea824 */ /* 0x000fe200078e0a0d */
[C---:B--2---:R-:W-:Y:S02]  /*1cee0*/  ISETP.GT.U32.AND P2, PT, R13.reuse, R6, PT ;  /* 0x000000060d00720c */ /* 0x044fe40003f44070 */
[C---:B---3--:R-:W-:Y:S02]  /*1cef0*/  ISETP.GT.U32.AND P3, PT, R13.reuse, R29, PT ;  /* 0x0000001d0d00720c */ /* 0x048fe40003f64070 */
[----:B------:R-:W-:-:S11]  /*1cf00*/  ISETP.GT.U32.AND P4, PT, R13, R0, PT ;  /* 0x000000000d00720c */ /* 0x000fd60003f84070 */
[--C-:B------:R-:W-:Y:S01]  /*1cf10*/  @!P3 IMAD.IADD R29, R29, 0x1, -R13.reuse ;  /* 0x000000011d1db824 */ /* 0x100fe200078e0a0d */
[C---:B------:R-:W-:Y:S02]  /*1cf20*/  ISETP.GT.U32.AND P3, PT, R13.reuse, R7, PT ;  /* 0x000000070d00720c */ /* 0x040fe40003f64070 */
[C---:B------:R-:W-:Y:S01]  /*1cf30*/  ISETP.GT.U32.AND P5, PT, R13.reuse, R2, PT ;  /* 0x000000020d00720c */ /* 0x040fe20003fa4070 */
[--C-:B------:R-:W-:Y:S01]  /*1cf40*/  @!P4 IMAD.IADD R0, R0, 0x1, -R13.reuse ;  /* 0x000000010000c824 */ /* 0x100fe200078e0a0d */
[C---:B------:R-:W-:Y:S01]  /*1cf50*/  ISETP.GT.U32.AND P4, PT, R13.reuse, R8, PT ;  /* 0x000000080d00720c */ /* 0x040fe20003f84070 */
[----:B------:R-:W-:Y:S01]  /*1cf60*/  @!P2 IMAD.IADD R6, R6, 0x1, -R13 ;  /* 0x000000010606a824 */ /* 0x000fe200078e0a0d */
[----:B------:R-:W-:-:S07]  /*1cf70*/  ISETP.GT.U32.AND P2, PT, R13, R29, PT ;  /* 0x0000001d0d00720c */ /* 0x000fce0003f44070 */
[--C-:B------:R-:W-:Y:S01]  /*1cf80*/  @!P3 IMAD.IADD R7, R7, 0x1, -R13.reuse ;  /* 0x000000010707b824 */ /* 0x100fe200078e0a0d */
[----:B------:R-:W-:Y:S01]  /*1cf90*/  ISETP.GT.U32.AND P3, PT, R13, R0, PT ;  /* 0x000000000d00720c */ /* 0x000fe20003f64070 */
[--C-:B------:R-:W-:Y:S02]  /*1cfa0*/  @!P5 IMAD.IADD R2, R2, 0x1, -R13.reuse ;  /* 0x000000010202d824 */ /* 0x100fe400078e0a0d */
[----:B------:R-:W-:-:S03]  /*1cfb0*/  @!P4 IMAD.IADD R8, R8, 0x1, -R13 ;  /* 0x000000010808c824 */ /* 0x000fc600078e0a0d */
[C---:B------:R-:W-:Y:S02]  /*1cfc0*/  ISETP.GT.U32.AND P4, PT, R13.reuse, R2, PT ;  /* 0x000000020d00720c */ /* 0x040fe40003f84070 */
[----:B------:R-:W-:-:S13]  /*1cfd0*/  ISETP.GT.U32.AND P1, PT, R13, R5, PT ;  /* 0x000000050d00720c */ /* 0x000fda0003f24070 */
[--C-:B------:R-:W-:Y:S01]  /*1cfe0*/  @!P1 IMAD.IADD R5, R5, 0x1, -R13.reuse ;  /* 0x0000000105059824 */ /* 0x100fe200078e0a0d */
[----:B------:R-:W-:Y:S01]  /*1cff0*/  ISETP.GT.U32.AND P1, PT, R13, R14, PT ;  /* 0x0000000e0d00720c */ /* 0x000fe20003f24070 */
[--C-:B------:R-:W-:Y:S02]  /*1d000*/  @!P2 IMAD.IADD R29, R29, 0x1, -R13.reuse ;  /* 0x000000011d1da824 */ /* 0x100fe400078e0a0d */
[--C-:B------:R-:W-:Y:S02]  /*1d010*/  @!P3 IMAD.IADD R0, R0, 0x1, -R13.reuse ;  /* 0x000000010000b824 */ /* 0x100fe400078e0a0d */
[--C-:B------:R-:W-:Y:S01]  /*1d020*/  @!P4 IMAD.IADD R2, R2, 0x1, -R13.reuse ;  /* 0x000000010202c824 */ /* 0x100fe200078e0a0d */
[----:B------:R0:W-:Y:S07]  /*1d030*/  STL [R1], R29 ;  /* 0x0000001d01007387 */ /* 0x0001ee0000100800 */
[----:B------:R-:W-:-:S05]  /*1d040*/  @!P1 IMAD.IADD R14, R14, 0x1, -R13 ;  /* 0x000000010e0e9824 */ /* 0x000fca00078e0a0d */
[----:B------:R-:W-:Y:S04]  /*1d050*/  STL [R1+0x4], R14 ;  /* 0x0000040e01007387 */ /* 0x000fe80000100800 */
[----:B0-----:R-:W2:Y:S04]  /*1d060*/  LDL.LU R29, [R1+0x4760] ;  /* 0x00476000011d7983 */ /* 0x001ea80000300800 */
[----:B------:R-:W-:Y:S04]  /*1d070*/  STL [R1+0x4744], R0 ;  /* 0x0047440001007387 */ /* 0x000fe80000100800 */
        /* <DEDUP_REMOVED lines=8> */
[C---:B------:R-:W-:Y:S01]  /*1d100*/  ISETP.GT.U32.AND P5, PT, R13.reuse, R3, PT ;  /* 0x000000030d00720c */ /* 0x040fe20003fa4070 */
[----:B------:R-:W-:Y:S01]  /*1d110*/  @!P6 IMAD.IADD R4, R4, 0x1, -R13 ;  /* 0x000000010404e824 */ /* 0x000fe200078e0a0d */
[----:B------:R-:W0:Y:S01]  /*1d120*/  S2R R0, SR_TID.X ;  /* 0x0000000000007919 */ /* 0x000e220000002100 */
[C---:B------:R-:W-:Y:S02]  /*1d130*/  ISETP.GT.U32.AND P1, PT, R13.reuse, R5, PT ;  /* 0x000000050d00720c */ /* 0x040fe40003f24070 */
[----:B------:R-:W-:-:S04]  /*1d140*/  ISETP.GT.U32.AND P2, PT, R13, R6, PT ;  /* 0x000000060d00720c */ /* 0x000fc80003f44070 */
[----:B------:R-:W-:Y:S01]  /*1d150*/  @!P0 IMAD.IADD R10, R10, 0x1, -R13 ;  /* 0x000000010a0a8824 */ /* 0x000fe200078e0a0d */
[----:B------:R-:W-:-:S03]  /*1d160*/  ISETP.GT.U32.AND P0, PT, R13, R4, PT ;  /* 0x000000040d00720c */ /* 0x000fc60003f04070 */
[----:B------:R-:W-:Y:S01]  /*1d170*/  @!P5 IMAD.IADD R3, R3, 0x1, -R13 ;  /* 0x000000010303d824 */ /* 0x000fe200078e0a0d */
[----:B------:R-:W-:Y:S02]  /*1d180*/  ISETP.GT.U32.AND P3, PT, R13, R7, PT ;  /* 0x000000070d00720c */ /* 0x000fe40003f64070 */
[----:B------:R-:W-:Y:S02]  /*1d190*/  IABS R28, R28 ;  /* 0x0000001c001c7213 */ /* 0x000fe40000000000 */
[----:B------:R1:W-:Y:S03]  /*1d1a0*/  STL [R1+0x474c], R3 ;  /* 0x00474c0301007387 */ /* 0x0003e60000100800 */
[----:B------:R-:W-:-:S04]  /*1d1b0*/  IMAD.HI.U32 R12, R12, R28, RZ ;  /* 0x0000001c0c0c7227 */ /* 0x000fc800078e00ff */
[----:B-1----:R-:W-:Y:S02]  /*1d1c0*/  IMAD.MOV.U32 R3, RZ, RZ, c[0x0][0x180] ;  /* 0x00006000ff037624 */ /* 0x002fe400078e00ff */
[--C-:B------:R-:W-:Y:S02]  /*1d1d0*/  @!P0 IMAD.IADD R4, R4, 0x1, -R13.reuse ;  /* 0x0000000104048824 */ /* 0x100fe400078e0a0d */
[--C-:B------:R-:W-:Y:S01]  /*1d1e0*/  @!P1 IMAD.IADD R5, R5, 0x1, -R13.reuse ;  /* 0x0000000105059824 */ /* 0x100fe200078e0a0d */
[----:B------:R-:W-:Y:S01]  /*1d1f0*/  IADD3 R3, R3, 0x7f, RZ ;  /* 0x0000007f03037810 */ /* 0x000fe20007ffe0ff */
[----:B------:R-:W-:Y:S02]  /*1d200*/  IMAD.MOV R12, RZ, RZ, -R12 ;  /* 0x000000ffff0c7224 */ /* 0x000fe400078e0a0c */
[--C-:B------:R-:W-:Y:S01]  /*1d210*/  @!P2 IMAD.IADD R6, R6, 0x1, -R13.reuse ;  /* 0x000000010606a824 */ /* 0x100fe200078e0a0d */
[----:B------:R1:W-:Y:S01]  /*1d220*/  STL [R1+0x4750], R4 ;  /* 0x0047500401007387 */ /* 0x0003e20000100800 */
[----:B------:R-:W-:Y:S01]  /*1d230*/  @!P3 IMAD.IADD R7, R7, 0x1, -R13 ;  /* 0x000000010707b824 */ /* 0x000fe200078e0a0d */
[----:B------:R-:W-:Y:S01]  /*1d240*/  SHF.R.S32.HI R14, RZ, 0x1f, R3 ;  /* 0x0000001fff0e7819 */ /* 0x000fe20000011403 */
[----:B------:R-:W-:-:S02]  /*1d250*/  IMAD R28, R13, R12, R28 ;  /* 0x0000000c0d1c7224 */ /* 0x000fc400078e021c */
[----:B0-----:R-:W-:Y:S01]  /*1d260*/  IMAD.SHL.U32 R12, R0, 0x40, RZ ;  /* 0x00000040000c7824 */ /* 0x001fe200078e00ff */
[----:B------:R-:W-:Y:S01]  /*1d270*/  LEA.HI R3, R14, R3, RZ, 0x7 ;  /* 0x000000030e037211 */ /* 0x000fe200078f38ff */
[----:B-1----:R-:W4:Y:S04]  /*1d280*/  LDL R4, [R1+0x42a8] ;  /* 0x0042a80001047983 */ /* 0x002f280000100800 */
[----:B------:R-:W-:Y:S04]  /*1d290*/  STL [R1+0x4754], R5 ;  /* 0x0047540501007387 */ /* 0x000fe80000100800 */
[----:B------:R0:W-:Y:S04]  /*1d2a0*/  STL [R1+0x4758], R6 ;  /* 0x0047580601007387 */ /* 0x0001e80000100800 */
[----:B0-----:R-:W4:Y:S04]  /*1d2b0*/  LDL R6, [R1+0x4250] ;  /* 0x0042500001067983 */ /* 0x001f280000100800 */
[----:B------:R0:W-:Y:S04]  /*1d2c0*/  STL [R1+0x475c], R7 ;  /* 0x00475c0701007387 */ /* 0x0001e80000100800 */
[----:B------:R-:W4:Y:S04]  /*1d2d0*/  LDL R14, [R1+0x425c] ;  /* 0x00425c00010e7983 */ /* 0x000f280000100800 */
[----:B0-----:R-:W4:Y:S01]  /*1d2e0*/  LDL R7, [R1+0x42b4] ;  /* 0x0042b40001077983 */ /* 0x001f220000100800 */
[----:B------:R-:W-:-:S05]  /*1d2f0*/  LOP3.LUT R0, R0, 0x3f, RZ, 0xc0, !PT ;  /* 0x0000003f00007812 */ /* 0x000fca00078ec0ff */
[----:B------:R-:W-:Y:S01]  /*1d300*/  IMAD R5, R0, c[0x0][0x18c], RZ ;  /* 0x0000630000057a24 */ /* 0x000fe200078e02ff */
[--C-:B--2---:R-:W-:Y:S02]  /*1d310*/  LOP3.LUT R3, R29, 0x400, R12.reuse, 0xf8, !PT ;  /* 0x000004001d037812 */ /* 0x104fe400078ef80c */
[----:B---3--:R-:W-:-:S05]  /*1d320*/  LOP3.LUT R29, R2, 0x800, R12, 0xf8, !PT ;  /* 0x00000800021d7812 */ /* 0x008fca00078ef80c */
[----:B------:R-:W-:Y:S04]  /*1d330*/  STL [R1+0x4348], R29 ;  /* 0x0043481d01007387 */ /* 0x000fe80000100800 */
[----:B------:R0:W-:Y:S04]  /*1d340*/  STL [R1+0x9c4], R3 ;  /* 0x0009c40301007387 */ /* 0x0001e80000100800 */
[----:B------:R-:W2:Y:S01]  /*1d350*/  LDL R0, [R1+0x42c8] ;  /* 0x0042c80001007983 */ /* 0x000ea20000100800 */
[C---:B------:R-:W-:Y:S02]  /*1d360*/  ISETP.GT.U32.AND P6, PT, R13.reuse, R11, PT ;  /* 0x0000000b0d00720c */ /* 0x040fe40003fc4070 */
[----:B------:R-:W-:-:S02]  /*1d370*/  ISETP.GT.U32.AND P4, PT, R13, R8, PT ;  /* 0x000000080d00720c */ /* 0x000fc40003f84070 */
[C---:B------:R-:W-:Y:S01]  /*1d380*/  ISETP.GT.U32.AND P5, PT, R13.reuse, R9, PT ;  /* 0x000000090d00720c */ /* 0x040fe20003fa4070 */
[----:B0-----:R-:W3:Y:S01]  /*1d390*/  LDL R3, [R1+0x42c0] ;  /* 0x0042c00001037983 */ /* 0x001ee20000100800 */
[C---:B------:R-:W-:Y:S02]  /*1d3a0*/  ISETP.GT.U32.AND P3, PT, R13.reuse, R18, PT ;  /* 0x000000120d00720c */ /* 0x040fe40003f64070 */
[C---:B------:R-:W-:Y:S02]  /*1d3b0*/  ISETP.GT.U32.AND P2, PT, R13.reuse, R17, PT ;  /* 0x000000110d00720c */ /* 0x040fe40003f44070 */
[----:B------:R-:W-:Y:S01]  /*1d3c0*/  ISETP.GT.U32.AND P1, PT, R13, R16, PT ;  /* 0x000000100d00720c */ /* 0x000fe20003f24070 */
[----:B------:R-:W-:Y:S01]  /*1d3d0*/  IMAD.MOV.U32 R2, RZ, RZ, c[0x0][0x18c] ;  /* 0x00006300ff027624 */ /* 0x000fe200078e00ff */
[----:B------:R-:W2:Y:S01]  /*1d3e0*/  LDL R29, [R1+0x42c4] ;  /* 0x0042c400011d7983 */ /* 0x000ea20000100800 */
[--C-:B------:R-:W-:Y:S01]  /*1d3f0*/  @!P6 IMAD.IADD R11, R11, 0x1, -R13.reuse ;  /* 0x000000010b0be824 */ /* 0x100fe200078e0a0d */
[C---:B------:R-:W-:Y:S01]  /*1d400*/  ISETP.GT.U32.AND P6, PT, R13.reuse, R10, PT ;  /* 0x0000000a0d00720c */ /* 0x040fe20003fc4070 */
[--C-:B------:R-:W-:Y:S01]  /*1d410*/  @!P4 IMAD.IADD R8, R8, 0x1, -R13.reuse ;  /* 0x000000010808c824 */ /* 0x100fe200078e0a0d */
[----:B------:R-:W-:Y:S01]  /*1d420*/  ISETP.GT.U32.AND P4, PT, R13, R19, PT ;  /* 0x000000130d00720c */ /* 0x000fe20003f84070 */
[----:B------:R-:W-:Y:S01]  /*1d430*/  @!P5 IMAD.IADD R9, R9, 0x1, -R13 ;  /* 0x000000010909d824 */ /* 0x000fe200078e0a0d */
[----:B------:R-:W-:-:S02]  /*1d440*/  ISETP.GT.U32.AND P0, PT, R13, R11, PT ;  /* 0x0000000b0d00720c */ /* 0x000fc40003f04070 */
[C---:B------:R-:W-:Y:S01]  /*1d450*/  ISETP.GT.U32.AND P5, PT, R13.reuse, R20, PT ;  /* 0x000000140d00720c */ /* 0x040fe20003fa4070 */
[--C-:B------:R-:W-:Y:S01]  /*1d460*/  @!P3 IMAD.IADD R18, R18, 0x1, -R13.reuse ;  /* 0x000000011212b824 */ /* 0x100fe200078e0a0d */
[----:B------:R-:W-:Y:S01]  /*1d470*/  ISETP.GT.U32.AND P3, PT, R13, R25, PT ;  /* 0x000000190d00720c */ /* 0x000fe20003f64070 */
[----:B------:R-:W-:-:S04]  /*1d480*/  @!P2 IMAD.IADD R17, R17, 0x1, -R13 ;  /* 0x000000011111a824 */ /* 0x000fc800078e0a0d */
[--C-:B------:R-:W-:Y:S01]  /*1d490*/  @!P6 IMAD.IADD R10, R10, 0x1, -R13.reuse ;  /* 0x000000010a0ae824 */ /* 0x100fe200078e0a0d */
[C---:B------:R-:W-:Y:S01]  /*1d4a0*/  ISETP.GT.U32.AND P6, PT, R13.reuse, R21, PT ;  /* 0x000000150d00720c */ /* 0x040fe20003fc4070 */
[--C-:B------:R-:W-:Y:S01]  /*1d4b0*/  @!P1 IMAD.IADD R16, R16, 0x1, -R13.reuse ;  /* 0x0000000110109824 */ /* 0x100fe200078e0a0d */
[----:B------:R-:W-:Y:S01]  /*1d4c0*/  ISETP.GT.U32.AND P2, PT, R13, R24, PT ;  /* 0x000000180d00720c */ /* 0x000fe20003f44070 */
[--C-:B------:R-:W-:Y:S01]  /*1d4d0*/  @!P0 IMAD.IADD R11, R11, 0x1, -R13.reuse ;  /* 0x000000010b0b8824 */ /* 0x100fe200078e0a0d */
[----:B------:R-:W-:Y:S01]  /*1d4e0*/  ISETP.GT.U32.AND P0, PT, R13, R22, PT ;  /* 0x000000160d00720c */ /* 0x000fe20003f04070 */
[--C-:B------:R-:W-:Y:S01]  /*1d4f0*/  @!P4 IMAD.IADD R19, R19, 0x1, -R13.reuse ;  /* 0x000000011313c824 */ /* 0x100fe200078e0a0d */
[C---:B------:R-:W-:Y:S01]  /*1d500*/  ISETP.GT.U32.AND P1, PT, R13.reuse, R23, PT ;  /* 0x000000170d00720c */ /* 0x040fe20003f24070 */
[--C-:B------:R-:W-:Y:S01]  /*1d510*/  @!P5 IMAD.IADD R20, R20, 0x1, -R13.reuse ;  /* 0x000000011414d824 */ /* 0x100fe200078e0a0d */
[C---:B------:R-:W-:Y:S02]  /*1d520*/  ISETP.GT.U32.AND P4, PT, R13.reuse, R26, PT ;  /* 0x0000001a0d00720c */ /* 0x040fe40003f84070 */
[----:B------:R-:W-:Y:S01]  /*1d530*/  ISETP.GT.U32.AND P5, PT, R13, R27, PT ;  /* 0x0000001b0d00720c */ /* 0x000fe20003fa4070 */
[----:B------:R-:W-:-:S02]  /*1d540*/  @!P3 IMAD.IADD R25, R25, 0x1, -R13 ;  /* 0x000000011919b824 */ /* 0x000fc400078e0a0d */
[--C-:B------:R-:W-:Y:S01]  /*1d550*/  @!P6 IMAD.IADD R21, R21, 0x1, -R13.reuse ;  /* 0x000000011515e824 */ /* 0x100fe200078e0a0d */
[C---:B------:R-:W-:Y:S01]  /*1d560*/  ISETP.GT.U32.AND P6, PT, R13.reuse, R28, PT ;  /* 0x0000001c0d00720c */ /* 0x040fe20003fc4070 */
[--C-:B------:R-:W-:Y:S01]  /*1d570*/  @!P2 IMAD.IADD R24, R24, 0x1, -R13.reuse ;  /* 0x000000011818a824 */ /* 0x100fe200078e0a0d */
[C---:B------:R-:W-:Y:S01]  /*1d580*/  ISETP.GT.U32.AND P3, PT, R13.reuse, R19, PT ;  /* 0x000000130d00720c */ /* 0x040fe20003f64070 */
[--C-:B------:R-:W-:Y:S01]  /*1d590*/  @!P0 IMAD.IADD R22, R22, 0x1, -R13.reuse ;  /* 0x0000000116168824 */ /* 0x100fe200078e0a0d */
[----:B------:R-:W-:Y:S01]  /*1d5a0*/  ISETP.GT.U32.AND P2, PT, R13, R18, PT ;  /* 0x000000120d00720c */ /* 0x000fe20003f44070 */
[--C-:B------:R-:W-:Y:S01]  /*1d5b0*/  @!P1 IMAD.IADD R23, R23, 0x1, -R13.reuse ;  /* 0x0000000117179824 */ /* 0x100fe200078e0a0d */
[C---:B------:R-:W-:Y:S01]  /*1d5c0*/  ISETP.GT.U32.AND P0, PT, R13.reuse, R16, PT ;  /* 0x000000100d00720c */ /* 0x040fe20003f04070 */
[--C-:B------:R-:W-:Y:S01]  /*1d5d0*/  @!P4 IMAD.IADD R26, R26, 0x1, -R13.reuse ;  /* 0x000000011a1ac824 */ /* 0x100fe200078e0a0d */
[----:B------:R-:W-:Y:S01]  /*1d5e0*/  ISETP.GT.U32.AND P1, PT, R13, R17, PT ;  /* 0x000000110d00720c */ /* 0x000fe20003f24070 */
[----:B------:R-:W-:Y:S01]  /*1d5f0*/  @!P5 IMAD.IADD R27, R27, 0x1, -R13 ;  /* 0x000000011b1bd824 */ /* 0x000fe200078e0a0d */
[----:B------:R-:W-:-:S02]  /*1d600*/  ISETP.GT.U32.AND P4, PT, R13, R20, PT ;  /* 0x000000140d00720c */ /* 0x000fc40003f84070 */
[----:B------:R-:W-:Y:S01]  /*1d610*/  ISETP.GT.U32.AND P5, PT, R13, R21, PT ;  /* 0x000000150d00720c */ /* 0x000fe20003fa4070 */
[--C-:B------:R-:W-:Y:S02]  /*1d620*/  @!P6 IMAD.IADD R28, R28, 0x1, -R13.reuse ;  /* 0x000000011c1ce824 */ /* 0x100fe400078e0a0d */
        /* <DEDUP_REMOVED lines=13> */
[----:B------:R-:W-:Y:S02]  /*1d700*/  IMAD R2, R2, 0x40, R5 ;  /* 0x0000004002027824 */ /* 0x000fe400078e0205 */
[--C-:B------:R-:W-:Y:S01]  /*1d710*/  @!P3 IMAD.IADD R25, R25, 0x1, -R13.reuse ;  /* 0x000000011919b824 */ /* 0x100fe200078e0a0d */
[----:B------:R-:W-:Y:S01]  /*1d720*/  LEA R12, P3, R5, c[0x0][0x168], 0x1 ;  /* 0x00005a00050c7a11 */ /* 0x000fe200078608ff */
[--C-:B------:R-:W-:Y:S02]  /*1d730*/  @!P2 IMAD.IADD R24, R24, 0x1, -R13.reuse ;  /* 0x000000011818a824 */ /* 0x100fe400078e0a0d */
[--C-:B------:R-:W-:Y:S01]  /*1d740*/  @!P6 IMAD.IADD R28, R28, 0x1, -R13.reuse ;  /* 0x000000011c1ce824 */ /* 0x100fe200078e0a0d */
[----:B----4-:R-:W-:Y:S01]  /*1d750*/  ISETP.GE.AND P2, PT, R14, RZ, PT ;  /* 0x000000ff0e00720c */ /* 0x010fe20003f46270 */
[--C-:B------:R-:W-:Y:S01]  /*1d760*/  @!P0 IMAD.IADD R22, R22, 0x1, -R13.reuse ;  /* 0x0000000116168824 */ /* 0x100fe200078e0a0d */
[----:B------:R-:W-:Y:S01]  /*1d770*/  LEA R14, P6, R2, c[0x0][0x168], 0x1 ;  /* 0x00005a00020e7a11 */ /* 0x000fe200078c08ff */
[----:B------:R-:W-:-:S02]  /*1d780*/  @!P1 IMAD.IADD R23, R23, 0x1, -R13 ;  /* 0x0000000117179824 */ /* 0x000fc400078e0a0d */
[--C-:B------:R-:W-:Y:S02]  /*1d790*/  @!P4 IMAD.IADD R26, R26, 0x1, -R13.reuse ;  /* 0x000000011a1ac824 */ /* 0x100fe400078e0a0d */
[----:B------:R-:W-:Y:S01]  /*1d7a0*/  @!P5 IMAD.IADD R27, R27, 0x1, -R13 ;  /* 0x000000011b1bd824 */ /* 0x000fe200078e0a0d */
[----:B------:R-:W-:Y:S02]  /*1d7b0*/  LEA.HI.X.SX32 R13, R5, c[0x0][0x16c], 0x1, P3 ;  /* 0x00005b00050d7a11 */ /* 0x000fe400018f0eff */
[----:B------:R-:W-:Y:S01]  /*1d7c0*/  ISETP.GE.AND P1, PT, R6, RZ, PT ;  /* 0x000000ff0600720c */ /* 0x000fe20003f26270 */
[----:B------:R-:W4:Y:S01]  /*1d7d0*/  LDL R5, [R1+0x42ac] ;  /* 0x0042ac0001057983 */ /* 0x000f220000100800 */
[----:B------:R-:W-:Y:S02]  /*1d7e0*/  ISETP.GE.AND P4, PT, R4, RZ, PT ;  /* 0x000000ff0400720c */ /* 0x000fe40003f86270 */
[----:B------:R-:W-:Y:S01]  /*1d7f0*/  ISETP.GE.AND P5, PT, R7, RZ, PT ;  /* 0x000000ff0700720c */ /* 0x000fe20003fa6270 */
[----:B------:R-:W4:Y:S01]  /*1d800*/  LDL R6, [R1+0x42bc] ;  /* 0x0042bc0001067983 */ /* 0x000f220000100800 */
[----:B------:R-:W-:Y:S01]  /*1d810*/  IMAD.MOV.U32 R7, RZ, RZ, R15 ;  /* 0x000000ffff077224 */ /* 0x000fe200078e000f */
[----:B------:R-:W-:-:S02]  /*1d820*/  LEA.HI.X.SX32 R15, R2, c[0x0][0x16c], 0x1, P6 ;  /* 0x00005b00020f7a11 */ /* 0x000fc400030f0eff */
[----:B------:R-:W4:Y:S04]  /*1d830*/  LDL R4, [R1+0x42b0] ;  /* 0x0042b00001047983 */ /* 0x000f280000100800 */
[----:B------:R0:W-:Y:S04]  /*1d840*/  STL [R1+0x43cc], R12 ;  /* 0x0043cc0c01007387 */ /* 0x0001e80000100800 */
[----:B0-----:R-:W4:Y:S04]  /*1d850*/  LDL R12, [R1+0x42b8] ;  /* 0x0042b800010c7983 */ /* 0x001f280000100800 */
[----:B------:R0:W-:Y:S04]  /*1d860*/  STL [R1+0x43c8], R13 ;  /* 0x0043c80d01007387 */ /* 0x0001e80000100800 */
[----:B------:R-:W4:Y:S04]  /*1d870*/  LDL R2, [R1+0x42a4] ;  /* 0x0042a40001027983 */ /* 0x000f280000100800 */
[----:B------:R-:W-:Y:S04]  /*1d880*/  STL [R1+0x4534], R14 ;  /* 0x0045340e01007387 */ /* 0x000fe80000100800 */
[----:B------:R-:W-:Y:S01]  /*1d890*/  STL [R1+0x4530], R15 ;  /* 0x0045300f01007387 */ /* 0x000fe20000100800 */
[----:B------:R-:W-:Y:S01]  /*1d8a0*/  @!P1 IMAD.MOV R7, RZ, RZ, -R7 ;  /* 0x000000ffff079224 */ /* 0x000fe200078e0a07 */
[----:B---3--:R-:W-:-:S02]  /*1d8b0*/  ISETP.GE.AND P3, PT, R3, RZ, PT ;  /* 0x000000ff0300720c */ /* 0x008fc40003f66270 */
[----:B------:R-:W3:Y:S04]  /*1d8c0*/  LDL R3, [R1+0x42a0] ;  /* 0x0042a00001037983 */ /* 0x000ee80000100800 */
[----:B0-----:R-:W3:Y:S01]  /*1d8d0*/  LDL.LU R13, [R1+0x74] ;  /* 0x00007400010d7983 */ /* 0x001ee20000300800 */
[----:B--2---:R-:W-:-:S03]  /*1d8e0*/  ISETP.GE.AND P1, PT, R0, RZ, PT ;  /* 0x000000ff0000720c */ /* 0x004fc60003f26270 */
[----:B------:R0:W-:Y:S04]  /*1d8f0*/  STL [R1+0x7ec], R7 ;  /* 0x0007ec0701007387 */ /* 0x0001e80000100800 */
[----:B0-----:R-:W2:Y:S04]  /*1d900*/  LDL.LU R7, [R1+0x475c] ;  /* 0x00475c0001077983 */ /* 0x001ea80000300800 */
[----:B------:R-:W2:Y:S04]  /*1d910*/  LDL R0, [R1+0x4298] ;  /* 0x0042980001007983 */ /* 0x000ea80000100800 */
[----:B------:R-:W2:Y:S01]  /*1d920*/  LDL.LU R14, [R1+0x70] ;  /* 0x00007000010e7983 */ /* 0x000ea20000300800 */
[----:B---3--:R-:W-:Y:S01]  /*1d930*/  @!P2 IMAD.MOV R13, RZ, RZ, -R13 ;  /* 0x000000ffff0da224 */ /* 0x008fe200078e0a0d */
[----:B------:R-:W-:-:S02]  /*1d940*/  ISETP.GE.AND P2, PT, R29, RZ, PT ;  /* 0x000000ff1d00720c */ /* 0x000fc40003f46270 */
[----:B------:R-:W3:Y:S04]  /*1d950*/  LDL R29, [R1+0x429c] ;  /* 0x00429c00011d7983 */ /* 0x000ee80000100800 */
[----:B------:R0:W-:Y:S04]  /*1d960*/  STL [R1+0x7e8], R13 ;  /* 0x0007e80d01007387 */ /* 0x0001e80000100800 */
[----:B0-----:R-:W3:Y:S01]  /*1d970*/  LDL.LU R13, [R1+0x6c] ;  /* 0x00006c00010d7983 */ /* 0x001ee20000300800 */
[----:B--2---:R-:W-:Y:S01]  /*1d980*/  @!P4 IMAD.MOV R14, RZ, RZ, -R14 ;  /* 0x000000ffff0ec224 */ /* 0x004fe200078e0a0e */
[----:B----4-:R-:W-:-:S02]  /*1d990*/  ISETP.GE.AND P4, PT, R6, RZ, PT ;  /* 0x000000ff0600720c */ /* 0x010fc40003f86270 */
[----:B------:R-:W2:Y:S04]  /*1d9a0*/  LDL R6, [R1+0x4290] ;  /* 0x0042900001067983 */ /* 0x000ea80000100800 */
[----:B------:R0:W-:Y:S04]  /*1d9b0*/  STL [R1+0x7e4], R14 ;  /* 0x0007e40e01007387 */ /* 0x0001e80000100800 */
[----:B0-----:R-:W4:Y:S01]  /*1d9c0*/  LDL.LU R14, [R1+0x68] ;  /* 0x00006800010e7983 */ /* 0x001f220000300800 */
[----:B---3--:R-:W-:Y:S01]  /*1d9d0*/  @!P5 IMAD.MOV R13, RZ, RZ, -R13 ;  /* 0x000000ffff0dd224 */ /* 0x008fe200078e0a0d */
[----:B------:R-:W-:-:S02]  /*1d9e0*/  ISETP.GE.AND P5, PT, R12, RZ, PT ;  /* 0x000000ff0c00720c */ /* 0x000fc40003fa6270 */
[----:B------:R-:W3:Y:S04]  /*1d9f0*/  LDL R12, [R1+0x4294] ;  /* 0x00429400010c7983 */ /* 0x000ee80000100800 */
[----:B------:R0:W-:Y:S04]  /*1da00*/  STL [R1+0x7e0], R13 ;  /* 0x0007e00d01007387 */ /* 0x0001e80000100800 */
[----:B0-----:R-:W2:Y:S01]  /*1da10*/  LDL.LU R13, [R1+0x64] ;  /* 0x00006400010d7983 */ /* 0x001ea20000300800 */
[----:B----4-:R-:W-:Y:S01]  /*1da20*/  @!P3 IMAD.MOV R14, RZ, RZ, -R14 ;  /* 0x000000ffff0eb224 */ /* 0x010fe200078e0a0e */
[----:B------:R-:W-:-:S02]  /*1da30*/  ISETP.GE.AND P3, PT, R4, RZ, PT ;  /* 0x000000ff0400720c */ /* 0x000fc40003f66270 */
[----:B------:R-:W4:Y:S04]  /*1da40*/  LDL R4, [R1+0x4288] ;  /* 0x0042880001047983 */ /* 0x000f280000100800 */
[----:B------:R0:W-:Y:S04]  /*1da50*/  STL [R1+0x7dc], R14 ;  /* 0x0007dc0e01007387 */ /* 0x0001e80000100800 */
[----:B0-----:R-:W3:Y:S01]  /*1da60*/  LDL.LU R14, [R1+0x60] ;  /* 0x00006000010e7983 */ /* 0x001ee20000300800 */
[----:B--2---:R-:W-:Y:S01]  /*1da70*/  @!P1 IMAD.MOV R13, RZ, RZ, -R13 ;  /* 0x000000ffff0d9224 */ /* 0x004fe200078e0a0d */
[----:B------:R-:W-:-:S02]  /*1da80*/  ISETP.GE.AND P1, PT, R5, RZ, PT ;  /* 0x000000ff0500720c */ /* 0x000fc40003f26270 */
[----:B------:R-:W2:Y:S04]  /*1da90*/  LDL R5, [R1+0x428c] ;  /* 0x00428c0001057983 */ /* 0x000ea80000100800 */
[----:B------:R0:W-:Y:S04]  /*1daa0*/  STL [R1+0x7d8], R13 ;  /* 0x0007d80d01007387 */ /* 0x0001e80000100800 */
[----:B0-----:R-:W2:Y:S01]  /*1dab0*/  LDL.LU R13, [R1+0x5c] ;  /* 0x00005c00010d7983 */ /* 0x001ea20000300800 */
[----:B---3--:R-:W-:Y:S01]  /*1dac0*/  @!P2 IMAD.MOV R14, RZ, RZ, -R14 ;  /* 0x000000ffff0ea224 */ /* 0x008fe200078e0a0e */
[----:B------:R-:W-:-:S02]  /*1dad0*/  ISETP.GE.AND P2, PT, R2, RZ, PT ;  /* 0x000000ff0200720c */ /* 0x000fc40003f46270 */
[----:B------:R-:W3:Y:S04]  /*1dae0*/  LDL R2, [R1+0x4280] ;  /* 0x0042800001027983 */ /* 0x000ee80000100800 */
        /* <DEDUP_REMOVED lines=28> */
[----:B----4-:R-:W-:-:S02]  /*1dcb0*/  ISETP.GE.AND P4, PT, R4, RZ, PT ;  /* 0x000000ff0400720c */ /* 0x010fc40003f86270 */
[----:B------:R-:W3:Y:S04]  /*1dcc0*/  LDL R4, [R1+0x4268] ;  /* 0x0042680001047983 */ /* 0x000ee80000100800 */
[----:B------:R0:W-:Y:S04]  /*1dcd0*/  STL [R1+0x7bc], R14 ;  /* 0x0007bc0e01007387 */ /* 0x0001e80000100800 */
[----:B0-----:R-:W4:Y:S01]  /*1dce0*/  LDL.LU R14, [R1+0x40] ;  /* 0x00004000010e7983 */ /* 0x001f220000300800 */
[----:B--2---:R-:W-:Y:S01]  /*1dcf0*/  @!P5 IMAD.MOV R13, RZ, RZ, -R13 ;  /* 0x000000ffff0dd224 */ /* 0x004fe200078e0a0d */
[----:B------:R-:W-:-:S02]  /*1dd00*/  ISETP.GE.AND P5, PT, R5, RZ, PT ;  /* 0x000000ff0500720c */ /* 0x000fc40003fa6270 */
[----:B------:R-:W2:Y:S04]  /*1dd10*/  LDL R5, [R1+0x426c] ;  /* 0x00426c0001057983 */ /* 0x000ea80000100800 */
        /* <DEDUP_REMOVED lines=1353> */
[----:B------:R-:W-:-:S04]  /*231b0*/  ISETP.GE.AND P3, PT, R4, RZ, PT ;  /* 0x000000ff0400720c */ /* 0x000fc80003f66270 */
[----:B------:R0:W-:Y:S04]  /*231c0*/  STL [R1+0x37c], R14 ;  /* 0x00037c0e01007387 */ /* 0x0001e80000100800 */
[----:B------:R-:W4:Y:S04]  /*231d0*/  LDL R4, [R1+0x3e24] ;  /* 0x003e240001047983 */ /* 0x000f280000100800 */
        /* <DEDUP_REMOVED lines=493> */
[----:B------:R-:W2:Y:S02]  /*250b0*/  LDL R3, [R1+0x3c98] ;  /* 0x003c980001037983 */ /* 0x000ea40000100800 */
[----:B------:R0:W-:Y:S02]  /*250c0*/  STL [R1+0x1ec], R13 ;  /* 0x0001ec0d01007387 */ /* 0x0001e40000100800 */
[----:B0-----:R-:W2:Y:S01]  /*250d0*/  LDL.LU R13, [R1+0x1d8] ;  /* 0x0001d800010d7983 */ /* 0x001ea20000300800 */
[----:B----4-:R-:W-:Y:S01]  /*250e0*/  @!P3 IMAD.MOV R14, RZ, RZ, -R14 ;  /* 0x000000ffff0eb224 */ /* 0x010fe200078e0a0e */
[----:B------:R-:W-:Y:S02]  /*250f0*/  ISETP.GE.AND P3, PT, R0, RZ, PT ;  /* 0x000000ff0000720c */ /* 0x000fe40003f66270 */
[----:B------:R-:W4:Y:S02]  /*25100*/  LDL R0, [R1+0x3c94] ;  /* 0x003c940001007983 */ /* 0x000f240000100800 */
[----:B------:R0:W-:Y:S02]  /*25110*/  STL [R1+0x1e8], R14 ;  /* 0x0001e80e01007387 */ /* 0x0001e40000100800 */
[----:B0-----:R-:W3:Y:S01]  /*25120*/  LDL.LU R14, [R1+0x1e0] ;  /* 0x0001e000010e7983 */ /* 0x001ee20000300800 */
[----:B--2---:R-:W-:Y:S01]  /*25130*/  @!P1 IMAD.MOV R13, RZ, RZ, -R13 ;  /* 0x000000ffff0d9224 */ /* 0x004fe200078e0a0d */
[----:B------:R-:W-:-:S02]  /*25140*/  ISETP.GE.AND P1, PT, R29, RZ, PT ;  /* 0x000000ff1d00720c */ /* 0x000fc40003f26270 */
[----:B------:R-:W2:Y:S02]  /*25150*/  LDL R29, [R1+0x3c90] ;  /* 0x003c9000011d7983 */ /* 0x000ea40000100800 */
[----:B------:R0:W-:Y:S02]  /*25160*/  STL [R1+0x1e4], R13 ;  /* 0x0001e40d01007387 */ /* 0x0001e40000100800 */
[----:B0-----:R-:W2:Y:S01]  /*25170*/  LDL.LU R13, [R1+0x1dc] ;  /* 0x0001dc00010d7983 */ /* 0x001ea20000300800 */
[----:B---3--:R-:W-:Y:S01]  /*25180*/  @!P2 IMAD.MOV R14, RZ, RZ, -R14 ;  /* 0x000000ffff0ea224 */ /* 0x008fe200078e0a0e */
[----:B------:R-:W-:Y:S02]  /*25190*/  ISETP.GE.AND P2, PT, R6, RZ, PT ;  /* 0x000000ff0600720c */ /* 0x000fe40003f46270 */
[----:B------:R-:W3:Y:S02]  /*251a0*/  LDL R6, [R1+0x3c8c] ;  /* 0x003c8c0001067983 */ /* 0x000ee40000100800 */
        /* <DEDUP_REMOVED lines=28> */
[----:B----4-:R-:W-:Y:S02]  /*25370*/  ISETP.GE.AND P4, PT, R0, RZ, PT ;  /* 0x000000ff0000720c */ /* 0x010fe40003f86270 */
[----:B------:R-:W3:Y:S02]  /*25380*/  LDL R0, [R1+0x3c7c] ;  /* 0x003c7c0001007983 */ /* 0x000ee40000100800 */
[----:B------:R0:W-:Y:S02]  /*25390*/  STL [R1+0x1c4], R14 ;  /* 0x0001c40e01007387 */ /* 0x0001e40000100800 */
        /* <DEDUP_REMOVED lines=356> */
[----:B----4-:R-:W-:-:S05]  /*269e0*/  @!P3 IMAD.MOV R14, RZ, RZ, -R14 ;  /* 0x000000ffff0eb224 */ /* 0x010fca00078e0a0e */
[----:B------:R0:W-:Y:S04]  /*269f0*/  STL [R1+0x64], R14 ;  /* 0x0000640e01007387 */ /* 0x0001e80000100800 */
[----:B0-----:R-:W4:Y:S01]  /*26a00*/  LDL.LU R14, [R1+0x144] ;  /* 0x00014400010e7983 */ /* 0x001f220000300800 */
[----:B------:R-:W-:Y:S02]  /*26a10*/  ISETP.GE.AND P3, PT, R0, RZ, PT ;  /* 0x000000ff0000720c */ /* 0x000fe40003f66270 */
[----:B------:R-:W3:Y:S02]  /*26a20*/  LDL R0, [R1+0x3b60] ;  /* 0x003b600001007983 */ /* 0x000ee40000100800 */
[----:B--2---:R-:W-:-:S05]  /*26a30*/  @!P1 IMAD.MOV R13, RZ, RZ, -R13 ;  /* 0x000000ffff0d9224 */ /* 0x004fca00078e0a0d */
[----:B------:R0:W-:Y:S04]  /*26a40*/  STL [R1+0x60], R13 ;  /* 0x0000600d01007387 */ /* 0x0001e80000100800 */
[----:B0-----:R-:W2:Y:S01]  /*26a50*/  LDL.LU R13, [R1+0x12c] ;  /* 0x00012c00010d7983 */ /* 0x001ea20000300800 */
[----:B------:R-:W-:Y:S02]  /*26a60*/  ISETP.GE.AND P1, PT, R29, RZ, PT ;  /* 0x000000ff1d00720c */ /* 0x000fe40003f26270 */
[----:B------:R-:W3:Y:S02]  /*26a70*/  LDL R29, [R1+0x3b5c] ;  /* 0x003b5c00011d7983 */ /* 0x000ee40000100800 */
[----:B----4-:R-:W-:Y:S01]  /*26a80*/  @!P2 IMAD.MOV R14, RZ, RZ, -R14 ;  /* 0x000000ffff0ea224 */ /* 0x010fe200078e0a0e */
[----:B------:R-:W-:-:S02]  /*26a90*/  ISETP.GE.AND P2, PT, R6, RZ, PT ;  /* 0x000000ff0600720c */ /* 0x000fc40003f46270 */
[----:B------:R-:W4:Y:S02]  /*26aa0*/  LDL.LU R6, [R1+0xdc] ;  /* 0x0000dc0001067983 */ /* 0x000f240000300800 */
[----:B------:R-:W-:Y:S02]  /*26ab0*/  STL [R1+0x5c], R14 ;  /* 0x00005c0e01007387 */ /* 0x000fe40000100800 */
[----:B--2---:R-:W-:-:S05]  /*26ac0*/  @!P4 IMAD.MOV R13, RZ, RZ, -R13 ;  /* 0x000000ffff0dc224 */ /* 0x004fca00078e0a0d */
[----:B------:R0:W-:Y:S04]  /*26ad0*/  STL [R1+0x58], R13 ;  /* 0x0000580d01007387 */ /* 0x0001e80000100800 */
[----:B0-----:R-:W2:Y:S01]  /*26ae0*/  LDL R13, [R1+0x3b58] ;  /* 0x003b5800010d7983 */ /* 0x001ea20000100800 */
[----:B------:R-:W2:Y:S02]  /*26af0*/  LDL.LU R14, [R1+0xe0] ;  /* 0x0000e000010e7983 */ /* 0x000ea40000300800 */
[----:B----4-:R-:W-:Y:S01]  /*26b00*/  @!P5 IMAD.MOV R6, RZ, RZ, -R6 ;  /* 0x000000ffff06d224 */ /* 0x010fe200078e0a06 */
[----:B------:R-:W-:-:S04]  /*26b10*/  ISETP.GE.AND P5, PT, R4, RZ, PT ;  /* 0x000000ff0400720c */ /* 0x000fc80003fa6270 */
[----:B------:R0:W-:Y:S04]  /*26b20*/  STL [R1+0x54], R6 ;  /* 0x0000540601007387 */ /* 0x0001e80000100800 */
[----:B0-----:R-:W4:Y:S01]  /*26b30*/  LDL R6, [R1+0x3b54] ;  /* 0x003b540001067983 */ /* 0x001f220000100800 */
[----:B------:R-:W3:Y:S01]  /*26b40*/  LDL.LU R4, [R1+0xe4] ;  /* 0x0000e40001047983 */ /* 0x000ee20000300800 */
[----:B------:R-:W-:Y:S02]  /*26b50*/  ISETP.GE.AND P4, PT, R12, RZ, PT ;  /* 0x000000ff0c00720c */ /* 0x000fe40003f86270 */
[----:B------:R-:W4:Y:S01]  /*26b60*/  LDL R12, [R1+0x3b50] ;  /* 0x003b5000010c7983 */ /* 0x000f220000100800 */
[----:B--2---:R-:W-:-:S05]  /*26b70*/  @!P3 IMAD.MOV R14, RZ, RZ, -R14 ;  /* 0x000000ffff0eb224 */ /* 0x004fca00078e0a0e */
[----:B------:R0:W-:Y:S01]  /*26b80*/  STL [R1+0x50], R14 ;  /* 0x0000500e01007387 */ /* 0x0001e20000100800 */
[----:B------:R-:W-:-:S03]  /*26b90*/  ISETP.GE.AND P3, PT, R5, RZ, PT ;  /* 0x000000ff0500720c */ /* 0x000fc60003f66270 */
[----:B0-----:R-:W2:Y:S01]  /*26ba0*/  LDL.LU R14, [R1+0x104] ;  /* 0x00010400010e7983 */ /* 0x001ea20000300800 */
[----:B------:R-:W4:Y:S02]  /*26bb0*/  LDL R5, [R1+0x3b4c] ;  /* 0x003b4c0001057983 */ /* 0x000f240000100800 */
[----:B---3--:R-:W-:Y:S01]  /*26bc0*/  @!P1 IMAD.MOV R4, RZ, RZ, -R4 ;  /* 0x000000ffff049224 */ /* 0x008fe200078e0a04 */
[----:B------:R-:W-:Y:S02]  /*26bd0*/  ISETP.GE.AND P1, PT, R2, RZ, PT ;  /* 0x000000ff0200720c */ /* 0x000fe40003f26270 */
[----:B------:R-:W3:Y:S02]  /*26be0*/  LDL.LU R2, [R1+0xec] ;  /* 0x0000ec0001027983 */ /* 0x000ee40000300800 */
[----:B------:R0:W-:Y:S02]  /*26bf0*/  STL [R1+0x4c], R4 ;  /* 0x00004c0401007387 */ /* 0x0001e40000100800 */
[----:B0-----:R-:W4:Y:S01]  /*26c00*/  LDL R4, [R1+0x3b48] ;  /* 0x003b480001047983 */ /* 0x001f220000100800 */
[----:B--2---:R-:W-:Y:S01]  /*26c10*/  @!P2 IMAD.MOV R14, RZ, RZ, -R14 ;  /* 0x000000ffff0ea224 */ /* 0x004fe200078e0a0e */
[----:B------:R-:W-:-:S02]  /*26c20*/  ISETP.GE.AND P2, PT, R3, RZ, PT ;  /* 0x000000ff0300720c */ /* 0x000fc40003f46270 */
[----:B------:R-:W2:Y:S02]  /*26c30*/  LDL R3, [R1+0x3b44] ;  /* 0x003b440001037983 */ /* 0x000ea40000100800 */
[----:B------:R0:W-:Y:S02]  /*26c40*/  STL [R1+0x48], R14 ;  /* 0x0000480e01007387 */ /* 0x0001e40000100800 */
[----:B---3--:R-:W-:Y:S01]  /*26c50*/  @!P4 IMAD.MOV R2, RZ, RZ, -R2 ;  /* 0x000000ffff02c224 */ /* 0x008fe200078e0a02 */
[----:B0-----:R-:W3:Y:S04]  /*26c60*/  LDL.LU R14, [R1+0x34] ;  /* 0x00003400010e7983 */ /* 0x001ee80000300800 */
[----:B------:R0:W-:Y:S02]  /*26c70*/  STL [R1+0x44], R2 ;  /* 0x0000440201007387 */ /* 0x0001e40000100800 */
[----:B0-----:R-:W2:Y:S01]  /*26c80*/  LDL R2, [R1+0x3b40] ;  /* 0x003b400001027983 */ /* 0x001ea20000100800 */
[----:B------:R-:W2:Y:S01]  /*26c90*/  LDL.LU R15, [R1+0x30] ;  /* 0x00003000010f7983 */ /* 0x000ea20000300800 */
[----:B------:R-:W-:-:S02]  /*26ca0*/  ISETP.GE.AND P4, PT, R0, RZ, PT ;  /* 0x000000ff0000720c */ /* 0x000fc40003f86270 */
[----:B------:R-:W2:Y:S01]  /*26cb0*/  LDL R0, [R1+0x3b3c] ;  /* 0x003b3c0001007983 */ /* 0x000ea20000100800 */
[----:B---3--:R-:W-:Y:S01]  /*26cc0*/  @!P5 IMAD.MOV R14, RZ, RZ, -R14 ;  /* 0x000000ffff0ed224 */ /* 0x008fe200078e0a0e */
[----:B------:R-:W-:-:S04]  /*26cd0*/  ISETP.GE.AND P5, PT, R29, RZ, PT ;  /* 0x000000ff1d00720c */ /* 0x000fc80003fa6270 */
[----:B------:R0:W-:Y:S04]  /*26ce0*/  STL [R1+0x3c], R14 ;  /* 0x00003c0e01007387 */ /* 0x0001e80000100800 */
[----:B0-----:R-:W3:Y:S01]  /*26cf0*/  LDL R14, [R1+0x3b38] ;  /* 0x003b3800010e7983 */ /* 0x001ee20000100800 */
[----:B------:R-:W3:Y:S02]  /*26d00*/  LDL.LU R29, [R1+0x2c] ;  /* 0x00002c00011d7983 */ /* 0x000ee40000300800 */
[----:B--2---:R-:W-:Y:S01]  /*26d10*/  @!P3 IMAD.MOV R15, RZ, RZ, -R15 ;  /* 0x000000ffff0fb224 */ /* 0x004fe200078e0a0f */
[----:B------:R-:W-:-:S04]  /*26d20*/  ISETP.GE.AND P3, PT, R13, RZ, PT ;  /* 0x000000ff0d00720c */ /* 0x000fc80003f66270 */
[----:B------:R0:W-:Y:S04]  /*26d30*/  STL [R1+0x38], R15 ;  /* 0x0000380f01007387 */ /* 0x0001e80000100800 */
[----:B0-----:R-:W2:Y:S01]  /*26d40*/  LDL R15, [R1+0x3b34] ;  /* 0x003b3400010f7983 */ /* 0x001ea20000100800 */
[----:B------:R-:W2:Y:S02]  /*26d50*/  LDL.LU R13, [R1+0xc4] ;  /* 0x0000c400010d7983 */ /* 0x000ea40000300800 */
[----:B---3--:R-:W-:Y:S01]  /*26d60*/  @!P1 IMAD.MOV R29, RZ, RZ, -R29 ;  /* 0x000000ffff1d9224 */ /* 0x008fe200078e0a1d */
[----:B----4-:R-:W-:-:S04]  /*26d70*/  ISETP.GE.AND P1, PT, R6, RZ, PT ;  /* 0x000000ff0600720c */ /* 0x010fc80003f26270 */
[----:B------:R0:W-:Y:S04]  /*26d80*/  STL [R1+0x34], R29 ;  /* 0x0000341d01007387 */ /* 0x0001e80000100800 */
[----:B0-----:R-:W3:Y:S01]  /*26d90*/  LDL R29, [R1+0x3b30] ;  /* 0x003b3000011d7983 */ /* 0x001ee20000100800 */
[----:B------:R-:W4:Y:S02]  /*26da0*/  LDL.LU R6, [R1+0x28] ;  /* 0x0000280001067983 */ /* 0x000f240000300800 */
[----:B--2---:R-:W-:Y:S01]  /*26db0*/  @!P2 IMAD.MOV R13, RZ, RZ, -R13 ;  /* 0x000000ffff0da224 */ /* 0x004fe200078e0a0d */
[----:B------:R-:W-:Y:S02]  /*26dc0*/  ISETP.GE.AND P2, PT, R12, RZ, PT ;  /* 0x000000ff0c00720c */ /* 0x000fe40003f46270 */
[----:B------:R-:W2:Y:S02]  /*26dd0*/  LDL.LU R12, [R1+0x24] ;  /* 0x00002400010c7983 */ /* 0x000ea40000300800 */
[----:B------:R0:W-:Y:S02]  /*26de0*/  STL [R1+0x30], R13 ;  /* 0x0000300d01007387 */ /* 0x0001e40000100800 */
[----:B0-----:R-:W3:Y:S01]  /*26df0*/  LDL R13, [R1+0x3b2c] ;  /* 0x003b2c00010d7983 */ /* 0x001ee20000100800 */
[----:B----4-:R-:W-:Y:S01]  /*26e00*/  @!P4 IMAD.MOV R6, RZ, RZ, -R6 ;  /* 0x000000ffff06c224 */ /* 0x010fe200078e0a06 */
[----:B------:R-:W-:-:S04]  /*26e10*/  ISETP.GE.AND P4, PT, R5, RZ, PT ;  /* 0x000000ff0500720c */ /* 0x000fc80003f86270 */
[----:B------:R0:W-:Y:S01]  /*26e20*/  STL [R1+0x2c], R6 ;  /* 0x00002c0601007387 */ /* 0x0001e20000100800 */
[----:B--2---:R-:W-:Y:S01]  /*26e30*/  @!P5 IMAD.MOV R12, RZ, RZ, -R12 ;  /* 0x000000ffff0cd224 */ /* 0x004fe200078e0a0c */
[----:B------:R-:W-:Y:S02]  /*26e40*/  ISETP.GE.AND P5, PT, R4, RZ, PT ;  /* 0x000000ff0400720c */ /* 0x000fe40003fa6270 */
[----:B0-----:R-:W2:Y:S01]  /*26e50*/  LDL.LU R6, [R1+0x4758] ;  /* 0x0047580001067983 */ /* 0x001ea20000300800 */
[----:B------:R-:W4:Y:S02]  /*26e60*/  LDL.LU R5, [R1+0x20] ;  /* 0x0000200001057983 */ /* 0x000f240000300800 */
[----:B------:R0:W-:Y:S02]  /*26e70*/  STL [R1+0x28], R12 ;  /* 0x0000280c01007387 */ /* 0x0001e40000100800 */
[----:B0-----:R-:W2:Y:S01]  /*26e80*/  LDL R12, [R1+0x3b28] ;  /* 0x003b2800010c7983 */ /* 0x001ea20000100800 */
[----:B------:R-:W2:Y:S02]  /*26e90*/  LDL.LU R4, [R1+0x1c] ;  /* 0x00001c0001047983 */ /* 0x000ea40000300800 */
[----:B----4-:R-:W-:Y:S01]  /*26ea0*/  @!P3 IMAD.MOV R5, RZ, RZ, -R5 ;  /* 0x000000ffff05b224 */ /* 0x010fe200078e0a05 */
[----:B------:R-:W-:-:S04]  /*26eb0*/  ISETP.GE.AND P3, PT, R3, RZ, PT ;  /* 0x000000ff0300720c */ /* 0x000fc80003f66270 */
[----:B------:R0:W-:Y:S01]  /*26ec0*/  STL [R1+0x24], R5 ;  /* 0x0000240501007387 */ /* 0x0001e20000100800 */
[----:B--2---:R-:W-:-:S03]  /*26ed0*/  @!P1 IMAD.MOV R4, RZ, RZ, -R4 ;  /* 0x000000ffff049224 */ /* 0x004fc600078e0a04 */
[----:B0-----:R-:W2:Y:S01]  /*26ee0*/  LDL.LU R5, [R1+0x4754] ;  /* 0x0047540001057983 */ /* 0x001ea20000300800 */
[----:B------:R-:W4:Y:S02]  /*26ef0*/  LDL.LU R3, [R1+0x18] ;  /* 0x0000180001037983 */ /* 0x000f240000300800 */
[----:B------:R0:W-:Y:S01]  /*26f00*/  STL [R1+0x20], R4 ;  /* 0x0000200401007387 */ /* 0x0001e20000100800 */
[----:B------:R-:W-:Y:S01]  /*26f10*/  ISETP.GE.AND P1, PT, R2, RZ, PT ;  /* 0x000000ff0200720c */ /* 0x000fe20003f26270 */
[----:B0-----:R-:W2:Y:S01]  /*26f20*/  LDL.LU R4, [R1+0x4750] ;  /* 0x0047500001047983 */ /* 0x001ea20000300800 */
        /* <DEDUP_REMOVED lines=18> */
[----:B---3--:R-:W-:Y:S02]  /*27050*/  ISETP.GE.AND P3, PT, R29, RZ, PT ;  /* 0x000000ff1d00720c */ /* 0x008fe40003f66270 */
[----:B------:R-:W3:Y:S04]  /*27060*/  LDL.LU R29, [R1+0x4] ;  /* 0x00000400011d7983 */ /* 0x000ee80000300800 */
[----:B0-----:R-:W2:Y:S01]  /*27070*/  LDL R14, [R1+0x3b14] ;  /* 0x003b1400010e7983 */ /* 0x001ea20000100800 */
[----:B----4-:R-:W-:Y:S01]  /*27080*/  @!P1 IMAD.MOV R15, RZ, RZ, -R15 ;  /* 0x000000ffff0f9224 */ /* 0x010fe200078e0a0f */
[----:B------:R-:W-:Y:S01]  /*27090*/  ISETP.GE.AND P1, PT, R13, RZ, PT ;  /* 0x000000ff0d00720c */ /* 0x000fe20003f26270 */
[----:B---3--:R-:W-:-:S03]  /*270a0*/  @!P2 IMAD.MOV R29, RZ, RZ, -R29 ;  /* 0x000000ffff1da224 */ /* 0x008fc600078e0a1d */
[----:B------:R0:W-:Y:S01]  /*270b0*/  STL [R1+0x4624], R15 ;  /* 0x0046240f01007387 */ /* 0x0001e20000100800 */
[----:B------:R-:W-:Y:S01]  /*270c0*/  ISETP.GE.AND P2, PT, R12, RZ, PT ;  /* 0x000000ff0c00720c */ /* 0x000fe20003f46270 */
[----:B--2---:R-:W-:Y:S02]  /*270d0*/  IMAD.MOV.U32 R12, RZ, RZ, R0 ;  /* 0x000000ffff0c7224 */ /* 0x004fe400078e0000 */
[----:B0-----:R-:W2:Y:S01]  /*270e0*/  LDL R15, [R1+0x3b1c] ;  /* 0x003b1c00010f7983 */ /* 0x001ea20000100800 */
[----:B------:R-:W3:Y:S02]  /*270f0*/  LDL.LU R13, [R1] ;  /* 0x00000000010d7983 */ /* 0x000ee40000300800 */
[----:B------:R0:W-:Y:S02]  /*27100*/  STL [R1+0x4628], R29 ;  /* 0x0046281d01007387 */ /* 0x0001e40000100800 */
[----:B------:R-:W4:Y:S01]  /*27110*/  LDL R0, [R1+0x3b24] ;  /* 0x003b240001007983 */ /* 0x000f220000100800 */
[----:B0-----:R-:W2:Y:S01]  /*27120*/  LDL R29, [R1+0x3b20] ;  /* 0x003b2000011d7983 */ /* 0x001ea20000100800 */
[----:B------:R-:W-:-:S02]  /*27130*/  @!P5 IMAD.MOV R12, RZ, RZ, -R12 ;  /* 0x000000ffff0cd224 */ /* 0x000fc400078e0a0c */
[----:B------:R-:W-:Y:S02]  /*27140*/  @!P3 IMAD.MOV R2, RZ, RZ, -R2 ;  /* 0x000000ffff02b224 */ /* 0x000fe400078e0a02 */
[----:B---3--:R-:W-:Y:S01]  /*27150*/  @!P4 IMAD.MOV R13, RZ, RZ, -R13 ;  /* 0x000000ffff0dc224 */ /* 0x008fe200078e0a0d */
[----:B----4-:R-:W-:-:S04]  /*27160*/  ISETP.GE.AND P4, PT, R0, RZ, PT ;  /* 0x000000ff0000720c */ /* 0x010fc80003f86270 */
[----:B------:R0:W-:Y:S01]  /*27170*/  STL [R1+0x462c], R13 ;  /* 0x00462c0d01007387 */ /* 0x0001e20000100800 */
[----:B------:R-:W3:Y:S01]  /*27180*/  LDL R0, [R1+0x3b08] ;  /* 0x003b080001007983 */ /* 0x000ee20000100800 */
[----:B--2---:R-:W-:Y:S02]  /*27190*/  ISETP.GE.AND P5, PT, R29, RZ, PT ;  /* 0x000000ff1d00720c */ /* 0x004fe40003fa6270 */
[----:B0-----:R-:W2:Y:S01]  /*271a0*/  LDL R13, [R1+0x3b0c] ;  /* 0x003b0c00010d7983 */ /* 0x001ea20000100800 */
[----:B------:R0:W-:Y:S02]  /*271b0*/  STL [R1+0x4630], R12 ;  /* 0x0046300c01007387 */ /* 0x0001e40000100800 */
[----:B------:R-:W4:Y:S01]  /*271c0*/  LDL R29, [R1+0x3b00] ;  /* 0x003b0000011d7983 */ /* 0x000f220000100800 */
[----:B0-----:R-:W2:Y:S01]  /*271d0*/  LDL R12, [R1+0x3b10] ;  /* 0x003b1000010c7983 */ /* 0x001ea20000100800 */
[----:B------:R0:W-:Y:S03]  /*271e0*/  STL [R1+0x4634], R2 ;  /* 0x0046340201007387 */ /* 0x0001e60000100800 */
[----:B0-----:R-:W2:Y:S01]  /*271f0*/  LDL R2, [R1+0x3b18] ;  /* 0x003b180001027983 */ /* 0x001ea20000100800 */
[----:B------:R-:W-:-:S02]  /*27200*/  @!P1 IMAD.MOV R3, RZ, RZ, -R3 ;  /* 0x000000ffff039224 */ /* 0x000fc400078e0a03 */
[----:B------:R-:W-:Y:S01]  /*27210*/  @!P2 IMAD.MOV R4, RZ, RZ, -R4 ;  /* 0x000000ffff04a224 */ /* 0x000fe200078e0a04 */
[----:B------:R-:W-:Y:S01]  /*27220*/  ISETP.GE.AND P3, PT, R15, RZ, PT ;  /* 0x000000ff0f00720c */ /* 0x000fe20003f66270 */
[----:B------:R-:W-:Y:S01]  /*27230*/  @!P4 IMAD.MOV R5, RZ, RZ, -R5 ;  /* 0x000000ffff05c224 */ /* 0x000fe200078e0a05 */
[----:B------:R-:W3:Y:S01]  /*27240*/  LDL R15, [R1+0x3afc] ;  /* 0x003afc00010f7983 */ /* 0x000ee20000100800 */
[----:B------:R-:W-:Y:S02]  /*27250*/  STL [R1+0x4638], R3 ;  /* 0x0046380301007387 */ /* 0x000fe40000100800 */
[----:B------:R-:W-:Y:S02]  /*27260*/  @!P5 IMAD.MOV R6, RZ, RZ, -R6 ;  /* 0x000000ffff06d224 */ /* 0x000fe400078e0a06 */
[----:B------:R0:W-:Y:S01]  /*27270*/  STL [R1+0x463c], R4 ;  /* 0x00463c0401007387 */ /* 0x0001e20000100800 */
[----:B------:R-:W-:Y:S02]  /*27280*/  ISETP.GE.AND P2, PT, R14, RZ, PT ;  /* 0x000000ff0e00720c */ /* 0x000fe40003f46270 */
[----:B------:R-:W3:Y:S01]  /*27290*/  LDL R14, [R1+0x3af4] ;  /* 0x003af400010e7983 */ /* 0x000ee20000100800 */
[----:B------:R-:W-:Y:S03]  /*272a0*/  STL [R1+0x4640], R5 ;  /* 0x0046400501007387 */ /* 0x000fe60000100800 */
[----:B0-----:R-:W3:Y:S01]  /*272b0*/  LDL R4, [R1+0x3aec] ;  /* 0x003aec0001047983 */ /* 0x001ee20000100800 */
[----:B------:R-:W-:Y:S02]  /*272c0*/  STL [R1+0x4644], R6 ;  /* 0x0046440601007387 */ /* 0x000fe40000100800 */
[----:B------:R-:W3:Y:S02]  /*272d0*/  LDL R3, [R1+0x3ae8] ;  /* 0x003ae80001037983 */ /* 0x000ee40000100800 */
[----:B------:R-:W-:-:S02]  /*272e0*/  @!P3 IMAD.MOV R7, RZ, RZ, -R7 ;  /* 0x000000ffff07b224 */ /* 0x000fc400078e0a07 */
[----:B------:R-:W-:Y:S01]  /*272f0*/  @!P2 IMAD.MOV R9, RZ, RZ, -R9 ;  /* 0x000000ffff09a224 */ /* 0x000fe200078e0a09 */
[----:B--2---:R-:W-:Y:S02]  /*27300*/  ISETP.GE.AND P1, PT, R2, RZ, PT ;  /* 0x000000ff0200720c */ /* 0x004fe40003f26270 */
[----:B------:R-:W2:Y:S01]  /*27310*/  LDL R2, [R1+0x3ae4] ;  /* 0x003ae40001027983 */ /* 0x000ea20000100800 */
[----:B------:R-:W-:Y:S01]  /*27320*/  ISETP.GE.AND P4, PT, R12, RZ, PT ;  /* 0x000000ff0c00720c */ /* 0x000fe20003f86270 */
[----:B------:R-:W-:Y:S02]  /*27330*/  STL [R1+0x4648], R7 ;  /* 0x0046480701007387 */ /* 0x000fe40000100800 */
[----:B------:R-:W2:Y:S01]  /*27340*/  LDL R12, [R1+0x3ae0] ;  /* 0x003ae000010c7983 */ /* 0x000ea20000100800 */
[----:B------:R-:W-:-:S06]  /*27350*/  ISETP.GE.AND P5, PT, R13, RZ, PT ;  /* 0x000000ff0d00720c */ /* 0x000fcc0003fa6270 */
[----:B------:R-:W-:Y:S01]  /*27360*/  @!P1 IMAD.MOV R8, RZ, RZ, -R8 ;  /* 0x000000ffff089224 */ /* 0x000fe200078e0a08 */
[----:B----4-:R-:W-:-:S04]  /*27370*/  ISETP.GE.AND P1, PT, R29, RZ, PT ;  /* 0x000000ff1d00720c */ /* 0x010fc80003f26270 */
[----:B------:R-:W-:Y:S01]  /*27380*/  STL [R1+0x464c], R8 ;  /* 0x00464c0801007387 */ /* 0x000fe20000100800 */
[----:B------:R-:W4:Y:S02]  /*27390*/  LDL R13, [R1+0x3adc] ;  /* 0x003adc00010d7983 */ /* 0x000f240000100800 */
[----:B------:R-:W-:Y:S02]  /*273a0*/  STL [R1+0x4650], R9 ;  /* 0x0046500901007387 */ /* 0x000fe40000100800 */
[----:B------:R-:W4:Y:S01]  /*273b0*/  LDL R29, [R1+0x3ad4] ;  /* 0x003ad400011d7983 */ /* 0x000f220000100800 */
[----:B---3--:R-:W-:Y:S02]  /*273c0*/  ISETP.GE.AND P3, PT, R0, RZ, PT ;  /* 0x000000ff0000720c */ /* 0x008fe40003f66270 */
[----:B------:R-:W-:Y:S01]  /*273d0*/  ISETP.GE.AND P2, PT, R15, RZ, PT ;  /* 0x000000ff0f00720c */ /* 0x000fe20003f46270 */
[----:B------:R-:W-:Y:S01]  /*273e0*/  @!P4 IMAD.MOV R10, RZ, RZ, -R10 ;  /* 0x000000ffff0ac224 */ /* 0x000fe200078e0a0a */
[----:B------:R-:W-:Y:S01]  /*273f0*/  ISETP.GE.AND P4, PT, R14, RZ, PT ;  /* 0x000000ff0e00720c */ /* 0x000fe20003f86270 */
[----:B------:R-:W-:Y:S01]  /*27400*/  @!P5 IMAD.MOV R11, RZ, RZ, -R11 ;  /* 0x000000ffff0bd224 */ /* 0x000fe200078e0a0b */
[----:B------:R-:W-:Y:S01]  /*27410*/  ISETP.GE.AND P5, PT, R4, RZ, PT ;  /* 0x000000ff0400720c */ /* 0x000fe20003fa6270 */
[----:B------:R-:W-:Y:S01]  /*27420*/  @!P1 IMAD.MOV R17, RZ, RZ, -R17 ;  /* 0x000000ffff119224 */ /* 0x000fe200078e0a11 */
[----:B------:R-:W3:Y:S01]  /*27430*/  LDL R0, [R1+0x3ad8] ;  /* 0x003ad80001007983 */ /* 0x000ee20000100800 */
[----:B------:R-:W-:Y:S02]  /*27440*/  STL [R1+0x4654], R10 ;  /* 0x0046540a01007387 */ /* 0x000fe40000100800 */
[----:B------:R-:W3:Y:S02]  /*27450*/  LDL R15, [R1+0x3ad0] ;  /* 0x003ad000010f7983 */ /* 0x000ee40000100800 */
[----:B------:R-:W3:Y:S02]  /*27460*/  LDL R14, [R1+0x9c0] ;  /* 0x0009c000010e7983 */ /* 0x000ee40000100800 */
[----:B------:R-:W-:Y:S01]  /*27470*/  @!P3 IMAD.MOV R16, RZ, RZ, -R16 ;  /* 0x000000ffff10b224 */ /* 0x000fe200078e0a10 */
[----:B------:R-:W-:Y:S01]  /*27480*/  ISETP.GE.AND P3, PT, R3, RZ, PT ;  /* 0x000000ff0300720c */ /* 0x000fe20003f66270 */
[----:B------:R-:W-:-:S02]  /*27490*/  @!P2 IMAD.MOV R18, RZ, RZ, -R18 ;  /* 0x000000ffff12a224 */ /* 0x000fc400078e0a12 */
[----:B------:R-:W-:Y:S01]  /*274a0*/  @!P4 IMAD.MOV R19, RZ, RZ, -R19 ;  /* 0x000000ffff13c224 */ /* 0x000fe200078e0a13 */
[----:B------:R-:W-:Y:S01]  /*274b0*/  STL [R1+0x4658], R11 ;  /* 0x0046580b01007387 */ /* 0x000fe20000100800 */
[----:B------:R-:W-:Y:S02]  /*274c0*/  @!P5 IMAD.MOV R20, RZ, RZ, -R20 ;  /* 0x000000ffff14d224 */ /* 0x000fe400078e0a14 */
[----:B------:R-:W-:Y:S02]  /*274d0*/  STL [R1+0x465c], R16 ;  /* 0x00465c1001007387 */ /* 0x000fe40000100800 */
[----:B------:R-:W-:Y:S01]  /*274e0*/  STL [R1+0x4660], R17 ;  /* 0x0046601101007387 */ /* 0x000fe20000100800 */
[----:B------:R-:W-:Y:S01]  /*274f0*/  STL [R1+0x4664], R18 ;  /* 0x0046641201007387 */ /* 0x000fe20000100800 */
[----:B------:R0:W-:Y:S02]  /*27500*/  STL [R1+0x4668], R19 ;  /* 0x0046681301007387 */ /* 0x0001e40000100800 */
[----:B------:R-:W-:Y:S02]  /*27510*/  STL [R1+0x466c], R20 ;  /* 0x00466c1401007387 */ /* 0x000fe40000100800 */
[----:B------:R-:W-:-:S05]  /*27520*/  @!P3 IMAD.MOV R21, RZ, RZ, -R21 ;  /* 0x000000ffff15b224 */ /* 0x000fca00078e0a15 */
[----:B------:R1:W-:Y:S01]  /*27530*/  STL [R1+0x4670], R21 ;  /* 0x0046701501007387 */ /* 0x0003e20000100800 */
[----:B--2---:R-:W-:-:S13]  /*27540*/  ISETP.GE.AND P1, PT, R2, RZ, PT ;  /* 0x000000ff0200720c */ /* 0x004fda0003f26270 */
[----:B------:R-:W-:-:S05]  /*27550*/  @!P1 IMAD.MOV R22, RZ, RZ, -R22 ;  /* 0x000000ffff169224 */ /* 0x000fca00078e0a16 */
[----:B------:R-:W-:Y:S01]  /*27560*/  STL [R1+0x4674], R22 ;  /* 0x0046741601007387 */ /* 0x000fe20000100800 */
[----:B0-----:R-:W1:Y:S02]  /*27570*/  LDL.LU R19, [R1+0x7ec] ;  /* 0x0007ec0001137983 */ /* 0x001e640000300800 */
[----:B------:R-:W2:Y:S02]  /*27580*/  LDL.LU R18, [R1+0x7e8] ;  /* 0x0007e80001127983 */ /* 0x000ea40000300800 */
[----:B------:R-:W2:Y:S01]  /*27590*/  LDL.LU R17, [R1+0x7e4] ;  /* 0x0007e40001117983 */ /* 0x000ea20000300800 */
[----:B------:R-:W2:Y:S01]  /*275a0*/  LDL.LU R16, [R1+0x7e0] ;  /* 0x0007e00001107983 */ /* 0x000ea20000300800 */
[----:B------:R-:W2:Y:S02]  /*275b0*/  LDL.LU R11, [R1+0x7dc] ;  /* 0x0007dc00010b7983 */ /* 0x000ea40000300800 */
        /* <DEDUP_REMOVED lines=8> */
[----:B------:R-:W2:Y:S01]  /*27640*/  LDL.LU R2, [R1+0x7b8] ;  /* 0x0007b80001027983 */ /* 0x000ea20000300800 */
[----:B------:R-:W-:-:S02]  /*27650*/  ISETP.GE.AND P2, PT, R12, RZ, PT ;  /* 0x000000ff0c00720c */ /* 0x000fc40003f46270 */
[----:B----4-:R-:W-:Y:S01]  /*27660*/  ISETP.GE.AND P4, PT, R13, RZ, PT ;  /* 0x000000ff0d00720c */ /* 0x010fe20003f86270 */
[----:B------:R-:W4:Y:S01]  /*27670*/  LDL.LU R12, [R1+0x7b4] ;  /* 0x0007b400010c7983 */ /* 0x000f220000300800 */
[----:B------:R-:W-:Y:S01]  /*27680*/  ISETP.GE.AND P3, PT, R29, RZ, PT ;  /* 0x000000ff1d00720c */ /* 0x000fe20003f66270 */
[----:B------:R-:W4:Y:S02]  /*27690*/  LDL.LU R13, [R1+0x7b0] ;  /* 0x0007b000010d7983 */ /* 0x000f240000300800 */
[----:B------:R-:W4:Y:S01]  /*276a0*/  LDL.LU R29, [R1+0x7ac] ;  /* 0x0007ac00011d7983 */ /* 0x000f220000300800 */
[----:B---3--:R-:W-:Y:S02]  /*276b0*/  ISETP.GE.AND P5, PT, R0, RZ, PT ;  /* 0x000000ff0000720c */ /* 0x008fe40003fa6270 */
[----:B------:R-:W-:Y:S02]  /*276c0*/  ISETP.GE.AND P1, PT, R15, RZ, PT ;  /* 0x000000ff0f00720c */ /* 0x000fe40003f26270 */
[----:B------:R-:W-:-:S02]  /*276d0*/  ISETP.GE.AND P6, PT, R14, RZ, PT ;  /* 0x000000ff0e00720c */ /* 0x000fc40003fc6270 */
[----:B------:R-:W-:Y:S01]  /*276e0*/  ISETP.NE.AND P0, PT, RZ, c[0x0][0x17c], PT ;  /* 0x00005f00ff007a0c */ /* 0x000fe20003f05270 */
[----:B------:R-:W-:Y:S01]  /*276f0*/  LOP3.LUT R0, RZ, c[0x0][0x17c], RZ, 0x33, !PT ;  /* 0x00005f00ff007a12 */ /* 0x000fe200078e33ff */
[----:B------:R-:W3:Y:S01]  /*27700*/  LDL.LU R15, [R1+0x7a8] ;  /* 0x0007a800010f7983 */ /* 0x000ee20000300800 */
[----:B------:R-:W3:Y:S02]  /*27710*/  LDL.LU R14, [R1+0x7a4] ;  /* 0x0007a400010e7983 */ /* 0x000ee40000300800 */
[----:B------:R-:W-:Y:S02]  /*27720*/  @!P2 IMAD.MOV R23, RZ, RZ, -R23 ;  /* 0x000000ffff17a224 */ /* 0x000fe400078e0a17 */
[----:B------:R-:W-:Y:S02]  /*27730*/  @!P4 IMAD.MOV R24, RZ, RZ, -R24 ;  /* 0x000000ffff18c224 */ /* 0x000fe400078e0a18 */
[----:B------:R-:W-:Y:S02]  /*27740*/  @!P3 IMAD.MOV R26, RZ, RZ, -R26 ;  /* 0x000000ffff1ab224 */ /* 0x000fe400078e0a1a */
[----:B------:R-:W-:-:S02]  /*27750*/  @!P5 IMAD.MOV R25, RZ, RZ, -R25 ;  /* 0x000000ffff19d224 */ /* 0x000fc400078e0a19 */
[----:B------:R-:W-:Y:S01]  /*27760*/  @!P1 IMAD.MOV R27, RZ, RZ, -R27 ;  /* 0x000000ffff1b9224 */ /* 0x000fe200078e0a1b */
[----:B------:R-:W-:Y:S01]  /*27770*/  STL [R1+0x4678], R23 ;  /* 0x0046781701007387 */ /* 0x000fe20000100800 */
[----:B------:R-:W-:Y:S02]  /*27780*/  @!P6 IMAD.MOV R28, RZ, RZ, -R28 ;  /* 0x000000ffff1ce224 */ /* 0x000fe400078e0a1c */
[----:B------:R-:W-:Y:S02]  /*27790*/  STL [R1+0x467c], R24 ;  /* 0x00467c1801007387 */ /* 0x000fe40000100800 */
[----:B------:R-:W-:Y:S01]  /*277a0*/  STL [R1+0x4680], R25 ;  /* 0x0046801901007387 */ /* 0x000fe20000100800 */
[----:B------:R-:W-:Y:S01]  /*277b0*/  STL [R1+0x4684], R26 ;  /* 0x0046841a01007387 */ /* 0x000fe20000100800 */
[----:B------:R-:W-:Y:S02]  /*277c0*/  STL [R1+0x4688], R27 ;  /* 0x0046881b01007387 */ /* 0x000fe40000100800 */
[----:B------:R-:W-:Y:S01]  /*277d0*/  STL [R1+0x468c], R28 ;  /* 0x00468c1c01007387 */ /* 0x000fe20000100800 */
[----:B-1----:R-:W-:-:S02]  /*277e0*/  SEL R21, R0, R19, !P0 ;  /* 0x0000001300157207 */ /* 0x002fc40004000000 */
[C---:B--2---:R-:W-:Y:S02]  /*277f0*/  SEL R20, R0.reuse, R18, !P0 ;  /* 0x0000001200147207 */ /* 0x044fe40004000000 */
[C---:B------:R-:W-:Y:S02]  /*27800*/  SEL R19, R0.reuse, R17, !P0 ;  /* 0x0000001100137207 */ /* 0x040fe40004000000 */
[C---:B------:R-:W-:Y:S02]  /*27810*/  SEL R18, R0.reuse, R16, !P0 ;  /* 0x0000001000127207 */ /* 0x040fe40004000000 */
[C---:B------:R-:W-:Y:S01]  /*27820*/  SEL R17, R0.reuse, R11, !P0 ;  /* 0x0000000b00117207 */ /* 0x040fe20004000000 */
[----:B------:R-:W-:Y:S01]  /*27830*/  STL [R1+0x7ec], R21 ;  /* 0x0007ec1501007387 */ /* 0x000fe20000100800 */
        /* <DEDUP_REMOVED lines=17> */
[----:B------:R-:W-:Y:S02]  /*27950*/  STL [R1+0x7c8], R8 ;  /* 0x0007c80801007387 */ /* 0x000fe40000100800 */
[----:B------:R-:W-:Y:S01]  /*27960*/  STL [R1+0x7c4], R7 ;  /* 0x0007c40701007387 */ /* 0x000fe20000100800 */
[----:B------:R-:W-:Y:S01]  /*27970*/  STL [R1+0x7c0], R6 ;  /* 0x0007c00601007387 */ /* 0x000fe20000100800 */
[C---:B----4-:R-:W-:Y:S01]  /*27980*/  SEL R3, R0.reuse, R12, !P0 ;  /* 0x0000000c00037207 */ /* 0x050fe20004000000 */
[----:B------:R-:W-:Y:S01]  /*27990*/  STL [R1+0x7bc], R5 ;  /* 0x0007bc0501007387 */ /* 0x000fe20000100800 */
[C---:B------:R-:W-:Y:S01]  /*279a0*/  SEL R2, R0.reuse, R13, !P0 ;  /* 0x0000000d00027207 */ /* 0x040fe20004000000 */
[----:B------:R0:W-:Y:S02]  /*279b0*/  STL [R1+0x7b8], R4 ;  /* 0x0007b80401007387 */ /* 0x0001e40000100800 */
[----:B------:R3:W-:Y:S02]  /*279c0*/  STL [R1+0x7b4], R3 ;  /* 0x0007b40301007387 */ /* 0x0007e40000100800 */
[----:B------:R1:W-:Y:S01]  /*279d0*/  STL [R1+0x7b0], R2 ;  /* 0x0007b00201007387 */ /* 0x0003e20000100800 */
[----:B0-----:R-:W-:-:S05]  /*279e0*/  SEL R4, R0, R29, !P0 ;  /* 0x0000001d00047207 */ /* 0x001fca0004000000 */
[----:B------:R-:W-:Y:S01]  /*279f0*/  STL [R1+0x7ac], R4 ;  /* 0x0007ac0401007387 */ /* 0x000fe20000100800 */
[----:B------:R-:W2:Y:S01]  /*27a00*/  LDL.LU R28, [R1+0x794] ;  /* 0x00079400011c7983 */ /* 0x000ea20000300800 */
[C---:B---3--:R-:W-:Y:S02]  /*27a10*/  SEL R3, R0.reuse, R15, !P0 ;  /* 0x0000000f00037207 */ /* 0x048fe40004000000 */
[----:B-1----:R-:W-:-:S03]  /*27a20*/  SEL R2, R0, R14, !P0 ;  /* 0x0000000e00027207 */ /* 0x002fc60004000000 */
[----:B------:R-:W-:Y:S04]  /*27a30*/  STL [R1+0x7a8], R3 ;  /* 0x0007a80301007387 */ /* 0x000fe80000100800 */
[----:B--2---:R0:W-:Y:S01]  /*27a40*/  STL [R1+0x4738], R28 ;  /* 0x0047381c01007387 */ /* 0x0041e20000100800 */
[----:B------:R-:W-:Y:S03]  /*27a50*/  STL [R1+0x7a4], R2 ;  /* 0x0007a40201007387 */ /* 0x000fe60000100800 */
[----:B0-----:R-:W2:Y:S04]  /*27a60*/  LDL.LU R28, [R1+0x798] ;  /* 0x00079800011c7983 */ /* 0x001ea80000300800 */
[----:B--2---:R0:W-:Y:S04]  /*27a70*/  STL [R1+0x473c], R28 ;  /* 0x00473c1c01007387 */ /* 0x0041e80000100800 */
[----:B0-----:R-:W2:Y:S04]  /*27a80*/  LDL.LU R28, [R1+0x79c] ;  /* 0x00079c00011c7983 */ /* 0x001ea80000300800 */
[----:B--2---:R0:W-:Y:S04]  /*27a90*/  STL [R1+0x4740], R28 ;  /* 0x0047401c01007387 */ /* 0x0041e80000100800 */
[----:B0-----:R-:W2:Y:S01]  /*27aa0*/  LDL.LU R28, [R1+0x7a0] ;  /* 0x0007a000011c7983 */ /* 0x001ea20000300800 */
[----:B------:R-:W3:Y:S02]  /*27ab0*/  LDL.LU R27, [R1+0x790] ;  /* 0x00079000011b7983 */ /* 0x000ee40000300800 */
[----:B------:R-:W4:Y:S02]  /*27ac0*/  LDL.LU R26, [R1+0x78c] ;  /* 0x00078c00011a7983 */ /* 0x000f240000300800 */
[----:B------:R-:W3:Y:S01]  /*27ad0*/  LDL.LU R25, [R1+0x788] ;  /* 0x0007880001197983 */ /* 0x000ee20000300800 */
[----:B------:R-:W3:Y:S01]  /*27ae0*/  LDL.LU R24, [R1+0x784] ;  /* 0x0007840001187983 */ /* 0x000ee20000300800 */
[----:B------:R-:W3:Y:S02]  /*27af0*/  LDL.LU R23, [R1+0x780] ;  /* 0x0007800001177983 */ /* 0x000ee40000300800 */
[----:B------:R-:W3:Y:S02]  /*27b00*/  LDL.LU R22, [R1+0x77c] ;  /* 0x00077c0001167983 */ /* 0x000ee40000300800 */
        /* <DEDUP_REMOVED lines=21> */
[----:B--2---:R-:W-:-:S05]  /*27c60*/  SEL R28, R0, R28, !P0 ;  /* 0x0000001c001c7207 */ /* 0x004fca0004000000 */
[----:B------:R0:W-:Y:S04]  /*27c70*/  STL [R1+0x7a0], R28 ;  /* 0x0007a01c01007387 */ /* 0x0001e80000100800 */
[----:B0-----:R-:W2:Y:S02]  /*27c80*/  LDL.LU R28, [R1+0x4740] ;  /* 0x00474000011c7983 */ /* 0x001ea40000300800 */
[----:B--2---:R-:W-:-:S05]  /*27c90*/  SEL R28, R0, R28, !P0 ;  /* 0x0000001c001c7207 */ /* 0x004fca0004000000 */
[----:B------:R0:W-:Y:S04]  /*27ca0*/  STL [R1+0x79c], R28 ;  /* 0x00079c1c01007387 */ /* 0x0001e80000100800 */
[----:B0-----:R-:W2:Y:S02]  /*27cb0*/  LDL.LU R28, [R1+0x473c] ;  /* 0x00473c00011c7983 */ /* 0x001ea40000300800 */
[----:B--2---:R-:W-:-:S05]  /*27cc0*/  SEL R28, R0, R28, !P0 ;  /* 0x0000001c001c7207 */ /* 0x004fca0004000000 */
[----:B------:R0:W-:Y:S04]  /*27cd0*/  STL [R1+0x798], R28 ;  /* 0x0007981c01007387 */ /* 0x0001e80000100800 */
[----:B0-----:R-:W2:Y:S01]  /*27ce0*/  LDL.LU R28, [R1+0x4738] ;  /* 0x00473800011c7983 */ /* 0x001ea20000300800 */
[C---:B---3--:R-:W-:Y:S02]  /*27cf0*/  SEL R27, R0.reuse, R27, !P0 ;  /* 0x0000001b001b7207 */ /* 0x048fe40004000000 */
[----:B--2---:R-:W-:-:S05]  /*27d00*/  SEL R28, R0, R28, !P0 ;  /* 0x0000001c001c7207 */ /* 0x004fca0004000000 */
[----:B------:R4:W-:Y:S01]  /*27d10*/  STL [R1+0x794], R28 ;  /* 0x0007941c01007387 */ /* 0x0009e20000100800 */
[----:B------:R0:W-:Y:S01]  /*27d20*/  STL [R1+0x790], R27 ;  /* 0x0007901b01007387 */ /* 0x0001e20000100800 */
[C---:B----4-:R-:W-:Y:S02]  /*27d30*/  SEL R28, R0.reuse, R26, !P0 ;  /* 0x0000001a001c7207 */ /* 0x050fe40004000000 */
[C---:B0-----:R-:W-:Y:S01]  /*27d40*/  SEL R27, R0.reuse, R25, !P0 ;  /* 0x00000019001b7207 */ /* 0x041fe20004000000 */
[C---:B------:R-:W-:Y:S01]  /*27d50*/  SEL R26, R0.reuse, R24, !P0 ;  /* 0x00000018001a7207 */ /* 0x040fe20004000000 */
        /* <DEDUP_REMOVED lines=35> */
[----:B------:R-:W-:Y:S02]  /*27f90*/  STL [R1+0x748], R7 ;  /* 0x0007480701007387 */ /* 0x000fe40000100800 */
[----:B------:R-:W-:Y:S01]  /*27fa0*/  STL [R1+0x744], R6 ;  /* 0x0007440601007387 */ /* 0x000fe20000100800 */
[C---:B------:R-:W-:Y:S01]  /*27fb0*/  SEL R3, R0.reuse, R12, !P0 ;  /* 0x0000000c00037207 */ /* 0x040fe20004000000 */
[----:B------:R-:W-:Y:S01]  /*27fc0*/  STL [R1+0x740], R5 ;  /* 0x0007400501007387 */ /* 0x000fe20000100800 */
[C---:B------:R-:W-:Y:S01]  /*27fd0*/  SEL R2, R0.reuse, R13, !P0 ;  /* 0x0000000d00027207 */ /* 0x040fe20004000000 */
[----:B------:R0:W-:Y:S02]  /*27fe0*/  STL [R1+0x73c], R4 ;  /* 0x00073c0401007387 */ /* 0x0001e40000100800 */
[----:B------:R1:W-:Y:S02]  /*27ff0*/  STL [R1+0x738], R3 ;  /* 0x0007380301007387 */ /* 0x0003e40000100800 */
[----:B------:R2:W-:Y:S01]  /*28000*/  STL [R1+0x734], R2 ;  /* 0x0007340201007387 */ /* 0x0005e20000100800 */
[----:B0-----:R-:W-:-:S05]  /*28010*/  SEL R4, R0, R29, !P0 ;  /* 0x0000001d00047207 */ /* 0x001fca0004000000 */
[----:B------:R-:W-:Y:S01]  /*28020*/  STL [R1+0x730], R4 ;  /* 0x0007300401007387 */ /* 0x000fe20000100800 */
[----:B------:R-:W3:Y:S01]  /*28030*/  LDL.LU R28, [R1+0x718] ;  /* 0x00071800011c7983 */ /* 0x000ee20000300800 */
[C---:B-1----:R-:W-:Y:S02]  /*28040*/  SEL R3, R0.reuse, R15, !P0 ;  /* 0x0000000f00037207 */ /* 0x042fe40004000000 */
[----:B--2---:R-:W-:-:S03]  /*28050*/  SEL R2, R0, R14, !P0 ;  /* 0x0000000e00027207 */ /* 0x004fc60004000000 */
[----:B------:R-:W-:Y:S04]  /*28060*/  STL [R1+0x72c], R3 ;  /* 0x00072c0301007387 */ /* 0x000fe80000100800 */
[----:B---3--:R0:W-:Y:S01]  /*28070*/  STL [R1+0x472c], R28 ;  /* 0x00472c1c01007387 */ /* 0x0081e20000100800 */
        /* <DEDUP_REMOVED lines=1330> */
[C---:B----4-:R-:W-:Y:S02]  /*2d3a0*/  SEL R26, R0.reuse, R26, !P0 ;  /* 0x0000001a001a7207 */ /* 0x050fe40004000000 */
[C---:B------:R-:W-:Y:S02]  /*2d3b0*/  SEL R25, R0.reuse, R25, !P0 ;  /* 0x0000001900197207 */ /* 0x040fe40004000000 */
[----:B------:R-:W-:-:S02]  /*2d3c0*/  SEL R24, R0, R24, !P0 ;  /* 0x0000001800187207 */ /* 0x000fc40004000000 */
[C---:B------:R-:W-:Y:S02]  /*2d3d0*/  SEL R23, R0.reuse, R23, !P0 ;  /* 0x0000001700177207 */ /* 0x040fe40004000000 */
[C---:B------:R-:W-:Y:S02]  /*2d3e0*/  SEL R22, R0.reuse, R22, !P0 ;  /* 0x0000001600167207 */ /* 0x040fe40004000000 */
[C---:B------:R-:W-:Y:S02]  /*2d3f0*/  SEL R21, R0.reuse, R21, !P0 ;  /* 0x0000001500157207 */ /* 0x040fe40004000000 */
[C---:B------:R-:W-:Y:S02]  /*2d400*/  SEL R20, R0.reuse, R20, !P0 ;  /* 0x0000001400147207 */ /* 0x040fe40004000000 */
        /* <DEDUP_REMOVED lines=19> */
[----:B--2---:R-:W-:-:S05]  /*2d540*/  SEL R28, R0, R28, !P0 ;  /* 0x0000001c001c7207 */ /* 0x004fca0004000000 */
[----:B------:R0:W-:Y:S04]  /*2d550*/  STL [R1+0x84], R28 ;  /* 0x0000841c01007387 */ /* 0x0001e80000100800 */
[----:B0-----:R-:W2:Y:S01]  /*2d560*/  LDL.LU R28, [R1+0x468c] ;  /* 0x00468c00011c7983 */ /* 0x001ea20000300800 */
[----:B------:R0:W-:Y:S03]  /*2d570*/  STL [R1+0x80], R27 ;  /* 0x0000801b01007387 */ /* 0x0001e60000100800 */
[----:B0-----:R-:W3:Y:S01]  /*2d580*/  LDL.LU R27, [R1+0x4688] ;  /* 0x00468800011b7983 */ /* 0x001ee20000300800 */
[----:B------:R0:W-:Y:S03]  /*2d590*/  STL [R1+0x7c], R26 ;  /* 0x00007c1a01007387 */ /* 0x0001e60000100800 */
[----:B0-----:R-:W4:Y:S01]  /*2d5a0*/  LDL.LU R26, [R1+0x4684] ;  /* 0x00468400011a7983 */ /* 0x001f220000300800 */
[----:B------:R0:W-:Y:S03]  /*2d5b0*/  STL [R1+0x78], R25 ;  /* 0x0000781901007387 */ /* 0x0001e60000100800 */
[----:B0-----:R-:W2:Y:S01]  /*2d5c0*/  LDL.LU R25, [R1+0x4680] ;  /* 0x0046800001197983 */ /* 0x001ea20000300800 */
        /* <DEDUP_REMOVED lines=13> */
[----:B0-----:R-:W3:Y:S01]  /*2d6a0*/  LDL.LU R18, [R1+0x4664] ;  /* 0x0046640001127983 */ /* 0x001ee20000300800 */
[----:B------:R0:W-:Y:S03]  /*2d6b0*/  STL [R1+0x58], R17 ;  /* 0x0000581101007387 */ /* 0x0001e60000100800 */
[----:B0-----:R-:W4:Y:S01]  /*2d6c0*/  LDL.LU R17, [R1+0x4660] ;  /* 0x0046600001117983 */ /* 0x001f220000300800 */
        /* <DEDUP_REMOVED lines=32> */
[----:B--2---:R-:W-:-:S02]  /*2d8d0*/  SEL R19, R0, R19, !P0 ;  /* 0x0000001300137207 */ /* 0x004fc40004000000 */
[C---:B---3--:R-:W-:Y:S02]  /*2d8e0*/  SEL R18, R0.reuse, R18, !P0 ;  /* 0x0000001200127207 */ /* 0x048fe40004000000 */
[C---:B----4-:R-:W-:Y:S02]  /*2d8f0*/  SEL R17, R0.reuse, R17, !P0 ;  /* 0x0000001100117207 */ /* 0x050fe40004000000 */
        /* <DEDUP_REMOVED lines=15> */
[----:B------:R-:W-:-:S05]  /*2d9f0*/  SEL R14, R0, R14, !P0 ;  /* 0x0000000e000e7207 */ /* 0x000fca0004000000 */
[----:B------:R-:W-:Y:S01]  /*2da00*/  STL [R1+0x4538], R14 ;  /* 0x0045380e01007387 */ /* 0x000fe20000100800 */
[----:B------:R-:W-:Y:S02]  /*2da10*/  STL [R1+0x453c], R15 ;  /* 0x00453c0f01007387 */ /* 0x000fe40000100800 */
[----:B------:R-:W-:Y:S02]  /*2da20*/  STL [R1+0x4540], R29 ;  /* 0x0045401d01007387 */ /* 0x000fe40000100800 */
[----:B------:R0:W-:Y:S02]  /*2da30*/  STL [R1+0x4544], R13 ;  /* 0x0045440d01007387 */ /* 0x0001e40000100800 */
[----:B0-----:R-:W2:Y:S01]  /*2da40*/  LDL.LU R13, [R1+0x7b0] ;  /* 0x0007b000010d7983 */ /* 0x001ea20000300800 */
[----:B------:R-:W3:Y:S02]  /*2da50*/  LDL.LU R29, [R1+0x7ac] ;  /* 0x0007ac00011d7983 */ /* 0x000ee40000300800 */
[----:B------:R-:W4:Y:S02]  /*2da60*/  LDL.LU R15, [R1+0x7a8] ;  /* 0x0007a800010f7983 */ /* 0x000f240000300800 */
[----:B------:R-:W2:Y:S01]  /*2da70*/  LDL.LU R14, [R1+0x7a4] ;  /* 0x0007a400010e7983 */ /* 0x000ea20000300800 */
[----:B------:R0:W-:Y:S04]  /*2da80*/  STL [R1+0x4548], R12 ;  /* 0x0045480c01007387 */ /* 0x0001e80000100800 */
        /* <DEDUP_REMOVED lines=29> */
[----:B------:R-:W-:-:S02]  /*2dc60*/  SEL R20, R0, R20, !P0 ;  /* 0x0000001400147207 */ /* 0x000fc40004000000 */
[C---:B------:R-:W-:Y:S02]  /*2dc70*/  SEL R21, R0.reuse, R21, !P0 ;  /* 0x0000001500157207 */ /* 0x040fe40004000000 */
        /* <DEDUP_REMOVED lines=10> */
[----:B------:R-:W-:Y:S01]  /*2dd20*/  SEL R0, R0, R28, !P0 ;  /* 0x0000001c00007207 */ /* 0x000fe20004000000 */
[----:B------:R-:W-:Y:S01]  /*2dd30*/  STL [R1+0x4594], R24 ;  /* 0x0045941801007387 */ /* 0x000fe20000100800 */
[----:B------:R-:W-:Y:S02]  /*2dd40*/  STL [R1+0x4598], R25 ;  /* 0x0045981901007387 */ /* 0x000fe40000100800 */
[----:B------:R-:W-:Y:S02]  /*2dd50*/  STL [R1+0x459c], R26 ;  /* 0x00459c1a01007387 */ /* 0x000fe40000100800 */
[----:B------:R-:W-:Y:S01]  /*2dd60*/  STL [R1+0x45a0], R27 ;  /* 0x0045a01b01007387 */ /* 0x000fe20000100800 */
[----:B------:R0:W-:Y:S01]  /*2dd70*/  STL [R1+0x45a4], R0 ;  /* 0x0045a40001007387 */ /* 0x0001e20000100800 */
[----:B--2---:R-:W-:-:S02]  /*2dd80*/  IMAD R6, R6, c[0x0][0x190], RZ ;  /* 0x0000640006067a24 */ /* 0x004fc400078e02ff */
[----:B---3--:R-:W-:Y:S02]  /*2dd90*/  IMAD R7, R7, c[0x0][0x190], RZ ;  /* 0x0000640007077a24 */ /* 0x008fe400078e02ff */
[----:B----4-:R-:W-:Y:S02]  /*2dda0*/  IMAD R9, R9, c[0x0][0x190], RZ ;  /* 0x0000640009097a24 */ /* 0x010fe400078e02ff */
[----:B------:R-:W-:Y:S02]  /*2ddb0*/  IMAD R10, R10, c[0x0][0x190], RZ ;  /* 0x000064000a0a7a24 */ /* 0x000fe400078e02ff */
[----:B------:R-:W-:Y:S02]  /*2ddc0*/  IMAD R16, R16, c[0x0][0x190], RZ ;  /* 0x0000640010107a24 */ /* 0x000fe400078e02ff */
[----:B------:R-:W-:Y:S02]  /*2ddd0*/  IMAD R17, R17, c[0x0][0x190], RZ ;  /* 0x0000640011117a24 */ /* 0x000fe400078e02ff */
[----:B0-----:R-:W-:-:S02]  /*2dde0*/  IMAD R0, R18, c[0x0][0x190], RZ ;  /* 0x0000640012007a24 */ /* 0x001fc400078e02ff */
[----:B------:R-:W-:-:S05]  /*2ddf0*/  IMAD R19, R19, c[0x0][0x190], RZ ;  /* 0x0000640013137a24 */ /* 0x000fca00078e02ff */
[----:B------:R-:W-:Y:S01]  /*2de00*/  STL [R1+0x44], R19 ;  /* 0x0000441301007387 */ /* 0x000fe20000100800 */
[----:B------:R0:W-:Y:S02]  /*2de10*/  STL [R1+0xc8], R0 ;  /* 0x0000c80001007387 */ /* 0x0001e40000100800 */
[----:B------:R-:W-:Y:S02]  /*2de20*/  STL [R1+0xe8], R17 ;  /* 0x0000e81101007387 */ /* 0x000fe40000100800 */
[----:B------:R-:W-:Y:S02]  /*2de30*/  STL [R1+0xf0], R16 ;  /* 0x0000f01001007387 */ /* 0x000fe40000100800 */
[----:B0-----:R-:W-:-:S05]  /*2de40*/  IMAD R0, R11, c[0x0][0x190], RZ ;  /* 0x000064000b007a24 */ /* 0x001fca00078e02ff */
[----:B------:R0:W-:Y:S01]  /*2de50*/  STL [R1+0xf4], R0 ;  /* 0x0000f40001007387 */ /* 0x0001e20000100800 */
[----:B------:R-:W-:Y:S02]  /*2de60*/  STL [R1+0xf8], R10 ;  /* 0x0000f80a01007387 */ /* 0x000fe40000100800 */
[----:B------:R-:W-:Y:S02]  /*2de70*/  STL [R1+0x108], R9 ;  /* 0x0001080901007387 */ /* 0x000fe40000100800 */
[----:B0-----:R-:W-:-:S05]  /*2de80*/  IMAD R0, R8, c[0x0][0x190], RZ ;  /* 0x0000640008007a24 */ /* 0x001fca00078e02ff */
[----:B------:R0:W-:Y:S01]  /*2de90*/  STL [R1+0x7d0], R0 ;  /* 0x0007d00001007387 */ /* 0x0001e20000100800 */
[----:B------:R-:W-:Y:S02]  /*2dea0*/  STL [R1+0x7d4], R7 ;  /* 0x0007d40701007387 */ /* 0x000fe40000100800 */
[----:B------:R-:W-:Y:S02]  /*2deb0*/  STL [R1+0x7e8], R6 ;  /* 0x0007e80601007387 */ /* 0x000fe40000100800 */
[----:B0-----:R-:W-:Y:S02]  /*2dec0*/  IMAD R0, R5, c[0x0][0x190], RZ ;  /* 0x0000640005007a24 */ /* 0x001fe400078e02ff */
[----:B------:R-:W-:Y:S02]  /*2ded0*/  IMAD R5, R4, c[0x0][0x190], RZ ;  /* 0x0000640004057a24 */ /* 0x000fe400078e02ff */
[----:B------:R-:W-:Y:S01]  /*2dee0*/  IMAD R4, R3, c[0x0][0x190], RZ ;  /* 0x0000640003047a24 */ /* 0x000fe200078e02ff */
[----:B------:R0:W-:Y:S02]  /*2def0*/  STL [R1+0x7c4], R0 ;  /* 0x0007c40001007387 */ /* 0x0001e40000100800 */
[----:B------:R-:W-:Y:S02]  /*2df00*/  STL [R1+0x7c0], R5 ;  /* 0x0007c00501007387 */ /* 0x000fe40000100800 */
[----:B------:R-:W-:-:S02]  /*2df10*/  IMAD R3, R12, c[0x0][0x190], RZ ;  /* 0x000064000c037a24 */ /* 0x000fc400078e02ff */
[----:B------:R-:W-:Y:S02]  /*2df20*/  STL [R1+0x7ec], R4 ;  /* 0x0007ec0401007387 */ /* 0x000fe40000100800 */
[----:B0-----:R-:W-:Y:S02]  /*2df30*/  IMAD R0, R2, c[0x0][0x190], RZ ;  /* 0x0000640002007a24 */ /* 0x001fe400078e02ff */
[----:B------:R-:W-:-:S03]  /*2df40*/  IMAD R2, R13, c[0x0][0x190], RZ ;  /* 0x000064000d027a24 */ /* 0x000fc600078e02ff */
[----:B------:R0:W-:Y:S01]  /*2df50*/  STL [R1+0x7f8], R0 ;  /* 0x0007f80001007387 */ /* 0x0001e20000100800 */
[----:B------:R-:W-:Y:S02]  /*2df60*/  STL [R1+0x7fc], R3 ;  /* 0x0007fc0301007387 */ /* 0x000fe40000100800 */
[----:B------:R-:W-:Y:S02]  /*2df70*/  STL [R1+0x810], R2 ;  /* 0x0008100201007387 */ /* 0x000fe40000100800 */
[----:B0-----:R-:W-:-:S05]  /*2df80*/  IMAD R0, R29, c[0x0][0x190], RZ ;  /* 0x000064001d007a24 */ /* 0x001fca00078e02ff */
[----:B------:R0:W-:Y:S04]  /*2df90*/  STL [R1+0x7ac], R0 ;  /* 0x0007ac0001007387 */ /* 0x0001e80000100800 */
[----:B0-----:R-:W2:Y:S01]  /*2dfa0*/  LDL.LU R0, [R1+0x798] ;  /* 0x0007980001007983 */ /* 0x001ea20000300800 */
[----:B------:R-:W-:Y:S02]  /*2dfb0*/  IMAD R3, R15, c[0x0][0x190], RZ ;  /* 0x000064000f037a24 */ /* 0x000fe400078e02ff */
[----:B------:R-:W-:-:S03]  /*2dfc0*/  IMAD R2, R14, c[0x0][0x190], RZ ;  /* 0x000064000e027a24 */ /* 0x000fc600078e02ff */
[----:B------:R-:W-:Y:S04]  /*2dfd0*/  STL [R1+0x7a8], R3 ;  /* 0x0007a80301007387 */ /* 0x000fe80000100800 */
[----:B--2---:R0:W-:Y:S01]  /*2dfe0*/  STL [R1+0x4618], R0 ;  /* 0x0046180001007387 */ /* 0x0041e20000100800 */
[----:B------:R-:W-:Y:S03]  /*2dff0*/  STL [R1+0x814], R2 ;  /* 0x0008140201007387 */ /* 0x000fe60000100800 */
        /* <DEDUP_REMOVED lines=31> */
[----:B--2---:R-:W-:-:S05]  /*2e1f0*/  IMAD R0, R0, c[0x0][0x190], RZ ;  /* 0x0000640000007a24 */ /* 0x004fca00078e02ff */
[----:B------:R0:W-:Y:S04]  /*2e200*/  STL [R1+0x820], R0 ;  /* 0x0008200001007387 */ /* 0x0001e80000100800 */
[----:B0-----:R-:W2:Y:S02]  /*2e210*/  LDL.LU R0, [R1+0x461c] ;  /* 0x00461c0001007983 */ /* 0x001ea40000300800 */
[----:B--2---:R-:W-:-:S05]  /*2e220*/  IMAD R0, R0, c[0x0][0x190], RZ ;  /* 0x0000640000007a24 */ /* 0x004fca00078e02ff */
[----:B------:R0:W-:Y:S04]  /*2e230*/  STL [R1+0x79c], R0 ;  /* 0x00079c0001007387 */ /* 0x0001e80000100800 */
[----:B0-----:R-:W2:Y:S01]  /*2e240*/  LDL.LU R0, [R1+0x4618] ;  /* 0x0046180001007983 */ /* 0x001ea20000300800 */
[----:B---3--:R-:W-:Y:S02]  /*2e250*/  IMAD R28, R28, c[0x0][0x190], RZ ;  /* 0x000064001c1c7a24 */ /* 0x008fe400078e02ff */
[----:B------:R-:W-:Y:S02]  /*2e260*/  IMAD R26, R26, c[0x0][0x190], RZ ;  /* 0x000064001a1a7a24 */ /* 0x000fe400078e02ff */
[----:B------:R-:W-:Y:S02]  /*2e270*/  IMAD R25, R25, c[0x0][0x190], RZ ;  /* 0x0000640019197a24 */ /* 0x000fe400078e02ff */
[----:B------:R-:W-:-:S02]  /*2e280*/  IMAD R23, R23, c[0x0][0x190], RZ ;  /* 0x0000640017177a24 */ /* 0x000fc400078e02ff */
[----:B------:R-:W-:Y:S02]  /*2e290*/  IMAD R22, R22, c[0x0][0x190], RZ ;  /* 0x0000640016167a24 */ /* 0x000fe400078e02ff */
[----:B------:R-:W-:Y:S02]  /*2e2a0*/  IMAD R20, R20, c[0x0][0x190], RZ ;  /* 0x0000640014147a24 */ /* 0x000fe400078e02ff */
[----:B------:R-:W-:Y:S02]  /*2e2b0*/  IMAD R19, R19, c[0x0][0x190], RZ ;  /* 0x0000640013137a24 */ /* 0x000fe400078e02ff */
[----:B------:R-:W-:Y:S02]  /*2e2c0*/  IMAD R17, R17, c[0x0][0x190], RZ ;  /* 0x0000640011117a24 */ /* 0x000fe400078e02ff */
[----:B------:R-:W-:Y:S02]  /*2e2d0*/  IMAD R16, R16, c[0x0][0x190], RZ ;  /* 0x0000640010107a24 */ /* 0x000fe400078e02ff */
[----:B------:R-:W-:-:S02]  /*2e2e0*/  IMAD R10, R10, c[0x0][0x190], RZ ;  /* 0x000064000a0a7a24 */ /* 0x000fc400078e02ff */
[----:B------:R-:W-:Y:S02]  /*2e2f0*/  IMAD R9, R9, c[0x0][0x190], RZ ;  /* 0x0000640009097a24 */ /* 0x000fe400078e02ff */
[----:B------:R-:W-:Y:S02]  /*2e300*/  IMAD R7, R7, c[0x0][0x190], RZ ;  /* 0x0000640007077a24 */ /* 0x000fe400078e02ff */
[----:B------:R-:W-:Y:S02]  /*2e310*/  IMAD R6, R6, c[0x0][0x190], RZ ;  /* 0x0000640006067a24 */ /* 0x000fe400078e02ff */
[----:B--2---:R-:W-:-:S05]  /*2e320*/  IMAD R0, R0, c[0x0][0x190], RZ ;  /* 0x0000640000007a24 */ /* 0x004fca00078e02ff */
[----:B------:R4:W-:Y:S01]  /*2e330*/  STL [R1+0x798], R0 ;  /* 0x0007980001007387 */ /* 0x0009e20000100800 */
[----:B------:R-:W-:Y:S02]  /*2e340*/  STL [R1+0x824], R28 ;  /* 0x0008241c01007387 */ /* 0x000fe40000100800 */
[----:B----4-:R-:W-:-:S05]  /*2e350*/  IMAD R0, R27, c[0x0][0x190], RZ ;  /* 0x000064001b007a24 */ /* 0x010fca00078e02ff */
[----:B------:R0:W-:Y:S01]  /*2e360*/  STL [R1+0x838], R0 ;  /* 0x0008380001007387 */ /* 0x0001e20000100800 */
        /* <DEDUP_REMOVED lines=1341> */
[----:B----4-:R-:W-:Y:S02]  /*33740*/  IMAD R26, R26, c[0x0][0x190], RZ ;  /* 0x000064001a1a7a24 */ /* 0x010fe400078e02ff */
        /* <DEDUP_REMOVED lines=25> */
[----:B--2---:R-:W-:-:S05]  /*338e0*/  IMAD R0, R0, c[0x0][0x190], RZ ;  /* 0x0000640000007a24 */ /* 0x004fca00078e02ff */
        /* <DEDUP_REMOVED lines=49> */
[----:B0-----:R-:W3:Y:S01]  /*33c00*/  LDL.LU R13, [R1+0x4544] ;  /* 0x00454400010d7983 */ /* 0x001ee20000300800 */
[----:B------:R0:W-:Y:S03]  /*33c10*/  STL [R1+0x384], R29 ;  /* 0x0003841d01007387 */ /* 0x0001e60000100800 */
[----:B0-----:R-:W3:Y:S01]  /*33c20*/  LDL.LU R29, [R1+0x4540] ;  /* 0x00454000011d7983 */ /* 0x001ee20000300800 */
[----:B------:R0:W-:Y:S03]  /*33c30*/  STL [R1+0x380], R15 ;  /* 0x0003800f01007387 */ /* 0x0001e60000100800 */
[----:B0-----:R-:W4:Y:S01]  /*33c40*/  LDL.LU R15, [R1+0x453c] ;  /* 0x00453c00010f7983 */ /* 0x001f220000300800 */
[----:B------:R0:W-:Y:S03]  /*33c50*/  STL [R1+0x37c], R14 ;  /* 0x00037c0e01007387 */ /* 0x0001e60000100800 */
[----:B0-----:R-:W4:Y:S01]  /*33c60*/  LDL.LU R14, [R1+0x4538] ;  /* 0x00453800010e7983 */ /* 0x001f220000300800 */
[----:B------:R-:W-:-:S05]  /*33c70*/  IMAD R28, R28, c[0x0][0x190], RZ ;  /* 0x000064001c1c7a24 */ /* 0x000fca00078e02ff */
[----:B------:R4:W-:Y:S01]  /*33c80*/  STL [R1+0x378], R28 ;  /* 0x0003781c01007387 */ /* 0x0009e20000100800 */
[----:B--2---:R-:W-:Y:S02]  /*33c90*/  IMAD R2, R2, c[0x0][0x190], RZ ;  /* 0x0000640002027a24 */ /* 0x004fe400078e02ff */
[----:B---3--:R-:W-:Y:S02]  /*33ca0*/  IMAD R29, R29, c[0x0][0x190], RZ ;  /* 0x000064001d1d7a24 */ /* 0x008fe400078e02ff */
[----:B----4-:R-:W-:Y:S02]  /*33cb0*/  IMAD R28, R14, c[0x0][0x190], RZ ;  /* 0x000064000e1c7a24 */ /* 0x010fe400078e02ff */
[----:B------:R-:W2:Y:S03]  /*33cc0*/  LDL.LU R14, [R1+0x4534] ;  /* 0x00453400010e7983 */ /* 0x000ea60000300800 */
[----:B------:R0:W-:Y:S02]  /*33cd0*/  STL [R1+0x374], R28 ;  /* 0x0003741c01007387 */ /* 0x0001e40000100800 */
[----:B0-----:R-:W-:-:S02]  /*33ce0*/  IMAD R28, R15, c[0x0][0x190], RZ ;  /* 0x000064000f1c7a24 */ /* 0x001fc400078e02ff */
[----:B------:R-:W2:Y:S03]  /*33cf0*/  LDL.LU R15, [R1+0x4530] ;  /* 0x00453000010f7983 */ /* 0x000ea60000300800 */
[----:B------:R0:W-:Y:S02]  /*33d00*/  STL [R1+0x370], R28 ;  /* 0x0003701c01007387 */ /* 0x0001e40000100800 */
[----:B------:R-:W-:Y:S02]  /*33d10*/  STL [R1+0x36c], R29 ;  /* 0x00036c1d01007387 */ /* 0x000fe40000100800 */
[----:B0-----:R-:W-:Y:S02]  /*33d20*/  IMAD R28, R13, c[0x0][0x190], RZ ;  /* 0x000064000d1c7a24 */ /* 0x001fe400078e02ff */
[----:B------:R-:W-:Y:S02]  /*33d30*/  IMAD R13, R12, c[0x0][0x190], RZ ;  /* 0x000064000c0d7a24 */ /* 0x000fe400078e02ff */
[----:B------:R-:W-:-:S02]  /*33d40*/  IMAD R12, R3, c[0x0][0x190], RZ ;  /* 0x00006400030c7a24 */ /* 0x000fc400078e02ff */
[----:B------:R-:W-:Y:S01]  /*33d50*/  IMAD R3, R4, c[0x0][0x190], RZ ;  /* 0x0000640004037a24 */ /* 0x000fe200078e02ff */
[----:B------:R-:W-:Y:S01]  /*33d60*/  STL [R1+0x368], R28 ;  /* 0x0003681c01007387 */ /* 0x000fe20000100800 */
[----:B------:R-:W-:Y:S02]  /*33d70*/  STL [R1+0x364], R13 ;  /* 0x0003640d01007387 */ /* 0x000fe40000100800 */
[----:B------:R0:W-:Y:S02]  /*33d80*/  STL [R1+0x360], R2 ;  /* 0x0003600201007387 */ /* 0x0001e40000100800 */
[----:B------:R-:W-:Y:S02]  /*33d90*/  STL [R1+0x35c], R12 ;  /* 0x00035c0c01007387 */ /* 0x000fe40000100800 */
[----:B------:R-:W-:Y:S01]  /*33da0*/  IMAD R4, R6, c[0x0][0x190], RZ ;  /* 0x0000640006047a24 */ /* 0x000fe200078e02ff */
[----:B------:R1:W-:Y:S01]  /*33db0*/  STL [R1+0x358], R3 ;  /* 0x0003580301007387 */ /* 0x0003e20000100800 */
[----:B0-----:R-:W-:-:S02]  /*33dc0*/  IMAD R2, R5, c[0x0][0x190], RZ ;  /* 0x0000640005027a24 */ /* 0x001fc400078e02ff */
[----:B-1----:R-:W-:-:S03]  /*33dd0*/  IMAD R3, R7, c[0x0][0x190], RZ ;  /* 0x0000640007037a24 */ /* 0x002fc600078e02ff */
[----:B------:R0:W-:Y:S01]  /*33de0*/  STL [R1+0x354], R2 ;  /* 0x0003540201007387 */ /* 0x0001e20000100800 */
[----:B------:R1:W-:Y:S02]  /*33df0*/  STL [R1+0x350], R4 ;  /* 0x0003500401007387 */ /* 0x0003e40000100800 */
[----:B------:R3:W-:Y:S02]  /*33e00*/  STL [R1+0x34c], R3 ;  /* 0x00034c0301007387 */ /* 0x0007e40000100800 */
[----:B0-----:R-:W-:Y:S02]  /*33e10*/  IMAD R2, R8, c[0x0][0x190], RZ ;  /* 0x0000640008027a24 */ /* 0x001fe400078e02ff */
[----:B-1----:R-:W-:Y:S02]  /*33e20*/  IMAD R4, R9, c[0x0][0x190], RZ ;  /* 0x0000640009047a24 */ /* 0x002fe400078e02ff */
[----:B---3--:R-:W-:Y:S01]  /*33e30*/  IMAD R3, R10, c[0x0][0x190], RZ ;  /* 0x000064000a037a24 */ /* 0x008fe200078e02ff */
[----:B------:R0:W-:Y:S02]  /*33e40*/  STL [R1+0x348], R2 ;  /* 0x0003480201007387 */ /* 0x0001e40000100800 */
[----:B------:R1:W-:Y:S02]  /*33e50*/  STL [R1+0x344], R4 ;  /* 0x0003440401007387 */ /* 0x0003e40000100800 */
[----:B------:R3:W-:Y:S02]  /*33e60*/  STL [R1+0x340], R3 ;  /* 0x0003400301007387 */ /* 0x0007e40000100800 */
[----:B0-----:R-:W-:-:S02]  /*33e70*/  IMAD R2, R11, c[0x0][0x190], RZ ;  /* 0x000064000b027a24 */ /* 0x001fc400078e02ff */
[----:B-1----:R-:W-:Y:S02]  /*33e80*/  IMAD R4, R16, c[0x0][0x190], RZ ;  /* 0x0000640010047a24 */ /* 0x002fe400078e02ff */
[----:B---3--:R-:W-:Y:S01]  /*33e90*/  IMAD R3, R17, c[0x0][0x190], RZ ;  /* 0x0000640011037a24 */ /* 0x008fe200078e02ff */
[----:B------:R0:W-:Y:S02]  /*33ea0*/  STL [R1+0x33c], R2 ;  /* 0x00033c0201007387 */ /* 0x0001e40000100800 */
[----:B------:R1:W-:Y:S02]  /*33eb0*/  STL [R1+0x338], R4 ;  /* 0x0003380401007387 */ /* 0x0003e40000100800 */
[----:B------:R3:W-:Y:S02]  /*33ec0*/  STL [R1+0x334], R3 ;  /* 0x0003340301007387 */ /* 0x0007e40000100800 */
[----:B0-----:R-:W-:Y:S02]  /*33ed0*/  IMAD R2, R18, c[0x0][0x190], RZ ;  /* 0x0000640012027a24 */ /* 0x001fe400078e02ff */
[----:B-1----:R-:W-:-:S02]  /*33ee0*/  IMAD R4, R19, c[0x0][0x190], RZ ;  /* 0x0000640013047a24 */ /* 0x002fc400078e02ff */
[----:B---3--:R-:W-:Y:S01]  /*33ef0*/  IMAD R3, R20, c[0x0][0x190], RZ ;  /* 0x0000640014037a24 */ /* 0x008fe200078e02ff */
[----:B------:R0:W-:Y:S02]  /*33f00*/  STL [R1+0x330], R2 ;  /* 0x0003300201007387 */ /* 0x0001e40000100800 */
[----:B------:R-:W-:Y:S02]  /*33f10*/  STL [R1+0x32c], R4 ;  /* 0x00032c0401007387 */ /* 0x000fe40000100800 */
[----:B------:R-:W-:Y:S02]  /*33f20*/  STL [R1+0x328], R3 ;  /* 0x0003280301007387 */ /* 0x000fe40000100800 */
[----:B0-----:R-:W-:Y:S02]  /*33f30*/  IMAD R2, R21, c[0x0][0x190], RZ ;  /* 0x0000640015027a24 */ /* 0x001fe400078e02ff */
[----:B------:R-:W-:-:S03]  /*33f40*/  IMAD R12, R22, c[0x0][0x190], RZ ;  /* 0x00006400160c7a24 */ /* 0x000fc600078e02ff */
[----:B------:R0:W-:Y:S01]  /*33f50*/  STL [R1+0x324], R2 ;  /* 0x0003240201007387 */ /* 0x0001e20000100800 */
[----:B------:R-:W-:Y:S02]  /*33f60*/  IMAD R13, R24, c[0x0][0x190], RZ ;  /* 0x00006400180d7a24 */ /* 0x000fe400078e02ff */
[----:B------:R-:W3:Y:S02]  /*33f70*/  LDL R24, [R1+0xf8] ;  /* 0x0000f80001187983 */ /* 0x000ee40000100800 */
[----:B------:R-:W-:Y:S02]  /*33f80*/  IMAD R28, R26, c[0x0][0x190], RZ ;  /* 0x000064001a1c7a24 */ /* 0x000fe400078e02ff */
[----:B------:R-:W-:Y:S02]  /*33f90*/  IMAD R29, R23, c[0x0][0x190], RZ ;  /* 0x00006400171d7a24 */ /* 0x000fe400078e02ff */
[----:B0-----:R-:W-:Y:S02]  /*33fa0*/  IMAD R2, R25, c[0x0][0x190], RZ ;  /* 0x0000640019027a24 */ /* 0x001fe400078e02ff */
[----:B------:R-:W4:Y:S03]  /*33fb0*/  LDL R25, [R1+0xf4] ;  /* 0x0000f40001197983 */ /* 0x000f260000100800 */
[----:B------:R0:W-:Y:S02]  /*33fc0*/  STL [R1+0x314], R2 ;  /* 0x0003140201007387 */ /* 0x0001e40000100800 */
[----:B------:R-:W2:Y:S02]  /*33fd0*/  LDL R23, [R1+0x108] ;  /* 0x0001080001177983 */ /* 0x000ea40000100800 */
[----:B------:R-:W2:Y:S01]  /*33fe0*/  LDL R22, [R1+0x7d0] ;  /* 0x0007d00001167983 */ /* 0x000ea20000100800 */
[----:B------:R-:W2:Y:S04]  /*33ff0*/  LDL R21, [R1+0x7d4] ;  /* 0x0007d40001157983 */ /* 0x000ea80000100800 */
        /* <DEDUP_REMOVED lines=14> */
[----:B0-----:R-:W2:Y:S01]  /*340e0*/  LDL R2, [R1+0x838] ;  /* 0x0008380001027983 */ /* 0x001ea20000100800 */
[----:B------:R-:W-:Y:S02]  /*340f0*/  STL [R1+0x320], R12 ;  /* 0x0003200c01007387 */ /* 0x000fe40000100800 */
[----:B------:R-:W2:Y:S02]  /*34100*/  LDL R26, [R1+0xf0] ;  /* 0x0000f000011a7983 */ /* 0x000ea40000100800 */
[----:B------:R0:W-:Y:S02]  /*34110*/  STL [R1+0x310], R28 ;  /* 0x0003101c01007387 */ /* 0x0001e40000100800 */
[----:B0-----:R-:W-:-:S02]  /*34120*/  IMAD R28, R27, c[0x0][0x190], RZ ;  /* 0x000064001b1c7a24 */ /* 0x001fc400078e02ff */
[----:B------:R-:W2:Y:S03]  /*34130*/  LDL R27, [R1+0xe8] ;  /* 0x0000e800011b7983 */ /* 0x000ea60000100800 */
[----:B------:R0:W-:Y:S02]  /*34140*/  STL.64 [R1+0x43d0], R28 ;  /* 0x0043d01c01007387 */ /* 0x0001e40000100a00 */
[----:B0-----:R-:W2:Y:S04]  /*34150*/  LDL R28, [R1+0x44] ;  /* 0x00004400011c7983 */ /* 0x001ea80000100800 */
[----:B------:R-:W3:Y:S01]  /*34160*/  LDL R29, [R1+0xc8] ;  /* 0x0000c800011d7983 */ /* 0x000ee20000100800 */
[----:B------:R-:W-:Y:S02]  /*34170*/  STL [R1+0x318], R13 ;  /* 0x0003180d01007387 */ /* 0x000fe40000100800 */
[----:B------:R2:W-:Y:S02]  /*34180*/  STL.64 [R1+0x43d8], R12 ;  /* 0x0043d80c01007387 */ /* 0x0005e40000100a00 */
[----:B--2---:R-:W-:-:S05]  /*34190*/  IMAD.WIDE R12, R28, 0x2, R14 ;  /* 0x000000021c0c7825 */ /* 0x004fca00078e020e */
[----:B------:R3:W-:Y:S02]  /*341a0*/  STL.64 [R1+0x308], R12 ;  /* 0x0003080c01007387 */ /* 0x0007e40000100a00 */
[----:B---3--:R-:W-:-:S04]  /*341b0*/  IMAD.WIDE R12, R29, 0x2, R14 ;  /* 0x000000021d0c7825 */ /* 0x008fc800078e020e */
[--C-:B------:R-:W-:Y:S01]  /*341c0*/  IMAD.WIDE R28, R27, 0x2, R14.reuse ;  /* 0x000000021b1c7825 */ /* 0x100fe200078e020e */
[----:B------:R0:W-:Y:S04]  /*341d0*/  STL.64 [R1+0x300], R12 ;  /* 0x0003000c01007387 */ /* 0x0001e80000100a00 */
[----:B------:R-:W-:Y:S02]  /*341e0*/  STL.64 [R1+0x2f8], R28 ;  /* 0x0002f81c01007387 */ /* 0x000fe40000100a00 */
[----:B0-----:R-:W-:-:S04]  /*341f0*/  IMAD.WIDE R12, R26, 0x2, R14 ;  /* 0x000000021a0c7825 */ /* 0x001fc800078e020e */
[----:B----4-:R-:W-:-:S04]  /*34200*/  IMAD.WIDE R26, R25, 0x2, R14 ;  /* 0x00000002191a7825 */ /* 0x010fc800078e020e */
[--C-:B------:R-:W-:Y:S01]  /*34210*/  IMAD.WIDE R24, R24, 0x2, R14.reuse ;  /* 0x0000000218187825 */ /* 0x100fe200078e020e */
[----:B------:R0:W-:Y:S03]  /*34220*/  STL.64 [R1+0x2f0], R12 ;  /* 0x0002f00c01007387 */ /* 0x0001e60000100a00 */
[----:B------:R-:W-:Y:S02]  /*34230*/  STL.64 [R1+0x2e8], R26 ;  /* 0x0002e81a01007387 */ /* 0x000fe40000100a00 */
[----:B------:R1:W-:Y:S02]  /*34240*/  STL.64 [R1+0x2e0], R24 ;  /* 0x0002e01801007387 */ /* 0x0003e40000100a00 */
[----:B0-----:R-:W-:-:S04]  /*34250*/  IMAD.WIDE R12, R23, 0x2, R14 ;  /* 0x00000002170c7825 */ /* 0x001fc800078e020e */
[----:B------:R-:W-:-:S04]  /*34260*/  IMAD.WIDE R22, R22, 0x2, R14 ;  /* 0x0000000216167825 */ /* 0x000fc800078e020e */
[--C-:B-1----:R-:W-:Y:S01]  /*34270*/  IMAD.WIDE R24, R21, 0x2, R14.reuse ;  /* 0x0000000215187825 */ /* 0x102fe200078e020e */
[----:B------:R0:W-:Y:S03]  /*34280*/  STL.64 [R1+0x2d8], R12 ;  /* 0x0002d80c01007387 */ /* 0x0001e60000100a00 */
[----:B------:R1:W-:Y:S02]  /*34290*/  STL.64 [R1+0x2d0], R22 ;  /* 0x0002d01601007387 */ /* 0x0003e40000100a00 */
[----:B------:R-:W-:Y:S02]  /*342a0*/  STL.64 [R1+0x2c8], R24 ;  /* 0x0002c81801007387 */ /* 0x000fe40000100a00 */
[----:B0-----:R-:W-:-:S04]  /*342b0*/  IMAD.WIDE R12, R20, 0x2, R14 ;  /* 0x00000002140c7825 */ /* 0x001fc800078e020e */
[----:B-1----:R-:W-:-:S04]  /*342c0*/  IMAD.WIDE R22, R19, 0x2, R14 ;  /* 0x0000000213167825 */ /* 0x002fc800078e020e */
[--C-:B------:R-:W-:Y:S01]  /*342d0*/  IMAD.WIDE R20, R18, 0x2, R14.reuse ;  /* 0x0000000212147825 */ /* 0x100fe200078e020e */
[----:B------:R0:W-:Y:S03]  /*342e0*/  STL.64 [R1+0x2c0], R12 ;  /* 0x0002c00c01007387 */ /* 0x0001e60000100a00 */
[----:B------:R-:W-:Y:S02]  /*342f0*/  STL.64 [R1+0x2b8], R22 ;  /* 0x0002b81601007387 */ /* 0x000fe40000100a00 */
[----:B------:R-:W-:-:S04]  /*34300*/  IMAD.WIDE R18, R16, 0x2, R14 ;  /* 0x0000000210127825 */ /* 0x000fc800078e020e */
[----:B------:R-:W-:Y:S02]  /*34310*/  STL.64 [R1+0x2b0], R20 ;  /* 0x0002b01401007387 */ /* 0x000fe40000100a00 */
[----:B0-----:R-:W-:-:S04]  /*34320*/  IMAD.WIDE R12, R17, 0x2, R14 ;  /* 0x00000002110c7825 */ /* 0x001fc800078e020e */
[--C-:B------:R-:W-:Y:S01]  /*34330*/  IMAD.WIDE R16, R11, 0x2, R14.reuse ;  /* 0x000000020b107825 */ /* 0x100fe200078e020e */
[----:B------:R0:W-:Y:S03]  /*34340*/  STL.64 [R1+0x2a8], R12 ;  /* 0x0002a80c01007387 */ /* 0x0001e60000100a00 */
[----:B------:R-:W-:Y:S02]  /*34350*/  STL.64 [R1+0x2a0], R18 ;  /* 0x0002a01201007387 */ /* 0x000fe40000100a00 */
[----:B------:R-:W-:Y:S02]  /*34360*/  STL.64 [R1+0x298], R16 ;  /* 0x0002981001007387 */ /* 0x000fe40000100a00 */
[----:B0-----:R-:W-:-:S04]  /*34370*/  IMAD.WIDE R12, R10, 0x2, R14 ;  /* 0x000000020a0c7825 */ /* 0x001fc800078e020e */
[----:B------:R-:W-:-:S04]  /*34380*/  IMAD.WIDE R10, R9, 0x2, R14 ;  /* 0x00000002090a7825 */ /* 0x000fc800078e020e */
[--C-:B------:R-:W-:Y:S01]  /*34390*/  IMAD.WIDE R8, R8, 0x2, R14.reuse ;  /* 0x0000000208087825 */ /* 0x100fe200078e020e */
[----:B------:R0:W-:Y:S03]  /*343a0*/  STL.64 [R1+0x290], R12 ;  /* 0x0002900c01007387 */ /* 0x0001e60000100a00 */
[----:B------:R1:W-:Y:S02]  /*343b0*/  STL.64 [R1+0x288], R10 ;  /* 0x0002880a01007387 */ /* 0x0003e40000100a00 */
[----:B------:R2:W-:Y:S02]  /*343c0*/  STL.64 [R1+0x280], R8 ;  /* 0x0002800801007387 */ /* 0x0005e40000100a00 */
[----:B0-----:R-:W-:-:S04]  /*343d0*/  IMAD.WIDE R12, R7, 0x2, R14 ;  /* 0x00000002070c7825 */ /* 0x001fc800078e020e */
[----:B-1----:R-:W-:-:S04]  /*343e0*/  IMAD.WIDE R10, R6, 0x2, R14 ;  /* 0x00000002060a7825 */ /* 0x002fc800078e020e */
[----:B--2---:R-:W-:-:S04]  /*343f0*/  IMAD.WIDE R8, R5, 0x2, R14 ;  /* 0x0000000205087825 */ /* 0x004fc800078e020e */
[----:B------:R-:W-:-:S04]  /*34400*/  IMAD.WIDE R6, R4, 0x2, R14 ;  /* 0x0000000204067825 */ /* 0x000fc800078e020e */
[--C-:B------:R-:W-:Y:S01]  /*34410*/  IMAD.WIDE R4, R3, 0x2, R14.reuse ;  /* 0x0000000203047825 */ /* 0x100fe200078e020e */
[----:B------:R0:W-:Y:S03]  /*34420*/  STL.64 [R1+0x278], R12 ;  /* 0x0002780c01007387 */ /* 0x0001e60000100a00 */
[----:B------:R-:W-:Y:S02]  /*34430*/  STL.64 [R1+0x270], R10 ;  /* 0x0002700a01007387 */ /* 0x000fe40000100a00 */
[----:B------:R-:W-:Y:S02]  /*34440*/  STL.64 [R1+0x268], R8 ;  /* 0x0002680801007387 */ /* 0x000fe40000100a00 */
[----:B------:R-:W-:Y:S01]  /*34450*/  STL.64 [R1+0x260], R6 ;  /* 0x0002600601007387 */ /* 0x000fe20000100a00 */
[----:B0-----:R-:W2:Y:S01]  /*34460*/  LDL R12, [R1+0x860] ;  /* 0x00086000010c7983 */ /* 0x001ea20000100800 */
[----:B------:R-:W-:Y:S02]  /*34470*/  STL.64 [R1+0x258], R4 ;  /* 0x0002580401007387 */ /* 0x000fe40000100a00 */
[----:B------:R-:W3:Y:S02]  /*34480*/  LDL R13, [R1+0x774] ;  /* 0x00077400010d7983 */ /* 0x000ee40000100800 */
[----:B------:R-:W-:-:S05]  /*34490*/  IMAD.WIDE R2, R2, 0x2, R14 ;  /* 0x0000000202027825 */ /* 0x000fca00078e020e */
[----:B------:R-:W-:Y:S04]  /*344a0*/  STL.64 [R1+0x250], R2 ;  /* 0x0002500201007387 */ /* 0x000fe80000100a00 */
[----:B---3--:R0:W-:Y:S04]  /*344b0*/  STL [R1+0x4518], R13 ;  /* 0x0045180d01007387 */ /* 0x0081e80000100800 */
[----:B0-----:R-:W3:Y:S01]  /*344c0*/  LDL R13, [R1+0x84c] ;  /* 0x00084c00010d7983 */ /* 0x001ee20000100800 */
[----:B--2---:R0:W-:Y:S03]  /*344d0*/  STL [R1+0x451c], R12 ;  /* 0x00451c0c01007387 */ /* 0x0041e60000100800 */
[----:B0-----:R-:W2:Y:S04]  /*344e0*/  LDL R12, [R1+0x780] ;  /* 0x00078000010c7983 */ /* 0x001ea80000100800 */
[----:B---3--:R0:W-:Y:S04]  /*344f0*/  STL [R1+0x4520], R13 ;  /* 0x0045200d01007387 */ /* 0x0081e80000100800 */
[----:B0-----:R-:W3:Y:S01]  /*34500*/  LDL R13, [R1+0x784] ;  /* 0x00078400010d7983 */ /* 0x001ee20000100800 */
[----:B--2---:R0:W-:Y:S03]  /*34510*/  STL [R1+0x4524], R12 ;  /* 0x0045240c01007387 */ /* 0x0041e60000100800 */
[----:B0-----:R-:W2:Y:S04]  /*34520*/  LDL R12, [R1+0x848] ;  /* 0x00084800010c7983 */ /* 0x001ea80000100800 */
[----:B---3--:R0:W-:Y:S04]  /*34530*/  STL [R1+0x4528], R13 ;  /* 0x0045280d01007387 */ /* 0x0081e80000100800 */
[----:B0-----:R-:W3:Y:S01]  /*34540*/  LDL R13, [R1+0x83c] ;  /* 0x00083c00010d7983 */ /* 0x001ee20000100800 */
[----:B--2---:R3:W-:Y:S02]  /*34550*/  STL [R1+0x452c], R12 ;  /* 0x00452c0c01007387 */ /* 0x0047e40000100800 */
[----:B------:R-:W2:Y:S02]  /*34560*/  LDL R28, [R1+0x770] ;  /* 0x00077000011c7983 */ /* 0x000ea40000100800 */
[----:B------:R-:W4:Y:S01]  /*34570*/  LDL R29, [R1+0x864] ;  /* 0x00086400011d7983 */ /* 0x000f220000100800 */
        /* <DEDUP_REMOVED lines=22> */
[----:B---3--:R-:W-:-:S05]  /*346e0*/  IMAD.WIDE R12, R13, 0x2, R14 ;  /* 0x000000020d0c7825 */ /* 0x008fca00078e020e */
[----:B------:R0:W-:Y:S04]  /*346f0*/  STL.64 [R1+0x248], R12 ;  /* 0x0002480c01007387 */ /* 0x0001e80000100a00 */
[----:B0-----:R-:W3:Y:S02]  /*34700*/  LDL.LU R12, [R1+0x452c] ;  /* 0x00452c00010c7983 */ /* 0x001ee40000300800 */
        /* <DEDUP_REMOVED lines=16> */
[----:B------:R2:W-:Y:S02]  /*34810*/  STL.64 [R1+0x218], R12 ;  /* 0x0002180c01007387 */ /* 0x0005e40000100a00 */
[----:B--2---:R-:W-:-:S05]  /*34820*/  IMAD.WIDE R12, R28, 0x2, R14 ;  /* 0x000000021c0c7825 */ /* 0x004fca00078e020e */
[----:B------:R4:W-:Y:S01]  /*34830*/  STL.64 [R1+0x210], R12 ;  /* 0x0002100c01007387 */ /* 0x0009e20000100a00 */
[----:B------:R0:W-:Y:S02]  /*34840*/  STL.64 [R1+0x4510], R26 ;  /* 0x0045101a01007387 */ /* 0x0001e40000100a00 */
[----:B----4-:R-:W-:-:S04]  /*34850*/  IMAD.WIDE R12, R29, 0x2, R14 ;  /* 0x000000021d0c7825 */ /* 0x010fc800078e020e */
[--C-:B------:R-:W-:Y:S01]  /*34860*/  IMAD.WIDE R28, R27, 0x2, R14.reuse ;  /* 0x000000021b1c7825 */ /* 0x100fe200078e020e */
[----:B------:R1:W-:Y:S04]  /*34870*/  STL.64 [R1+0x208], R12 ;  /* 0x0002080c01007387 */ /* 0x0003e80000100a00 */
[----:B------:R2:W-:Y:S02]  /*34880*/  STL.64 [R1+0x200], R28 ;  /* 0x0002001c01007387 */ /* 0x0005e40000100a00 */
[----:B0-----:R-:W-:-:S04]  /*34890*/  IMAD.WIDE R26, R21, 0x2, R14 ;  /* 0x00000002151a7825 */ /* 0x001fc800078e020e */
[----:B-1----:R-:W-:-:S04]  /*348a0*/  IMAD.WIDE R12, R25, 0x2, R14 ;  /* 0x00000002190c7825 */ /* 0x002fc800078e020e */
[--C-:B--2---:R-:W-:Y:S01]  /*348b0*/  IMAD.WIDE R28, R23, 0x2, R14.reuse ;  /* 0x00000002171c7825 */ /* 0x104fe200078e020e */
[----:B------:R0:W-:Y:S04]  /*348c0*/  STL.64 [R1+0x1f8], R12 ;  /* 0x0001f80c01007387 */ /* 0x0001e80000100a00 */
[----:B------:R1:W-:Y:S02]  /*348d0*/  STL.64 [R1+0x1f0], R28 ;  /* 0x0001f01c01007387 */ /* 0x0003e40000100a00 */
[----:B------:R2:W-:Y:S02]  /*348e0*/  STL.64 [R1+0x1e8], R26 ;  /* 0x0001e81a01007387 */ /* 0x0005e40000100a00 */
[----:B0-----:R-:W-:-:S04]  /*348f0*/  IMAD.WIDE R12, R19, 0x2, R14 ;  /* 0x00000002130c7825 */ /* 0x001fc800078e020e */
[----:B-1----:R-:W-:-:S04]  /*34900*/  IMAD.WIDE R28, R11, 0x2, R14 ;  /* 0x000000020b1c7825 */ /* 0x002fc800078e020e */
[--C-:B--2---:R-:W-:Y:S01]  /*34910*/  IMAD.WIDE R26, R9, 0x2, R14.reuse ;  /* 0x00000002091a7825 */ /* 0x104fe200078e020e */
[----:B------:R0:W-:Y:S03]  /*34920*/  STL.64 [R1+0x1e0], R12 ;  /* 0x0001e00c01007387 */ /* 0x0001e60000100a00 */
[----:B------:R1:W-:Y:S02]  /*34930*/  STL.64 [R1+0x1d8], R28 ;  /* 0x0001d81c01007387 */ /* 0x0003e40000100a00 */
[----:B------:R2:W-:Y:S02]  /*34940*/  STL.64 [R1+0x1d0], R26 ;  /* 0x0001d01a01007387 */ /* 0x0005e40000100a00 */
[----:B0-----:R-:W-:-:S04]  /*34950*/  IMAD.WIDE R12, R7, 0x2, R14 ;  /* 0x00000002070c7825 */ /* 0x001fc800078e020e */
[----:B-1----:R-:W-:-:S04]  /*34960*/  IMAD.WIDE R28, R5, 0x2, R14 ;  /* 0x00000002051c7825 */ /* 0x002fc800078e020e */
[--C-:B--2---:R-:W-:Y:S01]  /*34970*/  IMAD.WIDE R26, R3, 0x2, R14.reuse ;  /* 0x00000002031a7825 */ /* 0x104fe200078e020e */
[----:B------:R0:W-:Y:S03]  /*34980*/  STL.64 [R1+0x1c8], R12 ;  /* 0x0001c80c01007387 */ /* 0x0001e60000100a00 */
[----:B------:R-:W-:Y:S02]  /*34990*/  STL.64 [R1+0x1c0], R28 ;  /* 0x0001c01c01007387 */ /* 0x000fe40000100a00 */
[----:B------:R1:W-:Y:S02]  /*349a0*/  STL.64 [R1+0x4350], R2 ;  /* 0x0043500201007387 */ /* 0x0003e40000100a00 */
[----:B------:R-:W-:Y:S02]  /*349b0*/  STL.64 [R1+0x1b8], R26 ;  /* 0x0001b81a01007387 */ /* 0x000fe40000100a00 */
[----:B0-----:R-:W-:-:S04]  /*349c0*/  IMAD.WIDE R12, R2, 0x2, R14 ;  /* 0x00000002020c7825 */ /* 0x001fc800078e020e */
[--C-:B-1----:R-:W-:Y:S01]  /*349d0*/  IMAD.WIDE R2, R4, 0x2, R14.reuse ;  /* 0x0000000204027825 */ /* 0x102fe200078e020e */
[----:B------:R-:W-:Y:S03]  /*349e0*/  STL.64 [R1+0x1b0], R12 ;  /* 0x0001b00c01007387 */ /* 0x000fe60000100a00 */
[----:B------:R0:W-:Y:S02]  /*349f0*/  STL.64 [R1+0x4358], R4 ;  /* 0x0043580401007387 */ /* 0x0001e40000100a00 */
[----:B------:R1:W-:Y:S02]  /*34a00*/  STL.64 [R1+0x1a8], R2 ;  /* 0x0001a80201007387 */ /* 0x0003e40000100a00 */
[----:B------:R-:W-:Y:S02]  /*34a10*/  STL.64 [R1+0x4360], R6 ;  /* 0x0043600601007387 */ /* 0x000fe40000100a00 */
[----:B0-----:R-:W-:-:S04]  /*34a20*/  IMAD.WIDE R4, R6, 0x2, R14 ;  /* 0x0000000206047825 */ /* 0x001fc800078e020e */
[--C-:B-1----:R-:W-:Y:S01]  /*34a30*/  IMAD.WIDE R2, R8, 0x2, R14.reuse ;  /* 0x0000000208027825 */ /* 0x102fe200078e020e */
[----:B------:R0:W-:Y:S03]  /*34a40*/  STL.64 [R1+0x1a0], R4 ;  /* 0x0001a00401007387 */ /* 0x0001e60000100a00 */
[----:B------:R-:W-:Y:S02]  /*34a50*/  STL.64 [R1+0x4368], R8 ;  /* 0x0043680801007387 */ /* 0x000fe40000100a00 */
[----:B------:R1:W-:Y:S02]  /*34a60*/  STL.64 [R1+0x198], R2 ;  /* 0x0001980201007387 */ /* 0x0003e40000100a00 */
[----:B------:R2:W-:Y:S02]  /*34a70*/  STL.64 [R1+0x4370], R10 ;  /* 0x0043700a01007387 */ /* 0x0005e40000100a00 */
[----:B------:R-:W-:-:S04]  /*34a80*/  IMAD.WIDE R26, R16, 0x2, R14 ;  /* 0x00000002101a7825 */ /* 0x000fc800078e020e */
[----:B0-----:R-:W-:-:S04]  /*34a90*/  IMAD.WIDE R4, R10, 0x2, R14 ;  /* 0x000000020a047825 */ /* 0x001fc800078e020e */
[--C-:B-1----:R-:W-:Y:S01]  /*34aa0*/  IMAD.WIDE R2, R17, 0x2, R14.reuse ;  /* 0x0000000211027825 */ /* 0x102fe200078e020e */
[----:B------:R0:W-:Y:S03]  /*34ab0*/  STL.64 [R1+0x190], R4 ;  /* 0x0001900401007387 */ /* 0x0001e60000100a00 */
[----:B--2---:R-:W2:Y:S02]  /*34ac0*/  LDL R10, [R1+0x6fc] ;  /* 0x0006fc00010a7983 */ /* 0x004ea40000100800 */
[----:B------:R-:W3:Y:S02]  /*34ad0*/  LDL R11, [R1+0x6f8] ;  /* 0x0006f800010b7983 */ /* 0x000ee40000100800 */
[----:B------:R1:W-:Y:S01]  /*34ae0*/  STL.64 [R1+0x188], R2 ;  /* 0x0001880201007387 */ /* 0x0003e20000100a00 */
[----:B------:R-:W4:Y:S04]  /*34af0*/  LDL R8, [R1+0x914] ;  /* 0x0009140001087983 */ /* 0x000f280000100800 */
[----:B------:R-:W2:Y:S04]  /*34b00*/  LDL R9, [R1+0x928] ;  /* 0x0009280001097983 */ /* 0x000ea80000100800 */
[----:B------:R-:W2:Y:S04]  /*34b10*/  LDL R6, [R1+0x92c] ;  /* 0x00092c0001067983 */ /* 0x000ea80000100800 */
[----:B------:R-:W2:Y:S04]  /*34b20*/  LDL R7, [R1+0x938] ;  /* 0x0009380001077983 */ /* 0x000ea80000100800 */
[----:B------:R-:W2:Y:S04]  /*34b30*/  LDL R12, [R1+0x6d4] ;  /* 0x0006d400010c7983 */ /* 0x000ea80000100800 */
[----:B------:R-:W2:Y:S04]  /*34b40*/  LDL R13, [R1+0x6d0] ;  /* 0x0006d000010d7983 */ /* 0x000ea80000100800 */
[----:B0-----:R-:W2:Y:S04]  /*34b50*/  LDL R4, [R1+0x6e4] ;  /* 0x0006e40001047983 */ /* 0x001ea80000100800 */
[----:B------:R-:W2:Y:S04]  /*34b60*/  LDL R5, [R1+0x6e0] ;  /* 0x0006e00001057983 */ /* 0x000ea80000100800 */
[----:B------:R-:W2:Y:S04]  /*34b70*/  LDL R28, [R1+0x94c] ;  /* 0x00094c00011c7983 */ /* 0x000ea80000100800 */
[----:B-1----:R-:W2:Y:S04]  /*34b80*/  LDL R2, [R1+0x93c] ;  /* 0x00093c0001027983 */ /* 0x002ea80000100800 */
[----:B------:R-:W2:Y:S04]  /*34b90*/  LDL R3, [R1+0x948] ;  /* 0x0009480001037983 */ /* 0x000ea80000100800 */
[----:B------:R-:W2:Y:S01]  /*34ba0*/  LDL R29, [R1+0x960] ;  /* 0x00096000011d7983 */ /* 0x000ea20000100800 */
[----:B------:R0:W-:Y:S03]  /*34bb0*/  STL.64 [R1+0x4378], R16 ;  /* 0x0043781001007387 */ /* 0x0001e60000100a00 */
[----:B0-----:R-:W2:Y:S01]  /*34bc0*/  LDL R16, [R1+0x904] ;  /* 0x0009040001107983 */ /* 0x001ea20000100800 */
[----:B------:R0:W-:Y:S02]  /*34bd0*/  STL.64 [R1+0x180], R26 ;  /* 0x0001801a01007387 */ /* 0x0001e40000100a00 */
[----:B------:R-:W2:Y:S02]  /*34be0*/  LDL R17, [R1+0x910] ;  /* 0x0009100001117983 */ /* 0x000ea40000100800 */
[----:B------:R1:W-:Y:S02]  /*34bf0*/  STL.64 [R1+0x4380], R18 ;  /* 0x0043801201007387 */ /* 0x0003e40000100a00 */
[----:B0-----:R-:W-:-:S02]  /*34c00*/  IMAD.WIDE R26, R18, 0x2, R14 ;  /* 0x00000002121a7825 */ /* 0x001fc400078e020e */
[----:B-1----:R-:W2:Y:S03]  /*34c10*/  LDL R18, [R1+0x70c] ;  /* 0x00070c0001127983 */ /* 0x002ea60000100800 */
[----:B------:R0:W-:Y:S02]  /*34c20*/  STL.64 [R1+0x178], R26 ;  /* 0x0001781a01007387 */ /* 0x0001e40000100a00 */
[----:B------:R-:W2:Y:S02]  /*34c30*/  LDL R19, [R1+0x708] ;  /* 0x0007080001137983 */ /* 0x000ea40000100800 */
[----:B------:R1:W-:Y:S02]  /*34c40*/  STL.64 [R1+0x4388], R20 ;  /* 0x0043881401007387 */ /* 0x0003e40000100a00 */
[--C-:B0-----:R-:W-:Y:S01]  /*34c50*/  IMAD.WIDE R26, R20, 0x2, R14.reuse ;  /* 0x00000002141a7825 */ /* 0x101fe200078e020e */
[----:B-1----:R-:W2:Y:S04]  /*34c60*/  LDL R21, [R1+0x900] ;  /* 0x0009000001157983 */ /* 0x002ea80000100800 */
[----:B------:R0:W-:Y:S02]  /*34c70*/  STL.64 [R1+0x170], R26 ;  /* 0x0001701a01007387 */ /* 0x0001e40000100a00 */
[----:B0-----:R-:W-:-:S05]  /*34c80*/  IMAD.WIDE R26, R22, 0x2, R14 ;  /* 0x00000002161a7825 */ /* 0x001fca00078e020e */
[----:B------:R0:W-:Y:S04]  /*34c90*/  STL.64 [R1+0x168], R26 ;  /* 0x0001681a01007387 */ /* 0x0001e80000100a00 */
[----:B0-----:R-:W3:Y:S01]  /*34ca0*/  LDL.LU.64 R26, [R1+0x4510] ;  /* 0x00451000011a7983 */ /* 0x001ee20000300a00 */
[----:B------:R0:W-:Y:S02]  /*34cb0*/  STL.64 [R1+0x4390], R22 ;  /* 0x0043901601007387 */ /* 0x0001e40000100a00 */
[----:B------:R2:W-:Y:S02]  /*34cc0*/  STL.64 [R1+0x4398], R24 ;  /* 0x0043981801007387 */ /* 0x0005e40000100a00 */
[----:B0-----:R-:W-:-:S05]  /*34cd0*/  IMAD.WIDE R22, R24, 0x2, R14 ;  /* 0x0000000218167825 */ /* 0x001fca00078e020e */
[----:B------:R3:W-:Y:S01]  /*34ce0*/  STL.64 [R1+0x160], R22 ;  /* 0x0001601601007387 */ /* 0x0007e20000100a00 */
[----:B--2---:R-:W-:-:S04]  /*34cf0*/  IMAD.WIDE R24, R21, 0x2, R14 ;  /* 0x0000000215187825 */ /* 0x004fc800078e020e */
[----:B------:R-:W-:-:S04]  /*34d00*/  IMAD.WIDE R20, R19, 0x2, R14 ;  /* 0x0000000213147825 */ /* 0x000fc800078e020e */
[--C-:B---3--:R-:W-:Y:S01]  /*34d10*/  IMAD.WIDE R22, R26, 0x2, R14.reuse ;  /* 0x000000021a167825 */ /* 0x108fe200078e020e */
[----:B------:R-:W-:Y:S04]  /*34d20*/  STL.64 [R1+0x43a0], R26 ;  /* 0x0043a01a01007387 */ /* 0x000fe80000100a00 */
[----:B------:R0:W-:Y:S01]  /*34d30*/  STL.64 [R1+0x158], R22 ;  /* 0x0001581601007387 */ /* 0x0001e20000100a00 */
[----:B------:R-:W-:Y:S02]  /*34d40*/  STL.64 [R1+0x3d8], R24 ;  /* 0x0003d81801007387 */ /* 0x000fe40000100a00 */
[----:B0-----:R-:W-:-:S04]  /*34d50*/  IMAD.WIDE R22, R18, 0x2, R14 ;  /* 0x0000000212167825 */ /* 0x001fc800078e020e */
[----:B------:R-:W-:-:S04]  /*34d60*/  IMAD.WIDE R18, R16, 0x2, R14 ;  /* 0x0000000210127825 */ /* 0x000fc800078e020e */
[--C-:B------:R-:W-:Y:S01]  /*34d70*/  IMAD.WIDE R16, R17, 0x2, R14.reuse ;  /* 0x0000000211107825 */ /* 0x100fe200078e020e */
[----:B------:R-:W-:Y:S03]  /*34d80*/  STL.64 [R1+0x3e8], R22 ;  /* 0x0003e81601007387 */ /* 0x000fe60000100a00 */
[----:B------:R0:W-:Y:S02]  /*34d90*/  STL.64 [R1+0x400], R20 ;  /* 0x0004001401007387 */ /* 0x0001e40000100a00 */
[----:B------:R1:W-:Y:S02]  /*34da0*/  STL.64 [R1+0x410], R18 ;  /* 0x0004101201007387 */ /* 0x0003e40000100a00 */
[----:B------:R4:W-:Y:S02]  /*34db0*/  STL.64 [R1+0x428], R16 ;  /* 0x0004281001007387 */ /* 0x0009e40000100a00 */
[----:B0-----:R-:W-:-:S04]  /*34dc0*/  IMAD.WIDE R20, R10, 0x2, R14 ;  /* 0x000000020a147825 */ /* 0x001fc800078e020e */
[----:B-1----:R-:W-:-:S04]  /*34dd0*/  IMAD.WIDE R18, R11, 0x2, R14 ;  /* 0x000000020b127825 */ /* 0x002fc800078e020e */
[----:B----4-:R-:W-:-:S04]  /*34de0*/  IMAD.WIDE R16, R8, 0x2, R14 ;  /* 0x0000000208107825 */ /* 0x010fc800078e020e */
[----:B------:R-:W-:-:S04]  /*34df0*/  IMAD.WIDE R10, R9, 0x2, R14 ;  /* 0x00000002090a7825 */ /* 0x000fc800078e020e */
[--C-:B------:R-:W-:Y:S01]  /*34e00*/  IMAD.WIDE R8, R6, 0x2, R14.reuse ;  /* 0x0000000206087825 */ /* 0x100fe200078e020e */
[----:B------:R-:W-:Y:S03]  /*34e10*/  STL.64 [R1+0x438], R20 ;  /* 0x0004381401007387 */ /* 0x000fe60000100a00 */
[----:B------:R-:W-:-:S04]  /*34e20*/  IMAD.WIDE R6, R7, 0x2, R14 ;  /* 0x0000000207067825 */ /* 0x000fc800078e020e */
[----:B------:R-:W-:Y:S02]  /*34e30*/  STL.64 [R1+0x450], R18 ;  /* 0x0004501201007387 */ /* 0x000fe40000100a00 */
[----:B------:R-:W-:Y:S01]  /*34e40*/  STL.64 [R1+0x460], R16 ;  /* 0x0004601001007387 */ /* 0x000fe20000100a00 */
[----:B------:R0:W-:Y:S01]  /*34e50*/  STL.64 [R1+0x470], R10 ;  /* 0x0004700a01007387 */ /* 0x0001e20000100a00 */
[----:B------:R1:W-:Y:S02]  /*34e60*/  STL.64 [R1+0x488], R8 ;  /* 0x0004880801007387 */ /* 0x0003e40000100a00 */
[----:B------:R2:W-:Y:S02]  /*34e70*/  STL.64 [R1+0x498], R6 ;  /* 0x0004980601007387 */ /* 0x0005e40000100a00 */
[----:B0-----:R-:W-:-:S04]  /*34e80*/  IMAD.WIDE R10, R4, 0x2, R14 ;  /* 0x00000002040a7825 */ /* 0x001fc800078e020e */
[----:B-1----:R-:W-:-:S04]  /*34e90*/  IMAD.WIDE R8, R5, 0x2, R14 ;  /* 0x0000000205087825 */ /* 0x002fc800078e020e */
[----:B--2---:R-:W-:-:S04]  /*34ea0*/  IMAD.WIDE R6, R2, 0x2, R14 ;  /* 0x0000000202067825 */ /* 0x004fc800078e020e */
[--C-:B------:R-:W-:Y:S01]  /*34eb0*/  IMAD.WIDE R4, R3, 0x2, R14.reuse ;  /* 0x0000000203047825 */ /* 0x100fe200078e020e */
[----:B------:R-:W-:Y:S03]  /*34ec0*/  STL.64 [R1+0x4b0], R10 ;  /* 0x0004b00a01007387 */ /* 0x000fe60000100a00 */
[----:B------:R-:W-:Y:S02]  /*34ed0*/  STL.64 [R1+0x4c0], R8 ;  /* 0x0004c00801007387 */ /* 0x000fe40000100a00 */
[----:B------:R-:W-:-:S04]  /*34ee0*/  IMAD.WIDE R2, R12, 0x2, R14 ;  /* 0x000000020c027825 */ /* 0x000fc800078e020e */
[----:B------:R0:W-:Y:S01]  /*34ef0*/  STL.64 [R1+0x4d8], R6 ;  /* 0x0004d80601007387 */ /* 0x0001e20000100a00 */
[----:B------:R1:W-:Y:S01]  /*34f00*/  STL.64 [R1+0x4e8], R4 ;  /* 0x0004e80401007387 */ /* 0x0003e20000100a00 */
[----:B------:R2:W-:Y:S02]  /*34f10*/  STL.64 [R1+0x500], R2 ;  /* 0x0005000201007387 */ /* 0x0005e40000100a00 */
[----:B0-----:R-:W-:-:S04]  /*34f20*/  IMAD.WIDE R6, R13, 0x2, R14 ;  /* 0x000000020d067825 */ /* 0x001fc800078e020e */
[--C-:B-1----:R-:W-:Y:S01]  /*34f30*/  IMAD.WIDE R4, R28, 0x2, R14.reuse ;  /* 0x000000021c047825 */ /* 0x102fe200078e020e */
[----:B------:R-:W-:Y:S03]  /*34f40*/  STL.64 [R1+0x510], R6 ;  /* 0x0005100601007387 */ /* 0x000fe60000100a00 */
[----:B------:R-:W3:Y:S02]  /*34f50*/  LDL R26, [R1+0x988] ;  /* 0x00098800011a7983 */ /* 0x000ee40000100800 */
[----:B------:R-:W-:Y:S02]  /*34f60*/  STL.64 [R1+0x528], R4 ;  /* 0x0005280401007387 */ /* 0x000fe40000100a00 */
[----:B------:R-:W4:Y:S02]  /*34f70*/  LDL R27, [R1+0x6ac] ;  /* 0x0006ac00011b7983 */ /* 0x000f240000100800 */
[----:B--2---:R-:W-:-:S05]  /*34f80*/  IMAD.WIDE R2, R29, 0x2, R14 ;  /* 0x000000021d027825 */ /* 0x004fca00078e020e */
[----:B------:R-:W-:Y:S04]  /*34f90*/  STL.64 [R1+0x538], R2 ;  /* 0x0005380201007387 */ /* 0x000fe80000100a00 */
[----:B----4-:R0:W-:Y:S04]  /*34fa0*/  STL [R1+0x44f4], R27 ;  /* 0x0044f41b01007387 */ /* 0x0101e80000100800 */
[----:B0-----:R-:W2:Y:S01]  /*34fb0*/  LDL R27, [R1+0x974] ;  /* 0x00097400011b7983 */ /* 0x001ea20000100800 */
[----:B---3--:R0:W-:Y:S03]  /*34fc0*/  STL [R1+0x44f8], R26 ;  /* 0x0044f81a01007387 */ /* 0x0081e60000100800 */
[----:B0-----:R-:W3:Y:S04]  /*34fd0*/  LDL R26, [R1+0x970] ;  /* 0x00097000011a7983 */ /* 0x001ee80000100800 */
[----:B--2---:R0:W-:Y:S04]  /*34fe0*/  STL [R1+0x44fc], R27 ;  /* 0x0044fc1b01007387 */ /* 0x0041e80000100800 */
[----:B0-----:R-:W2:Y:S01]  /*34ff0*/  LDL R27, [R1+0x964] ;  /* 0x00096400011b7983 */ /* 0x001ea20000100800 */
[----:B---3--:R0:W-:Y:S03]  /*35000*/  STL [R1+0x4500], R26 ;  /* 0x0045001a01007387 */ /* 0x0081e60000100800 */
[----:B0-----:R-:W3:Y:S04]  /*35010*/  LDL R26, [R1+0x6c0] ;  /* 0x0006c000011a7983 */ /* 0x001ee80000100800 */
[----:B--2---:R0:W-:Y:S04]  /*35020*/  STL [R1+0x4504], R27 ;  /* 0x0045041b01007387 */ /* 0x0041e80000100800 */
[----:B0-----:R-:W2:Y:S01]  /*35030*/  LDL R27, [R1+0x6c4] ;  /* 0x0006c400011b7983 */ /* 0x001ea20000100800 */
[----:B---3--:R2:W-:Y:S02]  /*35040*/  STL [R1+0x4508], R26 ;  /* 0x0045081a01007387 */ /* 0x0085e40000100800 */
[----:B------:R-:W3:Y:S02]  /*35050*/  LDL R24, [R1+0x6a8] ;  /* 0x0006a80001187983 */ /* 0x000ee40000100800 */
[----:B------:R-:W4:Y:S01]  /*35060*/  LDL R25, [R1+0x98c] ;  /* 0x00098c0001197983 */ /* 0x000f220000100800 */
[----:B------:R-:W3:Y:S04]  /*35070*/  LDL R22, [R1+0x998] ;  /* 0x0009980001167983 */ /* 0x000ee80000100800 */
        /* <DEDUP_REMOVED lines=20> */
[----:B------:R-:W3:Y:S01]  /*351c0*/  LDL R29, [R1+0xa50] ;  /* 0x000a5000011d7983 */ /* 0x000ee20000100800 */
[----:B--2---:R-:W-:-:S05]  /*351d0*/  IMAD.WIDE R26, R27, 0x2, R14 ;  /* 0x000000021b1a7825 */ /* 0x004fca00078e020e */
[----:B------:R0:W-:Y:S04]  /*351e0*/  STL.64 [R1+0x550], R26 ;  /* 0x0005501a01007387 */ /* 0x0001e80000100a00 */
[----:B0-----:R-:W2:Y:S02]  /*351f0*/  LDL.LU R26, [R1+0x4508] ;  /* 0x00450800011a7983 */ /* 0x001ea40000300800 */
        /* <DEDUP_REMOVED lines=16> */
[----:B------:R3:W-:Y:S02]  /*35300*/  STL.64 [R1+0x5c8], R26 ;  /* 0x0005c81a01007387 */ /* 0x0007e40000100a00 */
[----:B---3--:R-:W-:-:S05]  /*35310*/  IMAD.WIDE R26, R24, 0x2, R14 ;  /* 0x00000002181a7825 */ /* 0x008fca00078e020e */
[----:B------:R4:W-:Y:S02]  /*35320*/  STL.64 [R1+0x5d8], R26 ;  /* 0x0005d81a01007387 */ /* 0x0009e40000100a00 */
[----:B----4-:R-:W-:-:S04]  /*35330*/  IMAD.WIDE R26, R25, 0x2, R14 ;  /* 0x00000002191a7825 */ /* 0x010fc800078e020e */
        /* <DEDUP_REMOVED lines=770> */
[----:B------:R-:W-:Y:S02]  /*38360*/  STL.64 [R1+0x2708], R8 ;  /* 0x0027080801007387 */ /* 0x000fe40000100a00 */
[----:B------:R0:W-:Y:S02]  /*38370*/  STL.64 [R1+0x2718], R6 ;  /* 0x0027180601007387 */ /* 0x0001e40000100a00 */
[----:B------:R1:W-:Y:S01]  /*38380*/  STL.64 [R1+0x2728], R4 ;  /* 0x0027280401007387 */ /* 0x0003e20000100a00 */
[----:B------:R2:W-:Y:S01]  /*38390*/  STL.64 [R1+0x2738], R2 ;  /* 0x0027380201007387 */ /* 0x0005e20000100a00 */
[----:B0-----:R-:W-:-:S04]  /*383a0*/  IMAD.WIDE R6, R13, 0x2, R14 ;  /* 0x000000020d067825 */ /* 0x001fc800078e020e */
[----:B-1----:R-:W-:-:S04]  /*383b0*/  IMAD.WIDE R4, R28, 0x2, R14 ;  /* 0x000000021c047825 */ /* 0x002fc800078e020e */
[--C-:B--2---:R-:W-:Y:S01]  /*383c0*/  IMAD.WIDE R2, R29, 0x2, R14.reuse ;  /* 0x000000021d027825 */ /* 0x104fe200078e020e */
[----:B------:R-:W-:Y:S03]  /*383d0*/  STL.64 [R1+0x2748], R6 ;  /* 0x0027480601007387 */ /* 0x000fe60000100a00 */
[----:B------:R-:W2:Y:S02]  /*383e0*/  LDL R28, [R1+0x13b0] ;  /* 0x0013b000011c7983 */ /* 0x000ea40000100800 */
[----:B------:R-:W-:Y:S02]  /*383f0*/  STL.64 [R1+0x2758], R4 ;  /* 0x0027580401007387 */ /* 0x000fe40000100a00 */
[----:B------:R-:W3:Y:S01]  /*38400*/  LDL R26, [R1+0x13f0] ;  /* 0x0013f000011a7983 */ /* 0x000ee20000100800 */
[----:B------:R-:W-:Y:S01]  /*38410*/  STL.64 [R1+0x2768], R2 ;  /* 0x0027680201007387 */ /* 0x000fe20000100a00 */
[----:B------:R-:W4:Y:S03]  /*38420*/  LDL R27, [R1+0x13f8] ;  /* 0x0013f800011b7983 */ /* 0x000f260000100800 */
[----:B----4-:R0:W-:Y:S04]  /*38430*/  STL [R1+0x4438], R27 ;  /* 0x0044381b01007387 */ /* 0x0101e80000100800 */
[----:B0-----:R-:W4:Y:S01]  /*38440*/  LDL R27, [R1+0x13e0] ;  /* 0x0013e000011b7983 */ /* 0x001f220000100800 */
[----:B---3--:R0:W-:Y:S03]  /*38450*/  STL [R1+0x443c], R26 ;  /* 0x00443c1a01007387 */ /* 0x0081e60000100800 */
[----:B0-----:R-:W3:Y:S04]  /*38460*/  LDL R26, [R1+0x13d8] ;  /* 0x0013d800011a7983 */ /* 0x001ee80000100800 */
[----:B----4-:R0:W-:Y:S04]  /*38470*/  STL [R1+0x4440], R27 ;  /* 0x0044401b01007387 */ /* 0x0101e80000100800 */
[----:B0-----:R-:W4:Y:S01]  /*38480*/  LDL R27, [R1+0x13c8] ;  /* 0x0013c800011b7983 */ /* 0x001f220000100800 */
[----:B---3--:R0:W-:Y:S03]  /*38490*/  STL [R1+0x4444], R26 ;  /* 0x0044441a01007387 */ /* 0x0081e60000100800 */
[----:B0-----:R-:W3:Y:S01]  /*384a0*/  LDL R26, [R1+0x13c0] ;  /* 0x0013c000011a7983 */ /* 0x001ee20000100800 */
[----:B--2---:R-:W-:-:S03]  /*384b0*/  IMAD.WIDE R12, R28, 0x2, R14 ;  /* 0x000000021c0c7825 */ /* 0x004fc600078e020e */
[----:B----4-:R3:W-:Y:S01]  /*384c0*/  STL [R1+0x4448], R27 ;  /* 0x0044481b01007387 */ /* 0x0107e20000100800 */
[----:B------:R-:W2:Y:S02]  /*384d0*/  LDL R24, [R1+0x1408] ;  /* 0x0014080001187983 */ /* 0x000ea40000100800 */
[----:B------:R-:W4:Y:S02]  /*384e0*/  LDL R25, [R1+0x1410] ;  /* 0x0014100001197983 */ /* 0x000f240000100800 */
[----:B------:R-:W2:Y:S01]  /*384f0*/  LDL R22, [R1+0x1420] ;  /* 0x0014200001167983 */ /* 0x000ea20000100800 */
[----:B------:R-:W2:Y:S04]  /*38500*/  LDL R23, [R1+0x1428] ;  /* 0x0014280001177983 */ /* 0x000ea80000100800 */
[----:B------:R-:W2:Y:S04]  /*38510*/  LDL R20, [R1+0x1438] ;  /* 0x0014380001147983 */ /* 0x000ea80000100800 */
[----:B------:R-:W2:Y:S04]  /*38520*/  LDL R21, [R1+0x1448] ;  /* 0x0014480001157983 */ /* 0x000ea80000100800 */
[----:B------:R-:W2:Y:S04]  /*38530*/  LDL R18, [R1+0x1450] ;  /* 0x0014500001127983 */ /* 0x000ea80000100800 */
[----:B------:R-:W2:Y:S04]  /*38540*/  LDL R19, [R1+0x1460] ;  /* 0x0014600001137983 */ /* 0x000ea80000100800 */
[----:B------:R-:W2:Y:S04]  /*38550*/  LDL R16, [R1+0x1468] ;  /* 0x0014680001107983 */ /* 0x000ea80000100800 */
[----:B------:R-:W2:Y:S01]  /*38560*/  LDL R17, [R1+0x1478] ;  /* 0x0014780001117983 */ /* 0x000ea20000100800 */
[----:B---3--:R-:W-:-:S03]  /*38570*/  IMAD.WIDE R26, R26, 0x2, R14 ;  /* 0x000000021a1a7825 */ /* 0x008fc600078e020e */
[----:B------:R-:W3:Y:S04]  /*38580*/  LDL R10, [R1+0x1480] ;  /* 0x00148000010a7983 */ /* 0x000ee80000100800 */
        /* <DEDUP_REMOVED lines=9> */
[----:B------:R-:W2:Y:S01]  /*38620*/  LDL R29, [R1+0x1500] ;  /* 0x00150000011d7983 */ /* 0x000ea20000100800 */
[----:B------:R0:W-:Y:S02]  /*38630*/  STL.64 [R1+0x2778], R12 ;  /* 0x0027780c01007387 */ /* 0x0001e40000100a00 */
[----:B------:R-:W2:Y:S01]  /*38640*/  LDL R28, [R1+0x1520] ;  /* 0x00152000011c7983 */ /* 0x000ea20000100800 */
[----:B0-----:R-:W2:Y:S04]  /*38650*/  LDL R12, [R1+0x1508] ;  /* 0x00150800010c7983 */ /* 0x001ea80000100800 */
[----:B------:R-:W2:Y:S01]  /*38660*/  LDL R13, [R1+0x1518] ;  /* 0x00151800010d7983 */ /* 0x000ea20000100800 */
[----:B------:R0:W-:Y:S03]  /*38670*/  STL.64 [R1+0x2788], R26 ;  /* 0x0027881a01007387 */ /* 0x0001e60000100a00 */
        /* <DEDUP_REMOVED lines=15> */
[----:B0-----:R-:W-:-:S05]  /*38770*/  IMAD.WIDE R26, R24, 0x2, R14 ;  /* 0x00000002181a7825 */ /* 0x001fca00078e020e */
        /* <DEDUP_REMOVED lines=19> */
[----:B---3--:R-:W-:-:S04]  /*388b0*/  IMAD.WIDE R20, R10, 0x2, R14 ;  /* 0x000000020a147825 */ /* 0x008fc800078e020e */
[----:B0-----:R-:W-:-:S04]  /*388c0*/  IMAD.WIDE R18, R11, 0x2, R14 ;  /* 0x000000020b127825 */ /* 0x001fc800078e020e */
[----:B-1----:R-:W-:-:S04]  /*388d0*/  IMAD.WIDE R16, R8, 0x2, R14 ;  /* 0x0000000208107825 */ /* 0x002fc800078e020e */
        /* <DEDUP_REMOVED lines=17> */
[----:B------:R-:W2:Y:S01]  /*389f0*/  LDL R29, [R1+0x1530] ;  /* 0x00153000011d7983 */ /* 0x000ea20000100800 */
[----:B------:R1:W-:Y:S02]  /*38a00*/  STL.64 [R1+0x2918], R4 ;  /* 0x0029180401007387 */ /* 0x0003e40000100a00 */
[----:B------:R3:W-:Y:S02]  /*38a10*/  STL.64 [R1+0x2928], R2 ;  /* 0x0029280201007387 */ /* 0x0007e40000100a00 */
[----:B0-----:R-:W-:-:S04]  /*38a20*/  IMAD.WIDE R6, R12, 0x2, R14 ;  /* 0x000000020c067825 */ /* 0x001fc800078e020e */
[--C-:B-1----:R-:W-:Y:S01]  /*38a30*/  IMAD.WIDE R4, R13, 0x2, R14.reuse ;  /* 0x000000020d047825 */ /* 0x102fe200078e020e */
[----:B------:R-:W-:Y:S03]  /*38a40*/  STL.64 [R1+0x2938], R6 ;  /* 0x0029380601007387 */ /* 0x000fe60000100a00 */
[----:B------:R-:W4:Y:S02]  /*38a50*/  LDL R26, [R1+0x1570] ;  /* 0x00157000011a7983 */ /* 0x000f240000100800 */
[----:B------:R-:W-:Y:S02]  /*38a60*/  STL.64 [R1+0x2948], R4 ;  /* 0x0029480401007387 */ /* 0x000fe40000100a00 */
[----:B------:R-:W2:Y:S02]  /*38a70*/  LDL R27, [R1+0x1578] ;  /* 0x00157800011b7983 */ /* 0x000ea40000100800 */
[----:B---3--:R-:W-:-:S05]  /*38a80*/  IMAD.WIDE R2, R28, 0x2, R14 ;  /* 0x000000021c027825 */ /* 0x008fca00078e020e */
[----:B------:R-:W-:Y:S04]  /*38a90*/  STL.64 [R1+0x2958], R2 ;  /* 0x0029580201007387 */ /* 0x000fe80000100a00 */
[----:B--2---:R0:W-:Y:S04]  /*38aa0*/  STL [R1+0x4424], R27 ;  /* 0x0044241b01007387 */ /* 0x0041e80000100800 */
[----:B0-----:R-:W2:Y:S01]  /*38ab0*/  LDL R27, [R1+0x1560] ;  /* 0x00156000011b7983 */ /* 0x001ea20000100800 */
[----:B----4-:R0:W-:Y:S03]  /*38ac0*/  STL [R1+0x4428], R26 ;  /* 0x0044281a01007387 */ /* 0x0101e60000100800 */
[----:B0-----:R-:W3:Y:S04]  /*38ad0*/  LDL R26, [R1+0x1558] ;  /* 0x00155800011a7983 */ /* 0x001ee80000100800 */
[----:B--2---:R0:W-:Y:S04]  /*38ae0*/  STL [R1+0x442c], R27 ;  /* 0x00442c1b01007387 */ /* 0x0041e80000100800 */
[----:B0-----:R-:W2:Y:S01]  /*38af0*/  LDL R27, [R1+0x1548] ;  /* 0x00154800011b7983 */ /* 0x001ea20000100800 */
[----:B---3--:R0:W-:Y:S03]  /*38b00*/  STL [R1+0x4430], R26 ;  /* 0x0044301a01007387 */ /* 0x0081e60000100800 */
[----:B0-----:R-:W3:Y:S01]  /*38b10*/  LDL R26, [R1+0x1538] ;  /* 0x00153800011a7983 */ /* 0x001ee20000100800 */
[----:B------:R-:W-:-:S03]  /*38b20*/  IMAD.WIDE R2, R29, 0x2, R14 ;  /* 0x000000021d027825 */ /* 0x000fc600078e020e */
[----:B--2---:R3:W-:Y:S01]  /*38b30*/  STL [R1+0x4434], R27 ;  /* 0x0044341b01007387 */ /* 0x0047e20000100800 */
        /* <DEDUP_REMOVED lines=20> */
[----:B------:R-:W2:Y:S02]  /*38c80*/  LDL R5, [R1+0x1668] ;  /* 0x0016680001057983 */ /* 0x000ea40000100800 */
[----:B------:R-:W2:Y:S01]  /*38c90*/  LDL R12, [R1+0x1688] ;  /* 0x00168800010c7983 */ /* 0x000ea20000100800 */
[----:B------:R-:W2:Y:S04]  /*38ca0*/  LDL R13, [R1+0x1698] ;  /* 0x00169800010d7983 */ /* 0x000ea80000100800 */
[----:B------:R-:W2:Y:S04]  /*38cb0*/  LDL R29, [R1+0xa20] ;  /* 0x000a2000011d7983 */ /* 0x000ea80000100800 */
        /* <DEDUP_REMOVED lines=18> */
[----:B0-----:R-:W-:-:S04]  /*38de0*/  IMAD.WIDE R26, R24, 0x2, R14 ;  /* 0x00000002181a7825 */ /* 0x001fc800078e020e */
[--C-:B----4-:R-:W-:Y:S01]  /*38df0*/  IMAD.WIDE R24, R25, 0x2, R14.reuse ;  /* 0x0000000219187825 */ /* 0x110fe200078e020e */
[----:B------:R0:W-:Y:S04]  /*38e00*/  STL.64 [R1+0x29d8], R26 ;  /* 0x0029d81a01007387 */ /* 0x0001e80000100a00 */
[----:B------:R1:W-:Y:S02]  /*38e10*/  STL.64 [R1+0x29e8], R24 ;  /* 0x0029e81801007387 */ /* 0x0003e40000100a00 */
[----:B0-----:R-:W-:-:S04]  /*38e20*/  IMAD.WIDE R26, R22, 0x2, R14 ;  /* 0x00000002161a7825 */ /* 0x001fc800078e020e */
[----:B-1----:R-:W-:-:S04]  /*38e30*/  IMAD.WIDE R24, R23, 0x2, R14 ;  /* 0x0000000217187825 */ /* 0x002fc800078e020e */
        /* <DEDUP_REMOVED lines=8> */
[----:B--2---:R-:W-:-:S04]  /*38ec0*/  IMAD.WIDE R20, R16, 0x2, R14 ;  /* 0x0000000210147825 */ /* 0x004fc800078e020e */
[----:B------:R-:W-:-:S04]  /*38ed0*/  IMAD.WIDE R18, R17, 0x2, R14 ;  /* 0x0000000211127825 */ /* 0x000fc800078e020e */
[--C-:B---3--:R-:W-:Y:S01]  /*38ee0*/  IMAD.WIDE R16, R10, 0x2, R14.reuse ;  /* 0x000000020a107825 */ /* 0x108fe200078e020e */
[----:B------:R-:W-:Y:S03]  /*38ef0*/  STL.64 [R1+0x2a38], R24 ;  /* 0x002a381801007387 */ /* 0x000fe60000100a00 */
[----:B------:R-:W-:Y:S02]  /*38f00*/  STL.64 [R1+0x2a48], R22 ;  /* 0x002a481601007387 */ /* 0x000fe40000100a00 */
[----:B------:R-:W-:-:S04]  /*38f10*/  IMAD.WIDE R10, R11, 0x2, R14 ;  /* 0x000000020b0a7825 */ /* 0x000fc800078e020e */
        /* <DEDUP_REMOVED lines=10> */
[----:B------:R-:W2:Y:S02]  /*38fc0*/  LDL R28, [R1+0x9fc] ;  /* 0x0009fc00011c7983 */ /* 0x000ea40000100800 */
[----:B------:R0:W-:Y:S01]  /*38fd0*/  STL.64 [R1+0x2ab8], R10 ;  /* 0x002ab80a01007387 */ /* 0x0001e20000100a00 */
[----:B------:R1:W-:Y:S01]  /*38fe0*/  STL.64 [R1+0x2ac8], R8 ;  /* 0x002ac80801007387 */ /* 0x0003e20000100a00 */
[----:B0-----:R-:W-:-:S04]  /*38ff0*/  IMAD.WIDE R10, R7, 0x2, R14 ;  /* 0x00000002070a7825 */ /* 0x001fc800078e020e */
[----:B-1----:R-:W-:-:S04]  /*39000*/  IMAD.WIDE R8, R4, 0x2, R14 ;  /* 0x0000000204087825 */ /* 0x002fc800078e020e */
[----:B------:R-:W-:-:S04]  /*39010*/  IMAD.WIDE R6, R5, 0x2, R14 ;  /* 0x0000000205067825 */ /* 0x000fc800078e020e */
        /* <DEDUP_REMOVED lines=38> */
[----:B------:R-:W2:Y:S01]  /*39280*/  LDL R11, [R1+0x878] ;  /* 0x00087800010b7983 */ /* 0x000ea20000100800 */
[----:B------:R0:W-:Y:S02]  /*39290*/  STL.64 [R1+0x2b58], R2 ;  /* 0x002b580201007387 */ /* 0x0001e40000100a00 */
        /* <DEDUP_REMOVED lines=46> */
[----:B------:R-:W-:Y:S02]  /*39580*/  STL.64 [R1+0x2c48], R20 ;  /* 0x002c481401007387 */ /* 0x000fe40000100a00 */
[----:B------:R-:W2:Y:S01]  /*39590*/  LDL R29, [R1+0x764] ;  /* 0x00076400011d7983 */ /* 0x000ea20000100800 */
[----:B------:R0:W-:Y:S01]  /*395a0*/  STL.64 [R1+0x2c58], R18 ;  /* 0x002c581201007387 */ /* 0x0001e20000100a00 */
        /* <DEDUP_REMOVED lines=11> */
[----:B---3--:R-:W-:-:S04]  /*39660*/  IMAD.WIDE R8, R4, 0x2, R14 ;  /* 0x0000000204087825 */ /* 0x008fc800078e020e */
[----:B------:R-:W-:-:S04]  /*39670*/  IMAD.WIDE R6, R5, 0x2, R14 ;  /* 0x0000000205067825 */ /* 0x000fc800078e020e */
[--C-:B------:R-:W-:Y:S01]  /*39680*/  IMAD.WIDE R4, R2, 0x2, R14.reuse ;  /* 0x0000000202047825 */ /* 0x100fe200078e020e */
[----:B------:R-:W-:Y:S03]  /*39690*/  STL.64 [R1+0x2cb8], R16 ;  /* 0x002cb81001007387 */ /* 0x000fe60000100a00 */
[----:B------:R-:W-:Y:S02]  /*396a0*/  STL.64 [R1+0x2cc8], R10 ;  /* 0x002cc80a01007387 */ /* 0x000fe40000100a00 */
[----:B------:R-:W-:Y:S02]  /*396b0*/  STL.64 [R1+0x2cd8], R8 ;  /* 0x002cd80801007387 */ /* 0x000fe40000100a00 */
[--C-:B------:R-:W-:Y:S01]  /*396c0*/  IMAD.WIDE R2, R3, 0x2, R14.reuse ;  /* 0x0000000203027825 */ /* 0x100fe200078e020e */
[----:B------:R0:W-:Y:S03]  /*396d0*/  STL.64 [R1+0x2ce8], R6 ;  /* 0x002ce80601007387 */ /* 0x0001e60000100a00 */
[----:B------:R1:W-:Y:S01]  /*396e0*/  STL.64 [R1+0x2cf8], R4 ;  /* 0x002cf80401007387 */ /* 0x0003e20000100a00 */
[----:B------:R3:W-:Y:S01]  /*396f0*/  STL.64 [R1+0x2d08], R2 ;  /* 0x002d080201007387 */ /* 0x0007e20000100a00 */
        /* <DEDUP_REMOVED lines=25> */
[----:B------:R-:W2:Y:S01]  /*39890*/  LDL R18, [R1+0x63c] ;  /* 0x00063c0001127983 */ /* 0x000ea20000100800 */
[----:B---3--:R-:W-:-:S03]  /*398a0*/  IMAD.WIDE R26, R26, 0x2, R14 ;  /* 0x000000021a1a7825 */ /* 0x008fc600078e020e */
[----:B------:R0:W-:Y:S01]  /*398b0*/  STL.64 [R1+0x2d48], R2 ;  /* 0x002d480201007387 */ /* 0x0001e20000100a00 */
[----:B------:R-:W3:Y:S02]  /*398c0*/  LDL R19, [R1+0x638] ;  /* 0x0006380001137983 */ /* 0x000ee40000100800 */
        /* <DEDUP_REMOVED lines=13> */
[----:B------:R-:W2:Y:S04]  /*399a0*/  LDL R28, [R1+0x520] ;  /* 0x00052000011c7983 */ /* 0x000ea80000100800 */
        /* <DEDUP_REMOVED lines=20> */
[--C-:B------:R-:W-:Y:S01]  /*39af0*/  IMAD.WIDE R24, R22, 0x2, R14.reuse ;  /* 0x0000000216187825 */ /* 0x100fe200078e020e */
[----:B------:R0:W-:Y:S04]  /*39b00*/  STL.64 [R1+0x2dc8], R26 ;  /* 0x002dc81a01007387 */ /* 0x0001e80000100a00 */
[----:B------:R1:W-:Y:S02]  /*39b10*/  STL.64 [R1+0x2dd8], R24 ;  /* 0x002dd81801007387 */ /* 0x0003e40000100a00 */
[----:B0-----:R-:W-:-:S04]  /*39b20*/  IMAD.WIDE R26, R23, 0x2, R14 ;  /* 0x00000002171a7825 */ /* 0x001fc800078e020e */
[----:B------:R-:W-:-:S04]  /*39b30*/  IMAD.WIDE R22, R20, 0x2, R14 ;  /* 0x0000000214167825 */ /* 0x000fc800078e020e */
[--C-:B-1----:R-:W-:Y:S01]  /*39b40*/  IMAD.WIDE R24, R13, 0x2, R14.reuse ;  /* 0x000000020d187825 */ /* 0x102fe200078e020e */
[----:B------:R-:W-:Y:S03]  /*39b50*/  STL.64 [R1+0x2de8], R26 ;  /* 0x002de81a01007387 */ /* 0x000fe60000100a00 */
[----:B------:R-:W2:Y:S02]  /*39b60*/  LDL R13, [R1+0x4f8] ;  /* 0x0004f800010d7983 */ /* 0x000ea40000100800 */
[----:B------:R0:W-:Y:S02]  /*39b70*/  STL.64 [R1+0x2df8], R22 ;  /* 0x002df81601007387 */ /* 0x0001e40000100a00 */
[----:B------:R-:W-:Y:S02]  /*39b80*/  STL.64 [R1+0x2e08], R24 ;  /* 0x002e081801007387 */ /* 0x000fe40000100a00 */
[----:B0-----:R-:W-:-:S04]  /*39b90*/  IMAD.WIDE R22, R21, 0x2, R14 ;  /* 0x0000000215167825 */ /* 0x001fc800078e020e */
[----:B------:R-:W-:-:S04]  /*39ba0*/  IMAD.WIDE R20, R18, 0x2, R14 ;  /* 0x0000000212147825 */ /* 0x000fc800078e020e */
[--C-:B---3--:R-:W-:Y:S01]  /*39bb0*/  IMAD.WIDE R18, R19, 0x2, R14.reuse ;  /* 0x0000000213127825 */ /* 0x108fe200078e020e */
[----:B------:R0:W-:Y:S03]  /*39bc0*/  STL.64 [R1+0x2e18], R22 ;  /* 0x002e181601007387 */ /* 0x0001e60000100a00 */
        /* <DEDUP_REMOVED lines=27> */
[----:B-1----:R-:W-:-:S04]  /*39d80*/  IMAD.WIDE R4, R28, 0x2, R14 ;  /* 0x000000021c047825 */ /* 0x002fc800078e020e */
[--C-:B---3--:R-:W-:Y:S01]  /*39d90*/  IMAD.WIDE R2, R29, 0x2, R14.reuse ;  /* 0x000000021d027825 */ /* 0x108fe200078e020e */
[----:B------:R-:W-:Y:S03]  /*39da0*/  STL.64 [R1+0x2f08], R6 ;  /* 0x002f080601007387 */ /* 0x000fe60000100a00 */
[----:B------:R-:W3:Y:S02]  /*39db0*/  LDL R28, [R1+0x4ac] ;  /* 0x0004ac00011c7983 */ /* 0x000ee40000100800 */
[----:B------:R-:W-:Y:S02]  /*39dc0*/  STL.64 [R1+0x2f18], R4 ;  /* 0x002f180401007387 */ /* 0x000fe40000100a00 */
[----:B------:R-:W4:Y:S01]  /*39dd0*/  LDL R26, [R1+0x484] ;  /* 0x00048400011a7983 */ /* 0x000f220000100800 */
[----:B------:R-:W-:Y:S01]  /*39de0*/  STL.64 [R1+0x2f28], R2 ;  /* 0x002f280201007387 */ /* 0x000fe20000100a00 */
[----:B------:R-:W2:Y:S03]  /*39df0*/  LDL R27, [R1+0x480] ;  /* 0x00048000011b7983 */ /* 0x000ea60000100800 */
[----:B--2---:R0:W-:Y:S04]  /*39e00*/  STL [R1+0x43ec], R27 ;  /* 0x0043ec1b01007387 */ /* 0x0041e80000100800 */
[----:B0-----:R-:W2:Y:S01]  /*39e10*/  LDL R27, [R1+0x4a8] ;  /* 0x0004a800011b7983 */ /* 0x001ea20000100800 */
[----:B----4-:R0:W-:Y:S03]  /*39e20*/  STL [R1+0x43f0], R26 ;  /* 0x0043f01a01007387 */ /* 0x0101e60000100800 */
[----:B0-----:R-:W4:Y:S04]  /*39e30*/  LDL R26, [R1+0x4d0] ;  /* 0x0004d000011a7983 */ /* 0x001f280000100800 */
[----:B--2---:R0:W-:Y:S04]  /*39e40*/  STL [R1+0x43f4], R27 ;  /* 0x0043f41b01007387 */ /* 0x0041e80000100800 */
[----:B0-----:R-:W2:Y:S01]  /*39e50*/  LDL R27, [R1+0x4d4] ;  /* 0x0004d400011b7983 */ /* 0x001ea20000100800 */
[----:B------:R-:W-:-:S04]  /*39e60*/  IMAD.WIDE R2, R13, 0x2, R14 ;  /* 0x000000020d027825 */ /* 0x000fc800078e020e */
[----:B----4-:R-:W-:Y:S02]  /*39e70*/  STL [R1+0x43f8], R26 ;  /* 0x0043f81a01007387 */ /* 0x010fe40000100800 */
[----:B------:R-:W4:Y:S01]  /*39e80*/  LDL R24, [R1+0x44c] ;  /* 0x00044c0001187983 */ /* 0x000f220000100800 */
[----:B------:R-:W3:Y:S04]  /*39e90*/  LDL R29, [R1+0x448] ;  /* 0x00044800011d7983 */ /* 0x000ee80000100800 */
[----:B------:R-:W3:Y:S04]  /*39ea0*/  LDL R25, [R1+0x424] ;  /* 0x0004240001197983 */ /* 0x000ee80000100800 */
[----:B------:R-:W3:Y:S01]  /*39eb0*/  LDL R22, [R1+0x420] ;  /* 0x0004200001167983 */ /* 0x000ee20000100800 */
[----:B------:R0:W-:Y:S02]  /*39ec0*/  STL.64 [R1+0x2f38], R2 ;  /* 0x002f380201007387 */ /* 0x0001e40000100a00 */
[----:B------:R-:W3:Y:S02]  /*39ed0*/  LDL R23, [R1+0x3fc] ;  /* 0x0003fc0001177983 */ /* 0x000ee40000100800 */
[----:B------:R-:W3:Y:S01]  /*39ee0*/  LDL R20, [R1+0x3f8] ;  /* 0x0003f80001147983 */ /* 0x000ee20000100800 */
        /* <DEDUP_REMOVED lines=13> */
[----:B0-----:R-:W3:Y:S04]  /*39fc0*/  LDL R2, [R1+0x3a0] ;  /* 0x0003a00001027983 */ /* 0x001ee80000100800 */
[----:B------:R-:W3:Y:S04]  /*39fd0*/  LDL R3, [R1+0x39c] ;  /* 0x00039c0001037983 */ /* 0x000ee80000100800 */
[----:B------:R-:W3:Y:S04]  /*39fe0*/  LDL R12, [R1+0x398] ;  /* 0x00039800010c7983 */ /* 0x000ee80000100800 */
[----:B------:R-:W3:Y:S01]  /*39ff0*/  LDL R13, [R1+0x394] ;  /* 0x00039400010d7983 */ /* 0x000ee20000100800 */
[----:B--2---:R-:W-:-:S05]  /*3a000*/  IMAD.WIDE R26, R27, 0x2, R14 ;  /* 0x000000021b1a7825 */ /* 0x004fca00078e020e */
[----:B------:R0:W-:Y:S04]  /*3a010*/  STL.64 [R1+0x2f48], R26 ;  /* 0x002f481a01007387 */ /* 0x0001e80000100a00 */
[----:B0-----:R-:W2:Y:S02]  /*3a020*/  LDL.LU R26, [R1+0x43f8] ;  /* 0x0043f800011a7983 */ /* 0x001ea40000300800 */
[----:B--2---:R-:W-:-:S05]  /*3a030*/  IMAD.WIDE R26, R26, 0x2, R14 ;  /* 0x000000021a1a7825 */ /* 0x004fca00078e020e */
[----:B------:R3:W-:Y:S02]  /*3a040*/  STL.64 [R1+0x2f58], R26 ;  /* 0x002f581a01007387 */ /* 0x0007e40000100a00 */
[----:B---3--:R-:W-:-:S05]  /*3a050*/  IMAD.WIDE R26, R28, 0x2, R14 ;  /* 0x000000021c1a7825 */ /* 0x008fca00078e020e */
[----:B------:R0:W-:Y:S04]  /*3a060*/  STL.64 [R1+0x2f68], R26 ;  /* 0x002f681a01007387 */ /* 0x0001e80000100a00 */
[----:B0-----:R-:W2:Y:S01]  /*3a070*/  LDL.LU R27, [R1+0x43f4] ;  /* 0x0043f400011b7983 */ /* 0x001ea20000300800 */
[----:B------:R-:W3:Y:S02]  /*3a080*/  LDL R28, [R1+0x390] ;  /* 0x00039000011c7983 */ /* 0x000ee40000100800 */
        /* <DEDUP_REMOVED lines=8> */
[----:B----4-:R-:W-:-:S04]  /*3a110*/  IMAD.WIDE R26, R24, 0x2, R14 ;  /* 0x00000002181a7825 */ /* 0x010fc800078e020e */
[--C-:B------:R-:W-:Y:S01]  /*3a120*/  IMAD.WIDE R24, R25, 0x2, R14.reuse ;  /* 0x0000000219187825 */ /* 0x100fe200078e020e */
[----:B------:R0:W-:Y:S03]  /*3a130*/  STL.64 [R1+0x2fa8], R26 ;  /* 0x002fa81a01007387 */ /* 0x0001e60000100a00 */
[--C-:B0-----:R-:W-:Y:S02]  /*3a140*/  IMAD.WIDE R26, R29, 0x2, R14.reuse ;  /* 0x000000021d1a7825 */ /* 0x101fe400078e020e */
[----:B------:R-:W2:Y:S03]  /*3a150*/  LDL R29, [R1+0x38c] ;  /* 0x00038c00011d7983 */ /* 0x000ea60000100800 */
[----:B------:R0:W-:Y:S02]  /*3a160*/  STL.64 [R1+0x2fb8], R26 ;  /* 0x002fb81a01007387 */ /* 0x0001e40000100a00 */
        /* <DEDUP_REMOVED lines=35> */
[----:B----4-:R-:W-:-:S04]  /*3a3a0*/  IMAD.WIDE R4, R12, 0x2, R14 ;  /* 0x000000020c047825 */ /* 0x010fc800078e020e */
[--C-:B------:R-:W-:Y:S01]  /*3a3b0*/  IMAD.WIDE R2, R13, 0x2, R14.reuse ;  /* 0x000000020d027825 */ /* 0x100fe200078e020e */
[----:B------:R3:W-:Y:S03]  /*3a3c0*/  STL.64 [R1+0x30d8], R8 ;  /* 0x0030d80801007387 */ /* 0x0007e60000100a00 */
[----:B------:R0:W-:Y:S02]  /*3a3d0*/  STL.64 [R1+0x30e8], R6 ;  /* 0x0030e80601007387 */ /* 0x0001e40000100a00 */
[----:B------:R-:W4:Y:S02]  /*3a3e0*/  LDL R26, [R1+0x388] ;  /* 0x00038800011a7983 */ /* 0x000f240000100800 */
[----:B------:R1:W-:Y:S02]  /*3a3f0*/  STL.64 [R1+0x30f8], R4 ;  /* 0x0030f80401007387 */ /* 0x0003e40000100a00 */
[--C-:B---3--:R-:W-:Y:S01]  /*3a400*/  IMAD.WIDE R8, R28, 0x2, R14.reuse ;  /* 0x000000021c087825 */ /* 0x108fe200078e020e */
[----:B0-----:R-:W3:Y:S03]  /*3a410*/  LDL R7, [R1+0x384] ;  /* 0x0003840001077983 */ /* 0x001ee60000100800 */
[----:B------:R0:W-:Y:S02]  /*3a420*/  STL.64 [R1+0x3108], R2 ;  /* 0x0031080201007387 */ /* 0x0001e40000100a00 */
[----:B-1----:R-:W2:Y:S02]  /*3a430*/  LDL R4, [R1+0x380] ;  /* 0x0003800001047983 */ /* 0x002ea40000100800 */
[----:B------:R-:W2:Y:S01]  /*3a440*/  LDL R5, [R1+0x37c] ;  /* 0x00037c0001057983 */ /* 0x000ea20000100800 */
[----:B0-----:R-:W2:Y:S01]  /*3a450*/  LDL R2, [R1+0x378] ;  /* 0x0003780001027983 */ /* 0x001ea20000100800 */
[----:B------:R-:W-:Y:S02]  /*3a460*/  STL.64 [R1+0x3118], R8 ;  /* 0x0031180801007387 */ /* 0x000fe40000100a00 */
[----:B------:R-:W2:Y:S02]  /*3a470*/  LDL R3, [R1+0x374] ;  /* 0x0003740001037983 */ /* 0x000ea40000100800 */
[----:B--2---:R-:W-:Y:S01]  /*3a480*/  STL [R1+0x43e4], R3 ;  /* 0x0043e40301007387 */ /* 0x004fe20000100800 */
[----:B------:R0:W-:Y:S02]  /*3a490*/  STL [R1+0x43e8], R2 ;  /* 0x0043e80201007387 */ /* 0x0001e40000100800 */
[----:B------:R-:W2:Y:S02]  /*3a4a0*/  LDL R13, [R1+0x36c] ;  /* 0x00036c00010d7983 */ /* 0x000ea40000100800 */
[----:B------:R-:W3:Y:S02]  /*3a4b0*/  LDL R12, [R1+0x370] ;  /* 0x00037000010c7983 */ /* 0x000ee40000100800 */
[----:B0-----:R-:W-:-:S05]  /*3a4c0*/  IMAD.WIDE R2, R29, 0x2, R14 ;  /* 0x000000021d027825 */ /* 0x001fca00078e020e */
[----:B------:R4:W-:Y:S02]  /*3a4d0*/  STL.64 [R1+0x3128], R2 ;  /* 0x0031280201007387 */ /* 0x0009e40000100a00 */
[--C-:B----4-:R-:W-:Y:S02]  /*3a4e0*/  IMAD.WIDE R2, R26, 0x2, R14.reuse ;  /* 0x000000021a027825 */ /* 0x110fe400078e020e */
[----:B--2---:R-:W-:Y:S02]  /*3a4f0*/  STL [R1+0x43e0], R13 ;  /* 0x0043e00d01007387 */ /* 0x004fe40000100800 */
        /* <DEDUP_REMOVED lines=19> */
[----:B---3--:R-:W-:-:S05]  /*3a630*/  IMAD.WIDE R2, R7, 0x2, R14 ;  /* 0x0000000207027825 */ /* 0x008fca00078e020e */
[----:B------:R0:W-:Y:S01]  /*3a640*/  STL.64 [R1+0x3148], R2 ;  /* 0x0031480201007387 */ /* 0x0001e20000100a00 */
[----:B------:R-:W3:Y:S02]  /*3a650*/  LDL R7, [R1+0x314] ;  /* 0x0003140001077983 */ /* 0x000ee40000100800 */
[--C-:B0-----:R-:W-:Y:S02]  /*3a660*/  IMAD.WIDE R2, R4, 0x2, R14.reuse ;  /* 0x0000000204027825 */ /* 0x101fe400078e020e */
[----:B------:R-:W2:Y:S03]  /*3a670*/  LDL R4, [R1+0x310] ;  /* 0x0003100001047983 */ /* 0x000ea60000100800 */
[----:B------:R0:W-:Y:S02]  /*3a680*/  STL.64 [R1+0x3158], R2 ;  /* 0x0031580201007387 */ /* 0x0001e40000100a00 */
[----:B0-----:R-:W-:-:S05]  /*3a690*/  IMAD.WIDE R2, R5, 0x2, R14 ;  /* 0x0000000205027825 */ /* 0x001fca00078e020e */
[----:B------:R0:W-:Y:S04]  /*3a6a0*/  STL.64 [R1+0x3168], R2 ;  /* 0x0031680201007387 */ /* 0x0001e80000100a00 */
[----:B0-----:R-:W2:Y:S02]  /*3a6b0*/  LDL.LU R2, [R1+0x43e8] ;  /* 0x0043e80001027983 */ /* 0x001ea40000300800 */
[----:B--2---:R-:W-:-:S05]  /*3a6c0*/  IMAD.WIDE R2, R2, 0x2, R14 ;  /* 0x0000000202027825 */ /* 0x004fca00078e020e */
[----:B------:R0:W-:Y:S04]  /*3a6d0*/  STL.64 [R1+0x3178], R2 ;  /* 0x0031780201007387 */ /* 0x0001e80000100a00 */
[----:B0-----:R-:W2:Y:S01]  /*3a6e0*/  LDL.LU R3, [R1+0x43e4] ;  /* 0x0043e40001037983 */ /* 0x001ea20000300800 */
[----:B------:R-:W-:-:S04]  /*3a6f0*/  IMAD.WIDE R12, R12, 0x2, R14 ;  /* 0x000000020c0c7825 */ /* 0x000fc800078e020e */
[----:B------:R-:W3:Y:S02]  /*3a700*/  LDL R5, [R1+0x828] ;  /* 0x0008280001057983 */ /* 0x000ee40000100800 */
[----:B--2---:R-:W-:-:S05]  /*3a710*/  IMAD.WIDE R2, R3, 0x2, R14 ;  /* 0x0000000203027825 */ /* 0x004fca00078e020e */
[----:B------:R0:W-:Y:S04]  /*3a720*/  STL.64 [R1+0x3188], R2 ;  /* 0x0031880201007387 */ /* 0x0001e80000100a00 */
[----:B0-----:R-:W2:Y:S01]  /*3a730*/  LDL.LU R2, [R1+0x44] ;  /* 0x0000440001027983 */ /* 0x001ea20000300800 */
[----:B------:R-:W2:Y:S02]  /*3a740*/  LDL.LU R3, [R1+0xc8] ;  /* 0x0000c80001037983 */ /* 0x000ea40000300800 */
[----:B------:R0:W-:Y:S02]  /*3a750*/  STL.64 [R1+0x3198], R12 ;  /* 0x0031980c01007387 */ /* 0x0001e40000100a00 */
[----:B0-----:R-:W2:Y:S01]  /*3a760*/  LDL.LU R13, [R1+0x43e0] ;  /* 0x0043e000010d7983 */ /* 0x001ea20000300800 */
[----:B------:R-:W-:-:S04]  /*3a770*/  IMAD.WIDE R26, R27, 0x2, R14 ;  /* 0x000000021b1a7825 */ /* 0x000fc800078e020e */
[----:B--2---:R-:W-:-:S05]  /*3a780*/  IMAD.WIDE R12, R13, 0x2, R14 ;  /* 0x000000020d0c7825 */ /* 0x004fca00078e020e */
[----:B------:R0:W-:Y:S02]  /*3a790*/  STL.64 [R1+0x31a8], R12 ;  /* 0x0031a80c01007387 */ /* 0x0001e40000100a00 */
[----:B0-----:R-:W-:-:S05]  /*3a7a0*/  IMAD.WIDE R12, R28, 0x2, R14 ;  /* 0x000000021c0c7825 */ /* 0x001fca00078e020e */
[----:B------:R0:W-:Y:S04]  /*3a7b0*/  STL.64 [R1+0x31b8], R12 ;  /* 0x0031b80c01007387 */ /* 0x0001e80000100a00 */
[----:B0-----:R-:W2:Y:S01]  /*3a7c0*/  LDL.LU.64 R12, [R1+0x43d8] ;  /* 0x0043d800010c7983 */ /* 0x001ea20000300a00 */
[----:B----4-:R-:W-:-:S05]  /*3a7d0*/  IMAD.WIDE R28, R29, 0x2, R14 ;  /* 0x000000021d1c7825 */ /* 0x010fca00078e020e */
[----:B------:R0:W-:Y:S04]  /*3a7e0*/  STL.64 [R1+0x31c8], R28 ;  /* 0x0031c81c01007387 */ /* 0x0001e80000100a00 */
[----:B0-----:R-:W4:Y:S01]  /*3a7f0*/  LDL.LU.64 R28, [R1+0x43d0] ;  /* 0x0043d000011c7983 */ /* 0x001f220000300a00 */
[----:B------:R0:W-:Y:S02]  /*3a800*/  STL.64 [R1+0x31d8], R26 ;  /* 0x0031d81a01007387 */ /* 0x0001e40000100a00 */
[----:B0-----:R-:W-:-:S05]  /*3a810*/  IMAD.WIDE R26, R24, 0x2, R14 ;  /* 0x00000002181a7825 */ /* 0x001fca00078e020e */
[----:B------:R0:W-:Y:S02]  /*3a820*/  STL.64 [R1+0x31e8], R26 ;  /* 0x0031e81a01007387 */ /* 0x0001e40000100a00 */
[----:B0-----:R-:W-:-:S04]  /*3a830*/  IMAD.WIDE R26, R25, 0x2, R14 ;  /* 0x00000002191a7825 */ /* 0x001fc800078e020e */
[--C-:B------:R-:W-:Y:S01]  /*3a840*/  IMAD.WIDE R24, R22, 0x2, R14.reuse ;  /* 0x0000000216187825 */ /* 0x100fe200078e020e */
[----:B------:R0:W-:Y:S04]  /*3a850*/  STL.64 [R1+0x31f8], R26 ;  /* 0x0031f81a01007387 */ /* 0x0001e80000100a00 */
[----:B------:R1:W-:Y:S02]  /*3a860*/  STL.64 [R1+0x3208], R24 ;  /* 0x0032081801007387 */ /* 0x0003e40000100a00 */
[----:B0-----:R-:W-:-:S04]  /*3a870*/  IMAD.WIDE R26, R23, 0x2, R14 ;  /* 0x00000002171a7825 */ /* 0x001fc800078e020e */
[----:B------:R-:W-:-:S04]  /*3a880*/  IMAD.WIDE R22, R20, 0x2, R14 ;  /* 0x0000000214167825 */ /* 0x000fc800078e020e */
[----:B-1----:R-:W-:-:S04]  /*3a890*/  IMAD.WIDE R24, R21, 0x2, R14 ;  /* 0x0000000215187825 */ /* 0x002fc800078e020e */
[--C-:B------:R-:W-:Y:S01]  /*3a8a0*/  IMAD.WIDE R20, R18, 0x2, R14.reuse ;  /* 0x0000000212147825 */ /* 0x100fe200078e020e */
[----:B------:R-:W-:Y:S03]  /*3a8b0*/  STL.64 [R1+0x3218], R26 ;  /* 0x0032181a01007387 */ /* 0x000fe60000100a00 */
[----:B------:R0:W-:Y:S02]  /*3a8c0*/  STL.64 [R1+0x3228], R22 ;  /* 0x0032281601007387 */ /* 0x0001e40000100a00 */
[----:B------:R-:W-:Y:S02]  /*3a8d0*/  STL.64 [R1+0x3238], R24 ;  /* 0x0032381801007387 */ /* 0x000fe40000100a00 */
        /* <DEDUP_REMOVED lines=15> */
[----:B------:R0:W-:Y:S02]  /*3a9d0*/  STL.64 [R1+0x32b0], R16 ;  /* 0x0032b01001007387 */ /* 0x0001e40000100a00 */
[--C-:B--2---:R-:W-:Y:S02]  /*3a9e0*/  IMAD.WIDE R10, R12, 0x2, R14.reuse ;  /* 0x000000020c0a7825 */ /* 0x104fe400078e020e */
[----:B------:R-:W2:Y:S02]  /*3a9f0*/  LDL.LU R12, [R1+0x43cc] ;  /* 0x0043cc00010c7983 */ /* 0x000ea40000300800 */
[----:B------:R4:W-:Y:S02]  /*3aa00*/  STL.64 [R1+0x32c0], R8 ;  /* 0x0032c00801007387 */ /* 0x0009e40000100a00 */
[----:B0-----:R-:W-:-:S04]  /*3aa10*/  IMAD.WIDE R16, R13, 0x2, R14 ;  /* 0x000000020d107825 */ /* 0x001fc800078e020e */
[----:B------:R3:W-:Y:S01]  /*3aa20*/  STL.64 [R1+0x32d0], R10 ;  /* 0x0032d00a01007387 */ /* 0x0007e20000100a00 */
[----:B------:R-:W2:Y:S01]  /*3aa30*/  LDL.LU R13, [R1+0x43c8] ;  /* 0x0043c800010d7983 */ /* 0x000ea20000300800 */
[----:B------:R-:W-:Y:S02]  /*3aa40*/  IMAD R0, R0, c[0x0][0x190], RZ ;  /* 0x0000640000007a24 */ /* 0x000fe400078e02ff */
[----:B----4-:R-:W-:-:S04]  /*3aa50*/  IMAD.WIDE R8, R29, 0x2, R14 ;  /* 0x000000021d087825 */ /* 0x010fc800078e020e */
[----:B---3--:R-:W-:-:S04]  /*3aa60*/  IMAD.WIDE R10, R7, 0x2, R14 ;  /* 0x00000002070a7825 */ /* 0x008fc800078e020e */
[--C-:B------:R-:W-:Y:S01]  /*3aa70*/  IMAD.WIDE R6, R28, 0x2, R14.reuse ;  /* 0x000000021c067825 */ /* 0x100fe200078e020e */
[----:B------:R0:W-:Y:S03]  /*3aa80*/  STL.64 [R1+0x32e0], R8 ;  /* 0x0032e00801007387 */ /* 0x0001e60000100a00 */
[----:B------:R-:W-:Y:S02]  /*3aa90*/  STL.64 [R1+0x32f0], R16 ;  /* 0x0032f01001007387 */ /* 0x000fe40000100a00 */
[----:B------:R-:W-:Y:S02]  /*3aaa0*/  STL.64 [R1+0x3300], R10 ;  /* 0x0033000a01007387 */ /* 0x000fe40000100a00 */
[----:B------:R-:W-:Y:S02]  /*3aab0*/  STL.64 [R1+0x43a8], R28 ;  /* 0x0043a81c01007387 */ /* 0x000fe40000100a00 */
[----:B0-----:R-:W-:-:S05]  /*3aac0*/  IMAD.WIDE R8, R4, 0x2, R14 ;  /* 0x0000000204087825 */ /* 0x001fca00078e020e */
[----:B------:R0:W-:Y:S01]  /*3aad0*/  STL.64 [R1+0x3310], R8 ;  /* 0x0033100801007387 */ /* 0x0001e20000100a00 */
[----:B------:R1:W-:Y:S02]  /*3aae0*/  STL.64 [R1+0x3320], R6 ;  /* 0x0033200601007387 */ /* 0x0003e40000100a00 */
[----:B0-----:R-:W-:-:S04]  /*3aaf0*/  IMAD.WIDE R8, R5, 0x2, R14 ;  /* 0x0000000205087825 */ /* 0x001fc800078e020e */
[----:B-1----:R-:W-:Y:S01]  /*3ab00*/  IMAD.WIDE R6, R0, 0x2, R14 ;  /* 0x0000000200067825 */ /* 0x002fe200078e020e */
[----:B------:R-:W-:Y:S04]  /*3ab10*/  STL.64 [R1+0x3340], R8 ;  /* 0x0033400801007387 */ /* 0x000fe80000100a00 */
[----:B------:R-:W-:Y:S02]  /*3ab20*/  STL.64 [R1+0x3330], R6 ;  /* 0x0033300601007387 */ /* 0x000fe40000100a00 */
[----:B------:R-:W3:Y:S02]  /*3ab30*/  LDL.LU R14, [R1+0x7d0] ;  /* 0x0007d000010e7983 */ /* 0x000ee40000300800 */
[----:B--2---:R-:W-:-:S04]  /*3ab40*/  IMAD.WIDE R4, R2, 0x2, R12 ;  /* 0x0000000202047825 */ /* 0x004fc800078e020c */
[--C-:B------:R-:W-:Y:S01]  /*3ab50*/  IMAD.WIDE R2, R3, 0x2, R12.reuse ;  /* 0x0000000203027825 */ /* 0x100fe200078e020c */
[----:B------:R-:W-:Y:S03]  /*3ab60*/  STL.64 [R1+0x150], R4 ;  /* 0x0001500401007387 */ /* 0x000fe60000100a00 */
[----:B------:R-:W2:Y:S02]  /*3ab70*/  LDL.LU R28, [R1+0x7d4] ;  /* 0x0007d400011c7983 */ /* 0x000ea40000300800 */
[----:B------:R-:W-:Y:S02]  /*3ab80*/  STL.64 [R1+0x148], R2 ;  /* 0x0001480201007387 */ /* 0x000fe40000100a00 */
[----:B------:R-:W4:Y:S02]  /*3ab90*/  LDL.LU R29, [R1+0x7e8] ;  /* 0x0007e800011d7983 */ /* 0x000f240000300800 */
[----:B----4-:R0:W-:Y:S04]  /*3aba0*/  STL [R1+0x43b0], R29 ;  /* 0x0043b01d01007387 */ /* 0x0101e80000100800 */
[----:B0-----:R-:W4:Y:S01]  /*3abb0*/  LDL.LU R29, [R1+0x108] ;  /* 0x00010800011d7983 */ /* 0x001f220000300800 */
[----:B--2---:R0:W-:Y:S03]  /*3abc0*/  STL [R1+0x43b4], R28 ;  /* 0x0043b41c01007387 */ /* 0x0041e60000100800 */
[----:B0-----:R-:W2:Y:S04]  /*3abd0*/  LDL.LU R28, [R1+0xf8] ;  /* 0x0000f800011c7983 */ /* 0x001ea80000300800 */
[----:B----4-:R0:W-:Y:S04]  /*3abe0*/  STL [R1+0x43b8], R29 ;  /* 0x0043b81d01007387 */ /* 0x0101e80000100800 */
[----:B0-----:R-:W4:Y:S01]  /*3abf0*/  LDL.LU R29, [R1+0xf4] ;  /* 0x0000f400011d7983 */ /* 0x001f220000300800 */
[----:B--2---:R0:W-:Y:S03]  /*3ac00*/  STL [R1+0x43bc], R28 ;  /* 0x0043bc1c01007387 */ /* 0x0041e60000100800 */
[----:B0-----:R-:W2:Y:S04]  /*3ac10*/  LDL.LU R28, [R1+0xf0] ;  /* 0x0000f000011c7983 */ /* 0x001ea80000300800 */
[----:B----4-:R0:W-:Y:S04]  /*3ac20*/  STL [R1+0x43c0], R29 ;  /* 0x0043c01d01007387 */ /* 0x0101e80000100800 */
[----:B0-----:R-:W4:Y:S01]  /*3ac30*/  LDL.LU R29, [R1+0xe8] ;  /* 0x0000e800011d7983 */ /* 0x001f220000300800 */
[----:B--2---:R4:W-:Y:S02]  /*3ac40*/  STL [R1+0x43c4], R28 ;  /* 0x0043c41c01007387 */ /* 0x0049e40000100800 */
        /* <DEDUP_REMOVED lines=23> */
[----:B----4-:R-:W-:-:S05]  /*3adc0*/  IMAD.WIDE R28, R29, 0x2, R12 ;  /* 0x000000021d1c7825 */ /* 0x010fca00078e020c */
[----:B------:R0:W-:Y:S04]  /*3add0*/  STL.64 [R1+0x140], R28 ;  /* 0x0001401c01007387 */ /* 0x0001e80000100a00 */
[----:B0-----:R-:W4:Y:S02]  /*3ade0*/  LDL.LU R28, [R1+0x43c4] ;  /* 0x0043c400011c7983 */ /* 0x001f240000300800 */
        /* <DEDUP_REMOVED lines=10> */
[----:B------:R3:W-:Y:S02]  /*3ae90*/  STL.64 [R1+0x120], R28 ;  /* 0x0001201c01007387 */ /* 0x0007e40000100a00 */
        /* <DEDUP_REMOVED lines=8> */
[----:B--2---:R-:W-:-:S04]  /*3af20*/  IMAD.WIDE R28, R26, 0x2, R12 ;  /* 0x000000021a1c7825 */ /* 0x004fc800078e020c */
[--C-:B------:R-:W-:Y:S01]  /*3af30*/  IMAD.WIDE R26, R27, 0x2, R12.reuse ;  /* 0x000000021b1a7825 */ /* 0x100fe200078e020c */
[----:B------:R0:W-:Y:S04]  /*3af40*/  STL.64 [R1+0x100], R28 ;  /* 0x0001001c01007387 */ /* 0x0001e80000100a00 */
[----:B0-----:R-:W2:Y:S01]  /*3af50*/  LDL.LU.64 R28, [R1+0x43a8] ;  /* 0x0043a800011c7983 */ /* 0x001ea20000300a00 */
[----:B------:R0:W-:Y:S02]  /*3af60*/  STL.64 [R1+0xf8], R26 ;  /* 0x0000f81a01007387 */ /* 0x0001e40000100a00 */
[----:B0-----:R-:W-:-:S04]  /*3af70*/  IMAD.WIDE R26, R24, 0x2, R12 ;  /* 0x00000002181a7825 */ /* 0x001fc800078e020c */
[--C-:B------:R-:W-:Y:S01]  /*3af80*/  IMAD.WIDE R24, R25, 0x2, R12.reuse ;  /* 0x0000000219187825 */ /* 0x100fe200078e020c */
[----:B------:R0:W-:Y:S04]  /*3af90*/  STL.64 [R1+0xf0], R26 ;  /* 0x0000f01a01007387 */ /* 0x0001e80000100a00 */
[----:B0-----:R-:W3:Y:S01]  /*3afa0*/  LDL.LU.64 R26, [R1+0x43a0] ;  /* 0x0043a000011a7983 */ /* 0x001ee20000300a00 */
[----:B------:R0:W-:Y:S02]  /*3afb0*/  STL.64 [R1+0xe8], R24 ;  /* 0x0000e81801007387 */ /* 0x0001e40000100a00 */
[----:B0-----:R-:W-:-:S04]  /*3afc0*/  IMAD.WIDE R24, R22, 0x2, R12 ;  /* 0x0000000216187825 */ /* 0x001fc800078e020c */
[--C-:B------:R-:W-:Y:S01]  /*3afd0*/  IMAD.WIDE R22, R23, 0x2, R12.reuse ;  /* 0x0000000217167825 */ /* 0x100fe200078e020c */
[----:B------:R0:W-:Y:S04]  /*3afe0*/  STL.64 [R1+0xe0], R24 ;  /* 0x0000e01801007387 */ /* 0x0001e80000100a00 */
[----:B0-----:R-:W4:Y:S01]  /*3aff0*/  LDL.LU.64 R24, [R1+0x4398] ;  /* 0x0043980001187983 */ /* 0x001f220000300a00 */
[----:B------:R0:W-:Y:S02]  /*3b000*/  STL.64 [R1+0xd8], R22 ;  /* 0x0000d81601007387 */ /* 0x0001e40000100a00 */
[----:B0-----:R-:W-:-:S04]  /*3b010*/  IMAD.WIDE R22, R20, 0x2, R12 ;  /* 0x0000000214167825 */ /* 0x001fc800078e020c */
[--C-:B------:R-:W-:Y:S01]  /*3b020*/  IMAD.WIDE R20, R21, 0x2, R12.reuse ;  /* 0x0000000215147825 */ /* 0x100fe200078e020c */
[----:B------:R0:W-:Y:S04]  /*3b030*/  STL.64 [R1+0xd0], R22 ;  /* 0x0000d01601007387 */ /* 0x0001e80000100a00 */
[----:B0-----:R-:W2:Y:S01]  /*3b040*/  LDL.LU.64 R22, [R1+0x4390] ;  /* 0x0043900001167983 */ /* 0x001ea20000300a00 */
        /* <DEDUP_REMOVED lines=35> */
[----:B------:R0:W-:Y:S03]  /*3b280*/  STL.64 [R1+0x58], R2 ;  /* 0x0000580201007387 */ /* 0x0001e60000100a00 */
[----:B0-----:R-:W2:Y:S01]  /*3b290*/  LDL.LU.64 R2, [R1+0x4350] ;  /* 0x0043500001027983 */ /* 0x001ea20000300a00 */
[----:B------:R-:W-:-:S05]  /*3b2a0*/  IMAD.WIDE R14, R15, 0x2, R12 ;  /* 0x000000020f0e7825 */ /* 0x000fca00078e020c */
[----:B------:R3:W-:Y:S02]  /*3b2b0*/  STL.64 [R1+0x50], R14 ;  /* 0x0000500e01007387 */ /* 0x0007e40000100a00 */
[----:B---3--:R-:W-:-:S05]  /*3b2c0*/  IMAD.WIDE R14, R27, 0x2, R12 ;  /* 0x000000021b0e7825 */ /* 0x008fca00078e020c */
[----:B------:R4:W-:Y:S02]  /*3b2d0*/  STL.64 [R1+0x48], R14 ;  /* 0x0000480e01007387 */ /* 0x0009e40000100a00 */
[----:B----4-:R-:W-:-:S05]  /*3b2e0*/  IMAD.WIDE R14, R25, 0x2, R12 ;  /* 0x00000002190e7825 */ /* 0x010fca00078e020c */
[----:B------:R2:W-:Y:S02]  /*3b2f0*/  STL.64 [R1+0x40], R14 ;  /* 0x0000400e01007387 */ /* 0x0005e40000100a00 */
[----:B--2---:R-:W-:-:S05]  /*3b300*/  IMAD.WIDE R14, R23, 0x2, R12 ;  /* 0x00000002170e7825 */ /* 0x004fca00078e020c */
[----:B------:R0:W-:Y:S02]  /*3b310*/  STL.64 [R1+0x38], R14 ;  /* 0x0000380e01007387 */ /* 0x0001e40000100a00 */
[----:B0-----:R-:W-:-:S05]  /*3b320*/  IMAD.WIDE R14, R21, 0x2, R12 ;  /* 0x00000002150e7825 */ /* 0x001fca00078e020c */
[----:B------:R0:W-:Y:S02]  /*3b330*/  STL.64 [R1+0x30], R14 ;  /* 0x0000300e01007387 */ /* 0x0001e40000100a00 */
[----:B0-----:R-:W-:-:S05]  /*3b340*/  IMAD.WIDE R14, R19, 0x2, R12 ;  /* 0x00000002130e7825 */ /* 0x001fca00078e020c */
[----:B------:R0:W-:Y:S02]  /*3b350*/  STL.64 [R1+0x28], R14 ;  /* 0x0000280e01007387 */ /* 0x0001e40000100a00 */
[----:B0-----:R-:W-:-:S05]  /*3b360*/  IMAD.WIDE R14, R11, 0x2, R12 ;  /* 0x000000020b0e7825 */ /* 0x001fca00078e020c */
[----:B------:R0:W-:Y:S01]  /*3b370*/  STL.64 [R1+0x20], R14 ;  /* 0x0000200e01007387 */ /* 0x0001e20000100a00 */
[----:B------:R-:W-:-:S04]  /*3b380*/  IMAD.WIDE R10, R10, 0x2, R12 ;  /* 0x000000020a0a7825 */ /* 0x000fc800078e020c */
[----:B0-----:R-:W-:-:S05]  /*3b390*/  IMAD.WIDE R14, R9, 0x2, R12 ;  /* 0x00000002090e7825 */ /* 0x001fca00078e020c */
[----:B------:R0:W-:Y:S01]  /*3b3a0*/  STL.64 [R1+0x18], R14 ;  /* 0x0000180e01007387 */ /* 0x0001e20000100a00 */
[----:B------:R-:W-:-:S04]  /*3b3b0*/  IMAD.WIDE R8, R8, 0x2, R12 ;  /* 0x0000000208087825 */ /* 0x000fc800078e020c */
[----:B0-----:R-:W-:-:S05]  /*3b3c0*/  IMAD.WIDE R14, R7, 0x2, R12 ;  /* 0x00000002070e7825 */ /* 0x001fca00078e020c */
[----:B------:R0:W-:Y:S01]  /*3b3d0*/  STL.64 [R1+0x10], R14 ;  /* 0x0000100e01007387 */ /* 0x0001e20000100a00 */
[----:B------:R-:W-:-:S04]  /*3b3e0*/  IMAD.WIDE R6, R6, 0x2, R12 ;  /* 0x0000000206067825 */ /* 0x000fc800078e020c */
[----:B0-----:R-:W-:-:S04]  /*3b3f0*/  IMAD.WIDE R14, R5, 0x2, R12 ;  /* 0x00000002050e7825 */ /* 0x001fc800078e020c */
[--C-:B------:R-:W-:Y:S01]  /*3b400*/  IMAD.WIDE R4, R4, 0x2, R12.reuse ;  /* 0x0000000204047825 */ /* 0x100fe200078e020c */
[----:B------:R0:W-:Y:S03]  /*3b410*/  STL.64 [R1+0x8], R14 ;  /* 0x0000080e01007387 */ /* 0x0001e60000100a00 */
[----:B0-----:R-:W-:-:S04]  /*3b420*/  IMAD.WIDE R14, R3, 0x2, R12 ;  /* 0x00000002030e7825 */ /* 0x001fc800078e020c */
[----:B------:R-:W-:-:S05]  /*3b430*/  IMAD.WIDE R2, R2, 0x2, R12 ;  /* 0x0000000202027825 */ /* 0x000fca00078e020c */
[----:B------:R0:W-:Y:S01]  /*3b440*/  STL.64 [R1+0x42e8], R2 ;  /* 0x0042e80201007387 */ /* 0x0001e20000100a00 */
[----:B------:R1:W-:Y:S02]  /*3b450*/  STL.64 [R1], R14 ;  /* 0x0000000e01007387 */ /* 0x0003e40000100a00 */
[----:B------:R-:W-:Y:S02]  /*3b460*/  STL.64 [R1+0x42f0], R4 ;  /* 0x0042f00401007387 */ /* 0x000fe40000100a00 */
[----:B------:R-:W-:Y:S01]  /*3b470*/  STL.64 [R1+0x42f8], R6 ;  /* 0x0042f80601007387 */ /* 0x000fe20000100a00 */
[----:B------:R-:W-:Y:S01]  /*3b480*/  STL.64 [R1+0x42e0], R8 ;  /* 0x0042e00801007387 */ /* 0x000fe20000100a00 */
[----:B------:R-:W-:Y:S03]  /*3b490*/  STL.64 [R1+0x4300], R10 ;  /* 0x0043000a01007387 */ /* 0x000fe60000100a00 */
[----:B0-----:R-:W2:Y:S01]  /*3b4a0*/  LDL.LU R2, [R1+0x70c] ;  /* 0x00070c0001027983 */ /* 0x001ea20000300800 */
[----:B-1----:R-:W-:-:S05]  /*3b4b0*/  IMAD.WIDE R14, R17, 0x2, R12 ;  /* 0x00000002110e7825 */ /* 0x002fca00078e020c */
[----:B------:R0:W-:Y:S04]  /*3b4c0*/  STL.64 [R1+0x4308], R14 ;  /* 0x0043080e01007387 */ /* 0x0001e80000100a00 */
[----:B0-----:R-:W3:Y:S01]  /*3b4d0*/  LDL.LU R14, [R1+0x900] ;  /* 0x00090000010e7983 */ /* 0x001ee20000300800 */
[----:B------:R-:W-:-:S04]  /*3b4e0*/  IMAD.WIDE R16, R16, 0x2, R12 ;  /* 0x0000000210107825 */ /* 0x000fc800078e020c */
[----:B------:R-:W4:Y:S02]  /*3b4f0*/  LDL.LU R3, [R1+0x6fc] ;  /* 0x0006fc0001037983 */ /* 0x000f240000300800 */
[----:B------:R-:W4:Y:S02]  /*3b500*/  LDL.LU R11, [R1+0x914] ;  /* 0x00091400010b7983 */ /* 0x000f240000300800 */
[--C-:B------:R-:W-:Y:S01]  /*3b510*/  IMAD.WIDE R18, R18, 0x2, R12.reuse ;  /* 0x0000000212127825 */ /* 0x100fe200078e020c */
[----:B------:R0:W-:Y:S03]  /*3b520*/  STL.64 [R1+0x4310], R16 ;  /* 0x0043101001007387 */ /* 0x0001e60000100a00 */
[--C-:B------:R-:W-:Y:S01]  /*3b530*/  IMAD.WIDE R20, R20, 0x2, R12.reuse ;  /* 0x0000000214147825 */ /* 0x100fe200078e020c */
[----:B0-----:R-:W4:Y:S03]  /*3b540*/  LDL.LU R16, [R1+0x928] ;  /* 0x0009280001107983 */ /* 0x001f260000300800 */
[----:B------:R-:W4:Y:S02]  /*3b550*/  LDL.LU R8, [R1+0x92c] ;  /* 0x00092c0001087983 */ /* 0x000f240000300800 */
[----:B------:R-:W4:Y:S02]  /*3b560*/  LDL.LU R17, [R1+0x938] ;  /* 0x0009380001117983 */ /* 0x000f240000300800 */
[----:B------:R-:W4:Y:S01]  /*3b570*/  LDL.LU R9, [R1+0x6e4] ;  /* 0x0006e40001097983 */ /* 0x000f220000300800 */
[----:B------:R0:W-:Y:S04]  /*3b580*/  STL.64 [R1+0x4318], R18 ;  /* 0x0043181201007387 */ /* 0x0001e80000100a00 */
[----:B0-----:R-:W4:Y:S01]  /*3b590*/  LDL.LU R18, [R1+0x910] ;  /* 0x0009100001127983 */ /* 0x001f220000300800 */
[----:B------:R-:W4:Y:S02]  /*3b5a0*/  LDL.LU R19, [R1+0x6f8] ;  /* 0x0006f80001137983 */ /* 0x000f240000300800 */
[----:B------:R-:W4:Y:S02]  /*3b5b0*/  LDL.LU R15, [R1+0x6e0] ;  /* 0x0006e000010f7983 */ /* 0x000f240000300800 */
[----:B------:R-:W4:Y:S01]  /*3b5c0*/  LDL.LU R6, [R1+0x93c] ;  /* 0x00093c0001067983 */ /* 0x000f220000300800 */
[----:B------:R-:W4:Y:S01]  /*3b5d0*/  LDL.LU R7, [R1+0x948] ;  /* 0x0009480001077983 */ /* 0x000f220000300800 */
[----:B------:R0:W-:Y:S03]  /*3b5e0*/  STL.64 [R1+0x4320], R20 ;  /* 0x0043201401007387 */ /* 0x0001e60000100a00 */
[----:B0-----:R-:W4:Y:S01]  /*3b5f0*/  LDL.LU R20, [R1+0x708] ;  /* 0x0007080001147983 */ /* 0x001f220000300800 */
[----:B------:R-:W4:Y:S02]  /*3b600*/  LDL.LU R21, [R1+0x904] ;  /* 0x0009040001157983 */ /* 0x000f240000300800 */
[----:B------:R-:W4:Y:S02]  /*3b610*/  LDL.LU R10, [R1+0x6d4] ;  /* 0x0006d400010a7983 */ /* 0x000f240000300800 */
[----:B------:R-:W4:Y:S02]  /*3b620*/  LDL.LU R4, [R1+0x6d0] ;  /* 0x0006d00001047983 */ /* 0x000f240000300800 */
[----:B------:R-:W-:-:S05]  /*3b630*/  IMAD.WIDE R22, R22, 0x2, R12 ;  /* 0x0000000216167825 */ /* 0x000fca00078e020c */
[----:B------:R2:W-:Y:S01]  /*3b640*/  STL.64 [R1+0x4328], R22 ;  /* 0x0043281601007387 */ /* 0x0005e20000100a00 */
[----:B------:R-:W4:Y:S02]  /*3b650*/  LDL.LU R5, [R1+0x94c] ;  /* 0x00094c0001057983 */ /* 0x000f240000300800 */
[----:B------:R-:W-:-:S04]  /*3b660*/  IMAD.WIDE R24, R24, 0x2, R12 ;  /* 0x0000000218187825 */ /* 0x000fc800078e020c */
[--C-:B------:R-:W-:Y:S01]  /*3b670*/  IMAD.WIDE R26, R26, 0x2, R12.reuse ;  /* 0x000000021a1a7825 */ /* 0x100fe200078e020c */
[----:B------:R3:W-:Y:S04]  /*3b680*/  STL.64 [R1+0x4330], R24 ;  /* 0x0043301801007387 */ /* 0x0007e80000100a00 */
[----:B------:R-:W-:Y:S02]  /*3b690*/  STL.64 [R1+0x4338], R26 ;  /* 0x0043381a01007387 */ /* 0x000fe40000100a00 */
[----:B--2---:R-:W-:-:S04]  /*3b6a0*/  IMAD.WIDE R22, R2, 0x2, R12 ;  /* 0x0000000202167825 */ /* 0x004fc800078e020c */
[--C-:B---3--:R-:W-:Y:S02]  /*3b6b0*/  IMAD.WIDE R24, R14, 0x2, R12.reuse ;  /* 0x000000020e187825 */ /* 0x108fe400078e020c */
[----:B------:R-:W2:Y:S03]  /*3b6c0*/  LDL.LU R14, [R1+0x960] ;  /* 0x00096000010e7983 */ /* 0x000ea60000300800 */
[----:B------:R-:W-:Y:S02]  /*3b6d0*/  STL.64 [R1+0x3e0], R24 ;  /* 0x0003e01801007387 */ /* 0x000fe40000100a00 */
[----:B------:R-:W3:Y:S02]  /*3b6e0*/  LDL.LU R2, [R1+0x6c4] ;  /* 0x0006c40001027983 */ /* 0x000ee40000300800 */
[----:B------:R4:W-:Y:S02]  /*3b6f0*/  STL.64 [R1+0x3f0], R22 ;  /* 0x0003f01601007387 */ /* 0x0009e40000100a00 */
[----:B----4-:R-:W-:-:S04]  /*3b700*/  IMAD.WIDE R22, R20, 0x2, R12 ;  /* 0x0000000214167825 */ /* 0x010fc800078e020c */
[----:B------:R-:W-:-:S04]  /*3b710*/  IMAD.WIDE R24, R21, 0x2, R12 ;  /* 0x0000000215187825 */ /* 0x000fc800078e020c */
[--C-:B------:R-:W-:Y:S01]  /*3b720*/  IMAD.WIDE R20, R18, 0x2, R12.reuse ;  /* 0x0000000212147825 */ /* 0x100fe200078e020c */
[----:B------:R0:W-:Y:S03]  /*3b730*/  STL.64 [R1+0x408], R22 ;  /* 0x0004081601007387 */ /* 0x0001e60000100a00 */
[----:B------:R-:W-:Y:S02]  /*3b740*/  STL.64 [R1+0x418], R24 ;  /* 0x0004181801007387 */ /* 0x000fe40000100a00 */
[--C-:B0-----:R-:W-:Y:S02]  /*3b750*/  IMAD.WIDE R22, R3, 0x2, R12.reuse ;  /* 0x0000000203167825 */ /* 0x101fe400078e020c */
[----:B------:R-:W4:Y:S02]  /*3b760*/  LDL.LU R3, [R1+0x6c0] ;  /* 0x0006c00001037983 */ /* 0x000f240000300800 */
[----:B------:R0:W-:Y:S02]  /*3b770*/  STL.64 [R1+0x430], R20 ;  /* 0x0004301401007387 */ /* 0x0001e40000100a00 */
[----:B------:R-:W-:Y:S02]  /*3b780*/  STL.64 [R1+0x440], R22 ;  /* 0x0004401601007387 */ /* 0x000fe40000100a00 */
[----:B0-----:R-:W-:-:S04]  /*3b790*/  IMAD.WIDE R20, R19, 0x2, R12 ;  /* 0x0000000213147825 */ /* 0x001fc800078e020c */
[--C-:B------:R-:W-:Y:S02]  /*3b7a0*/  IMAD.WIDE R18, R11, 0x2, R12.reuse ;  /* 0x000000020b127825 */ /* 0x100fe400078e020c */
[----:B------:R-:W4:Y:S02]  /*3b7b0*/  LDL.LU R11, [R1+0x964] ;  /* 0x00096400010b7983 */ /* 0x000f240000300800 */
[----:B------:R0:W-:Y:S02]  /*3b7c0*/  STL.64 [R1+0x458], R20 ;  /* 0x0004581401007387 */ /* 0x0001e40000100a00 */
[----:B------:R1:W-:Y:S02]  /*3b7d0*/  STL.64 [R1+0x468], R18 ;  /* 0x0004681201007387 */ /* 0x0003e40000100a00 */
[----:B0-----:R-:W-:-:S04]  /*3b7e0*/  IMAD.WIDE R20, R16, 0x2, R12 ;  /* 0x0000000210147825 */ /* 0x001fc800078e020c */
[--C-:B-1----:R-:W-:Y:S02]  /*3b7f0*/  IMAD.WIDE R18, R8, 0x2, R12.reuse ;  /* 0x0000000208127825 */ /* 0x102fe400078e020c */
[----:B------:R-:W4:Y:S02]  /*3b800*/  LDL.LU R8, [R1+0x970] ;  /* 0x0009700001087983 */ /* 0x000f240000300800 */
[----:B------:R-:W-:Y:S02]  /*3b810*/  STL.64 [R1+0x478], R20 ;  /* 0x0004781401007387 */ /* 0x000fe40000100a00 */
[----:B------:R-:W-:-:S04]  /*3b820*/  IMAD.WIDE R16, R17, 0x2, R12 ;  /* 0x0000000211107825 */ /* 0x000fc800078e020c */
[----:B------:R0:W-:Y:S02]  /*3b830*/  STL.64 [R1+0x490], R18 ;  /* 0x0004901201007387 */ /* 0x0001e40000100a00 */
[--C-:B0-----:R-:W-:Y:S02]  /*3b840*/  IMAD.WIDE R18, R9, 0x2, R12.reuse ;  /* 0x0000000209127825 */ /* 0x101fe400078e020c */
[----:B------:R-:W4:Y:S02]  /*3b850*/  LDL.LU R9, [R1+0x974] ;  /* 0x0009740001097983 */ /* 0x000f240000300800 */
[----:B------:R0:W-:Y:S02]  /*3b860*/  STL.64 [R1+0x4a0], R16 ;  /* 0x0004a01001007387 */ /* 0x0001e40000100a00 */
[----:B------:R1:W-:Y:S02]  /*3b870*/  STL.64 [R1+0x4b8], R18 ;  /* 0x0004b81201007387 */ /* 0x0003e40000100a00 */
[----:B0-----:R-:W-:-:S04]  /*3b880*/  IMAD.WIDE R16, R15, 0x2, R12 ;  /* 0x000000020f107825 */ /* 0x001fc800078e020c */
[--C-:B-1----:R-:W-:Y:S02]  /*3b890*/  IMAD.WIDE R18, R6, 0x2, R12.reuse ;  /* 0x0000000206127825 */ /* 0x102fe400078e020c */
[----:B------:R-:W4:Y:S02]  /*3b8a0*/  LDL.LU R6, [R1+0x988] ;  /* 0x0009880001067983 */ /* 0x000f240000300800 */
[----:B------:R0:W-:Y:S02]  /*3b8b0*/  STL.64 [R1+0x4c8], R16 ;  /* 0x0004c81001007387 */ /* 0x0001e40000100a00 */
[----:B------:R1:W-:Y:S02]  /*3b8c0*/  STL.64 [R1+0x4e0], R18 ;  /* 0x0004e01201007387 */ /* 0x0003e40000100a00 */
[----:B------:R-:W4:Y:S02]  /*3b8d0*/  LDL.LU R15, [R1+0x6ac] ;  /* 0x0006ac00010f7983 */ /* 0x000f240000300800 */
[----:B0-----:R-:W-:-:S02]  /*3b8e0*/  IMAD.WIDE R16, R7, 0x2, R12 ;  /* 0x0000000207107825 */ /* 0x001fc400078e020c */
[----:B------:R-:W4:Y:S03]  /*3b8f0*/  LDL.LU R7, [R1+0x6a8] ;  /* 0x0006a80001077983 */ /* 0x000f260000300800 */
[----:B------:R0:W-:Y:S02]  /*3b900*/  STL.64 [R1+0x4f0], R16 ;  /* 0x0004f01001007387 */ /* 0x0001e40000100a00 */
[--C-:B-1----:R-:W-:Y:S02]  /*3b910*/  IMAD.WIDE R18, R4, 0x2, R12.reuse ;  /* 0x0000000204127825 */ /* 0x102fe400078e020c */
[----:B------:R-:W4:Y:S02]  /*3b920*/  LDL.LU R4, [R1+0x98c] ;  /* 0x00098c0001047983 */ /* 0x000f240000300800 */
[----:B0-----:R-:W-:-:S05]  /*3b930*/  IMAD.WIDE R16, R10, 0x2, R12 ;  /* 0x000000020a107825 */ /* 0x001fca00078e020c */
[----:B------:R0:W-:Y:S01]  /*3b940*/  STL.64 [R1+0x508], R16 ;  /* 0x0005081001007387 */ /* 0x0001e20000100a00 */
[----:B------:R2:W-:Y:S02]  /*3b950*/  STL.64 [R1+0x518], R18 ;  /* 0x0005181201007387 */ /* 0x0005e40000100a00 */
[----:B------:R-:W4:Y:S02]  /*3b960*/  LDL.LU R25, [R1+0x998] ;  /* 0x0009980001197983 */ /* 0x000f240000300800 */
[----:B------:R-:W4:Y:S02]  /*3b970*/  LDL.LU R22, [R1+0x69c] ;  /* 0x00069c0001167983 */ /* 0x000f240000300800 */
[----:B0-----:R-:W-:-:S05]  /*3b980*/  IMAD.WIDE R16, R5, 0x2, R12 ;  /* 0x0000000205107825 */ /* 0x001fca00078e020c */
[----:B------:R3:W-:Y:S01]  /*3b990*/  STL.64 [R1+0x530], R16 ;  /* 0x0005301001007387 */ /* 0x0007e20000100a00 */
[----:B------:R-:W4:Y:S02]  /*3b9a0*/  LDL.LU R23, [R1+0x698] ;  /* 0x0006980001177983 */ /* 0x000f240000300800 */
[----:B------:R-:W4:Y:S02]  /*3b9b0*/  LDL.LU R10, [R1+0x99c] ;  /* 0x00099c00010a7983 */ /* 0x000f240000300800 */
[----:B------:R-:W4:Y:S01]  /*3b9c0*/  LDL.LU R5, [R1+0x9b0] ;  /* 0x0009b00001057983 */ /* 0x000f220000300800 */
[----:B------:R-:W4:Y:S01]  /*3b9d0*/  LDL.LU R20, [R1+0x9b4] ;  /* 0x0009b40001147983 */ /* 0x000f220000300800 */
[----:B--2---:R-:W-:-:S04]  /*3b9e0*/  IMAD.WIDE R18, R14, 0x2, R12 ;  /* 0x000000020e127825 */ /* 0x004fc800078e020c */
[--C-:B---3--:R-:W-:Y:S01]  /*3b9f0*/  IMAD.WIDE R16, R2, 0x2, R12.reuse ;  /* 0x0000000202107825 */ /* 0x108fe200078e020c */
[----:B------:R0:W-:Y:S03]  /*3ba00*/  STL.64 [R1+0x540], R18 ;  /* 0x0005401201007387 */ /* 0x0001e60000100a00 */
[----:B------:R-:W2:Y:S02]  /*3ba10*/  LDL.LU R21, [R1+0x9c8] ;  /* 0x0009c80001157983 */ /* 0x000ea40000300800 */
[----:B------:R4:W-:Y:S01]  /*3ba20*/  STL.64 [R1+0x558], R16 ;  /* 0x0005581001007387 */ /* 0x0009e20000100a00 */
[----:B0-----:R-:W3:Y:S01]  /*3ba30*/  LDL.LU R18, [R1+0x9cc] ;  /* 0x0009cc0001127983 */ /* 0x001ee20000300800 */
[----:B------:R-:W3:Y:S02]  /*3ba40*/  LDL.LU R2, [R1+0x9e0] ;  /* 0x0009e00001027983 */ /* 0x000ee40000300800 */
[----:B------:R-:W3:Y:S02]  /*3ba50*/  LDL.LU R19, [R1+0x9e4] ;  /* 0x0009e40001137983 */ /* 0x000ee40000300800 */
[----:B----4-:R-:W-:-:S02]  /*3ba60*/  IMAD.WIDE R16, R3, 0x2, R12 ;  /* 0x0000000203107825 */ /* 0x010fc400078e020c */
[----:B------:R-:W4:Y:S03]  /*3ba70*/  LDL.LU R3, [R1+0x9f0] ;  /* 0x0009f00001037983 */ /* 0x000f260000300800 */
[----:B------:R0:W-:Y:S02]  /*3ba80*/  STL.64 [R1+0x568], R16 ;  /* 0x0005681001007387 */ /* 0x0001e40000100a00 */
[----:B0-----:R-:W4:Y:S01]  /*3ba90*/  LDL.LU R16, [R1+0x9f4] ;  /* 0x0009f40001107983 */ /* 0x001f220000300800 */
[----:B------:R-:W-:-:S04]  /*3baa0*/  IMAD.WIDE R26, R11, 0x2, R12 ;  /* 0x000000020b1a7825 */ /* 0x000fc800078e020c */
[----:B------:R-:W4:Y:S01]  /*3bab0*/  LDL.LU R11, [R1+0xa08] ;  /* 0x000a0800010b7983 */ /* 0x000f220000300800 */
[----:B------:R0:W-:Y:S01]  /*3bac0*/  STL.64 [R1+0x580], R26 ;  /* 0x0005801a01007387 */ /* 0x0001e20000100a00 */
[----:B------:R-:W4:Y:S02]  /*3bad0*/  LDL.LU R17, [R1+0xa0c] ;  /* 0x000a0c0001117983 */ /* 0x000f240000300800 */
[--C-:B0-----:R-:W-:Y:S02]  /*3bae0*/  IMAD.WIDE R26, R8, 0x2, R12.reuse ;  /* 0x00000002081a7825 */ /* 0x101fe400078e020c */
[----:B------:R-:W4:Y:S03]  /*3baf0*/  LDL.LU R8, [R1+0xa18] ;  /* 0x000a180001087983 */ /* 0x000f260000300800 */
[----:B------:R0:W-:Y:S02]  /*3bb00*/  STL.64 [R1+0x590], R26 ;  /* 0x0005901a01007387 */ /* 0x0001e40000100a00 */
[----:B------:R-:W4:Y:S02]  /*3bb10*/  LDL.LU R14, [R1+0xa1c] ;  /* 0x000a1c00010e7983 */ /* 0x000f240000300800 */
[----:B0-----:R-:W-:-:S02]  /*3bb20*/  IMAD.WIDE R26, R9, 0x2, R12 ;  /* 0x00000002091a7825 */ /* 0x001fc400078e020c */
[----:B------:R-:W4:Y:S03]  /*3bb30*/  LDL.LU R9, [R1+0xa24] ;  /* 0x000a240001097983 */ /* 0x000f260000300800 */
[----:B------:R0:W-:Y:S02]  /*3bb40*/  STL.64 [R1+0x5a8], R26 ;  /* 0x0005a81a01007387 */ /* 0x0001e40000100a00 */
[--C-:B0-----:R-:W-:Y:S02]  /*3bb50*/  IMAD.WIDE R26, R6, 0x2, R12.reuse ;  /* 0x00000002061a7825 */ /* 0x101fe400078e020c */
[----:B------:R-:W4:Y:S03]  /*3bb60*/  LDL.LU R6, [R1+0xa30] ;  /* 0x000a300001067983 */ /* 0x000f260000300800 */
[----:B------:R0:W-:Y:S02]  /*3bb70*/  STL.64 [R1+0x5b8], R26 ;  /* 0x0005b81a01007387 */ /* 0x0001e40000100a00 */
[----:B0-----:R-:W-:-:S05]  /*3bb80*/  IMAD.WIDE R26, R15, 0x2, R12 ;  /* 0x000000020f1a7825 */ /* 0x001fca00078e020c */
[----:B------:R0:W-:Y:S01]  /*3bb90*/  STL.64 [R1+0x5d0], R26 ;  /* 0x0005d01a01007387 */ /* 0x0001e20000100a00 */
[----:B------:R-:W4:Y:S02]  /*3bba0*/  LDL.LU R15, [R1+0xa34] ;  /* 0x000a3400010f7983 */ /* 0x000f240000300800 */
[--C-:B0-----:R-:W-:Y:S02]  /*3bbb0*/  IMAD.WIDE R26, R7, 0x2, R12.reuse ;  /* 0x00000002071a7825 */ /* 0x101fe400078e020c */
[----:B------:R-:W4:Y:S03]  /*3bbc0*/  LDL.LU R7, [R1+0xa40] ;  /* 0x000a400001077983 */ /* 0x000f260000300800 */
[----:B------:R0:W-:Y:S02]  /*3bbd0*/  STL.64 [R1+0x5e0], R26 ;  /* 0x0005e01a01007387 */ /* 0x0001e40000100a00 */
[----:B0-----:R-:W-:-:S02]  /*3bbe0*/  IMAD.WIDE R26, R4, 0x2, R12 ;  /* 0x00000002041a7825 */ /* 0x001fc400078e020c */
[----:B------:R-:W4:Y:S03]  /*3bbf0*/  LDL.LU R4, [R1+0xa44] ;  /* 0x000a440001047983 */ /* 0x000f260000300800 */
[----:B------:R0:W-:Y:S02]  /*3bc00*/  STL.64 [R1+0x5f8], R26 ;  /* 0x0005f81a01007387 */ /* 0x0001e40000100a00 */
[----:B0-----:R-:W-:-:S04]  /*3bc10*/  IMAD.WIDE R26, R25, 0x2, R12 ;  /* 0x00000002191a7825 */ /* 0x001fc800078e020c */
[--C-:B------:R-:W-:Y:S01]  /*3bc20*/  IMAD.WIDE R24, R22, 0x2, R12.reuse ;  /* 0x0000000216187825 */ /* 0x100fe200078e020c */
[----:B------:R0:W-:Y:S04]  /*3bc30*/  STL.64 [R1+0x608], R26 ;  /* 0x0006081a01007387 */ /* 0x0001e80000100a00 */
[----:B------:R1:W-:Y:S02]  /*3bc40*/  STL.64 [R1+0x620], R24 ;  /* 0x0006201801007387 */ /* 0x0003e40000100a00 */
[----:B0-----:R-:W-:-:S04]  /*3bc50*/  IMAD.WIDE R26, R23, 0x2, R12 ;  /* 0x00000002171a7825 */ /* 0x001fc800078e020c */
[--C-:B-1----:R-:W-:Y:S01]  /*3bc60*/  IMAD.WIDE R24, R10, 0x2, R12.reuse ;  /* 0x000000020a187825 */ /* 0x102fe200078e020c */
[----:B------:R-:W-:Y:S03]  /*3bc70*/  STL.64 [R1+0x630], R26 ;  /* 0x0006301a01007387 */ /* 0x000fe60000100a00 */
[----:B------:R-:W4:Y:S02]  /*3bc80*/  LDL.LU R10, [R1+0xa50] ;  /* 0x000a5000010a7983 */ /* 0x000f240000300800 */
[----:B------:R-:W-:-:S04]  /*3bc90*/  IMAD.WIDE R22, R5, 0x2, R12 ;  /* 0x0000000205167825 */ /* 0x000fc800078e020c */
[----:B------:R-:W-:Y:S01]  /*3bca0*/  STL.64 [R1+0x648], R24 ;  /* 0x0006481801007387 */ /* 0x000fe20000100a00 */
[----:B------:R-:W4:Y:S01]  /*3bcb0*/  LDL.LU R5, [R1+0xa54] ;  /* 0x000a540001057983 */ /* 0x000f220000300800 */
[----:B------:R0:W-:Y:S02]  /*3bcc0*/  STL.64 [R1+0x658], R22 ;  /* 0x0006581601007387 */ /* 0x0001e40000100a00 */
[----:B0-----:R-:W-:-:S05]  /*3bcd0*/  IMAD.WIDE R22, R20, 0x2, R12 ;  /* 0x0000000214167825 */ /* 0x001fca00078e020c */
[----:B------:R3:W-:Y:S01]  /*3bce0*/  STL.64 [R1+0x670], R22 ;  /* 0x0006701601007387 */ /* 0x0007e20000100a00 */
[----:B--2---:R-:W-:-:S05]  /*3bcf0*/  IMAD.WIDE R24, R21, 0x2, R12 ;  /* 0x0000000215187825 */ /* 0x004fca00078e020c */
[----:B------:R-:W-:Y:S01]  /*3bd00*/  STL.64 [R1+0x680], R24 ;  /* 0x0006801801007387 */ /* 0x000fe20000100a00 */
[----:B---3--:R-:W-:-:S03]  /*3bd10*/  IMAD.WIDE R22, R2, 0x2, R12 ;  /* 0x0000000202167825 */ /* 0x008fc600078e020c */
[----:B------:R-:W2:Y:S01]  /*3bd20*/  LDL.LU R2, [R1+0xa60] ;  /* 0x000a600001027983 */ /* 0x000ea20000300800 */
[----:B------:R-:W-:-:S05]  /*3bd30*/  IMAD.WIDE R20, R18, 0x2, R12 ;  /* 0x0000000212147825 */ /* 0x000fca00078e020c */
[----:B------:R0:W-:Y:S01]  /*3bd40*/  STL.64 [R1+0x698], R20 ;  /* 0x0006981401007387 */ /* 0x0001e20000100a00 */
[----:B------:R-:W-:Y:S02]  /*3bd50*/  STL.64 [R1+0x6a8], R22 ;  /* 0x0006a81601007387 */ /* 0x000fe40000100a00 */
[----:B0-----:R-:W-:-:S04]  /*3bd60*/  IMAD.WIDE R20, R19, 0x2, R12 ;  /* 0x0000000213147825 */ /* 0x001fc800078e020c */
[--C-:B----4-:R-:W-:Y:S02]  /*3bd70*/  IMAD.WIDE R18, R3, 0x2, R12.reuse ;  /* 0x0000000203127825 */ /* 0x110fe400078e020c */
[----:B------:R-:W3:Y:S02]  /*3bd80*/  LDL.LU R3, [R1+0xa64] ;  /* 0x000a640001037983 */ /* 0x000ee40000300800 */
        /* <DEDUP_REMOVED lines=16> */
[----:B------:R-:W-:Y:S02]  /*3be90*/  STL.64 [R1+0x748], R18 ;  /* 0x0007481201007387 */ /* 0x000fe40000100a00 */
[----:B------:R-:W4:Y:S02]  /*3bea0*/  LDL.LU R14, [R1+0xa84] ;  /* 0x000a8400010e7983 */ /* 0x000f240000300800 */
[----:B0-----:R-:W-:-:S02]  /*3beb0*/  IMAD.WIDE R16, R6, 0x2, R12 ;  /* 0x0000000206107825 */ /* 0x001fc400078e020c */
[----:B------:R-:W4:Y:S03]  /*3bec0*/  LDL.LU R6, [R1+0xa90] ;  /* 0x000a900001067983 */ /* 0x000f260000300800 */
[----:B------:R0:W-:Y:S02]  /*3bed0*/  STL.64 [R1+0x758], R16 ;  /* 0x0007581001007387 */ /* 0x0001e40000100a00 */
[----:B0-----:R-:W-:-:S04]  /*3bee0*/  IMAD.WIDE R16, R15, 0x2, R12 ;  /* 0x000000020f107825 */ /* 0x001fc800078e020c */
[--C-:B------:R-:W-:Y:S02]  /*3bef0*/  IMAD.WIDE R18, R7, 0x2, R12.reuse ;  /* 0x0000000207127825 */ /* 0x100fe400078e020c */
[----:B------:R-:W4:Y:S02]  /*3bf00*/  LDL.LU R7, [R1+0xa94] ;  /* 0x000a940001077983 */ /* 0x000f240000300800 */
[----:B------:R0:W-:Y:S02]  /*3bf10*/  STL.64 [R1+0x770], R16 ;  /* 0x0007701001007387 */ /* 0x0001e40000100a00 */
[----:B------:R1:W-:Y:S02]  /*3bf20*/  STL.64 [R1+0x780], R18 ;  /* 0x0007801201007387 */ /* 0x0003e40000100a00 */
[----:B------:R-:W4:Y:S01]  /*3bf30*/  LDL.LU R25, [R1+0xaa0] ;  /* 0x000aa00001197983 */ /* 0x000f220000300800 */
[----:B------:R-:W4:Y:S01]  /*3bf40*/  LDL.LU R22, [R1+0xaa4] ;  /* 0x000aa40001167983 */ /* 0x000f220000300800 */
[----:B0-----:R-:W-:-:S05]  /*3bf50*/  IMAD.WIDE R16, R4, 0x2, R12 ;  /* 0x0000000204107825 */ /* 0x001fca00078e020c */
[----:B------:R0:W-:Y:S01]  /*3bf60*/  STL.64 [R1+0x798], R16 ;  /* 0x0007981001007387 */ /* 0x0001e20000100a00 */
[----:B------:R-:W4:Y:S02]  /*3bf70*/  LDL.LU R23, [R1+0xab0] ;  /* 0x000ab00001177983 */ /* 0x000f240000300800 */
[----:B------:R-:W4:Y:S02]  /*3bf80*/  LDL.LU R15, [R1+0xab4] ;  /* 0x000ab400010f7983 */ /* 0x000f240000300800 */
[----:B------:R-:W4:Y:S01]  /*3bf90*/  LDL.LU R4, [R1+0xac0] ;  /* 0x000ac00001047983 */ /* 0x000f220000300800 */
[----:B------:R-:W4:Y:S01]  /*3bfa0*/  LDL.LU R20, [R1+0xac4] ;  /* 0x000ac40001147983 */ /* 0x000f220000300800 */
[----:B-1----:R-:W-:-:S04]  /*3bfb0*/  IMAD.WIDE R18, R10, 0x2, R12 ;  /* 0x000000020a127825 */ /* 0x002fc800078e020c */
[--C-:B0-----:R-:W-:Y:S01]  /*3bfc0*/  IMAD.WIDE R16, R5, 0x2, R12.reuse ;  /* 0x0000000205107825 */ /* 0x101fe200078e020c */
[----:B------:R0:W-:Y:S03]  /*3bfd0*/  STL.64 [R1+0x7a8], R18 ;  /* 0x0007a81201007387 */ /* 0x0001e60000100a00 */
[----:B------:R-:W4:Y:S01]  /*3bfe0*/  LDL.LU R21, [R1+0xad0] ;  /* 0x000ad00001157983 */ /* 0x000f220000300800 */
[----:B------:R2:W-:Y:S04]  /*3bff0*/  STL.64 [R1+0x7c0], R16 ;  /* 0x0007c01001007387 */ /* 0x0005e80000100a00 */
[----:B0-----:R-:W4:Y:S01]  /*3c000*/  LDL.LU R18, [R1+0xad4] ;  /* 0x000ad40001127983 */ /* 0x001f220000300800 */
[----:B------:R-:W4:Y:S02]  /*3c010*/  LDL.LU R5, [R1+0xae0] ;  /* 0x000ae00001057983 */ /* 0x000f240000300800 */
[----:B------:R-:W4:Y:S02]  /*3c020*/  LDL.LU R19, [R1+0xae4] ;  /* 0x000ae40001137983 */ /* 0x000f240000300800 */
[----:B--2---:R-:W-:-:S02]  /*3c030*/  IMAD.WIDE R16, R2, 0x2, R12 ;  /* 0x0000000202107825 */ /* 0x004fc400078e020c */
[----:B------:R-:W2:Y:S03]  /*3c040*/  LDL.LU R2, [R1+0xaf0] ;  /* 0x000af00001027983 */ /* 0x000ea60000300800 */
[----:B------:R0:W-:Y:S02]  /*3c050*/  STL.64 [R1+0x7d0], R16 ;  /* 0x0007d01001007387 */ /* 0x0001e40000100a00 */
[----:B0-----:R-:W2:Y:S01]  /*3c060*/  LDL.LU R16, [R1+0xaf4] ;  /* 0x000af40001107983 */ /* 0x001ea20000300800 */
[----:B---3--:R-:W-:-:S03]  /*3c070*/  IMAD.WIDE R26, R3, 0x2, R12 ;  /* 0x00000002031a7825 */ /* 0x008fc600078e020c */
[----:B------:R-:W3:Y:S02]  /*3c080*/  LDL.LU R3, [R1+0xb00] ;  /* 0x000b000001037983 */ /* 0x000ee40000300800 */
[----:B------:R4:W-:Y:S02]  /*3c090*/  STL.64 [R1+0x7e8], R26 ;  /* 0x0007e81a01007387 */ /* 0x0009e40000100a00 */
[----:B------:R-:W3:Y:S02]  /*3c0a0*/  LDL.LU R17, [R1+0xb04] ;  /* 0x000b040001117983 */ /* 0x000ee40000300800 */
[--C-:B----4-:R-:W-:Y:S02]  /*3c0b0*/  IMAD.WIDE R26, R11, 0x2, R12.reuse ;  /* 0x000000020b1a7825 */ /* 0x110fe400078e020c */
        /* <DEDUP_REMOVED lines=30> */
[----:B0-----:R-:W-:-:S04]  /*3c2a0*/  IMAD.WIDE R22, R20, 0x2, R12 ;  /* 0x0000000214167825 */ /* 0x001fc800078e020c */
[--C-:B------:R-:W-:Y:S01]  /*3c2b0*/  IMAD.WIDE R24, R21, 0x2, R12.reuse ;  /* 0x0000000215187825 */ /* 0x100fe200078e020c */
[----:B------:R0:W-:Y:S04]  /*3c2c0*/  STL.64 [R1+0x8d8], R22 ;  /* 0x0008d81601007387 */ /* 0x0001e80000100a00 */
[----:B------:R-:W-:Y:S02]  /*3c2d0*/  STL.64 [R1+0x8e8], R24 ;  /* 0x0008e81801007387 */ /* 0x000fe40000100a00 */
[----:B------:R-:W-:-:S04]  /*3c2e0*/  IMAD.WIDE R20, R18, 0x2, R12 ;  /* 0x0000000212147825 */ /* 0x000fc800078e020c */
[--C-:B0-----:R-:W-:Y:S02]  /*3c2f0*/  IMAD.WIDE R22, R5, 0x2, R12.reuse ;  /* 0x0000000205167825 */ /* 0x101fe400078e020c */
[----:B------:R-:W4:Y:S02]  /*3c300*/  LDL.LU R5, [R1+0xb54] ;  /* 0x000b540001057983 */ /* 0x000f240000300800 */
[----:B------:R0:W-:Y:S02]  /*3c310*/  STL.64 [R1+0x900], R20 ;  /* 0x0009001401007387 */ /* 0x0001e40000100a00 */
[----:B------:R-:W-:Y:S02]  /*3c320*/  STL.64 [R1+0x910], R22 ;  /* 0x0009101601007387 */ /* 0x000fe40000100a00 */
[----:B0-----:R-:W-:-:S04]  /*3c330*/  IMAD.WIDE R20, R19, 0x2, R12 ;  /* 0x0000000213147825 */ /* 0x001fc800078e020c */
[--C-:B--2---:R-:W-:Y:S02]  /*3c340*/  IMAD.WIDE R18, R2, 0x2, R12.reuse ;  /* 0x0000000202127825 */ /* 0x104fe400078e020c */
[----:B------:R-:W2:Y:S02]  /*3c350*/  LDL.LU R2, [R1+0xb60] ;  /* 0x000b600001027983 */ /* 0x000ea40000300800 */
[----:B------:R0:W-:Y:S02]  /*3c360*/  STL.64 [R1+0x928], R20 ;  /* 0x0009281401007387 */ /* 0x0001e40000100a00 */
[----:B------:R3:W-:Y:S02]  /*3c370*/  STL.64 [R1+0x938], R18 ;  /* 0x0009381201007387 */ /* 0x0007e40000100a00 */
[----:B0-----:R-:W-:-:S04]  /*3c380*/  IMAD.WIDE R20, R16, 0x2, R12 ;  /* 0x0000000210147825 */ /* 0x001fc800078e020c */
[--C-:B---3--:R-:W-:Y:S02]  /*3c390*/  IMAD.WIDE R18, R3, 0x2, R12.reuse ;  /* 0x0000000203127825 */ /* 0x108fe400078e020c */
[----:B------:R-:W3:Y:S02]  /*3c3a0*/  LDL.LU R3, [R1+0xb64] ;  /* 0x000b640001037983 */ /* 0x000ee40000300800 */
[----:B------:R-:W-:Y:S02]  /*3c3b0*/  STL.64 [R1+0x948], R20 ;  /* 0x0009481401007387 */ /* 0x000fe40000100a00 */
[----:B------:R-:W-:-:S04]  /*3c3c0*/  IMAD.WIDE R16, R17, 0x2, R12 ;  /* 0x0000000211107825 */ /* 0x000fc800078e020c */
[----:B------:R4:W-:Y:S02]  /*3c3d0*/  STL.64 [R1+0x960], R18 ;  /* 0x0009601201007387 */ /* 0x0009e40000100a00 */
[--C-:B----4-:R-:W-:Y:S02]  /*3c3e0*/  IMAD.WIDE R18, R11, 0x2, R12.reuse ;  /* 0x000000020b127825 */ /* 0x110fe400078e020c */
        /* <DEDUP_REMOVED lines=33> */
[----:B-1----:R-:W-:-:S02]  /*3c600*/  IMAD.WIDE R16, R5, 0x2, R12 ;  /* 0x0000000205107825 */ /* 0x002fc400078e020c */
[----:B------:R-:W4:Y:S03]  /*3c610*/  LDL.LU R5, [R1+0xbe4] ;  /* 0x000be40001057983 */ /* 0x000f260000300800 */
[----:B------:R0:W-:Y:S02]  /*3c620*/  STL.64 [R1+0xa40], R16 ;  /* 0x000a401001007387 */ /* 0x0001e40000100a00 */
[----:B0-----:R-:W4:Y:S01]  /*3c630*/  LDL.LU R16, [R1+0xbf0] ;  /* 0x000bf00001107983 */ /* 0x001f220000300800 */
[----:B--2---:R-:W-:-:S03]  /*3c640*/  IMAD.WIDE R26, R2, 0x2, R12 ;  /* 0x00000002021a7825 */ /* 0x004fc600078e020c */
[----:B------:R-:W2:Y:S04]  /*3c650*/  LDL.LU R2, [R1+0xbf4] ;  /* 0x000bf40001027983 */ /* 0x000ea80000300800 */
[----:B------:R3:W-:Y:S01]  /*3c660*/  STL.64 [R1+0xa50], R26 ;  /* 0x000a501a01007387 */ /* 0x0007e20000100a00 */
[----:B------:R-:W2:Y:S02]  /*3c670*/  LDL.LU R17, [R1+0xc00] ;  /* 0x000c000001117983 */ /* 0x000ea40000300800 */
[--C-:B---3--:R-:W-:Y:S02]  /*3c680*/  IMAD.WIDE R26, R3, 0x2, R12.reuse ;  /* 0x00000002031a7825 */ /* 0x108fe400078e020c */
[----:B------:R-:W3:Y:S03]  /*3c690*/  LDL.LU R3, [R1+0xc04] ;  /* 0x000c040001037983 */ /* 0x000ee60000300800 */
[----:B------:R4:W-:Y:S02]  /*3c6a0*/  STL.64 [R1+0xa60], R26 ;  /* 0x000a601a01007387 */ /* 0x0009e40000100a00 */
[----:B------:R-:W3:Y:S02]  /*3c6b0*/  LDL.LU R15, [R1+0xc10] ;  /* 0x000c1000010f7983 */ /* 0x000ee40000300800 */
[----:B----4-:R-:W-:-:S02]  /*3c6c0*/  IMAD.WIDE R26, R11, 0x2, R12 ;  /* 0x000000020b1a7825 */ /* 0x010fc400078e020c */
        /* <DEDUP_REMOVED lines=36> */
[--C-:B------:R-:W-:Y:S02]  /*3c910*/  IMAD.WIDE R18, R5, 0x2, R12.reuse ;  /* 0x0000000205127825 */ /* 0x100fe400078e020c */
[----:B------:R-:W4:Y:S02]  /*3c920*/  LDL.LU R5, [R1+0xc54] ;  /* 0x000c540001057983 */ /* 0x000f240000300800 */
[----:B------:R-:W-:Y:S02]  /*3c930*/  STL.64 [R1+0xb50], R20 ;  /* 0x000b501401007387 */ /* 0x000fe40000100a00 */
[----:B------:R2:W-:Y:S02]  /*3c940*/  STL.64 [R1+0xb60], R18 ;  /* 0x000b601201007387 */ /* 0x0005e40000100a00 */
[--C-:B--2---:R-:W-:Y:S02]  /*3c950*/  IMAD.WIDE R18, R2, 0x2, R12.reuse ;  /* 0x0000000202127825 */ /* 0x104fe400078e020c */
[----:B------:R-:W2:Y:S02]  /*3c960*/  LDL.LU R2, [R1+0xc60] ;  /* 0x000c600001027983 */ /* 0x000ea40000300800 */
[----:B------:R-:W-:-:S04]  /*3c970*/  IMAD.WIDE R20, R16, 0x2, R12 ;  /* 0x0000000210147825 */ /* 0x000fc800078e020c */
[--C-:B------:R-:W-:Y:S01]  /*3c980*/  IMAD.WIDE R16, R17, 0x2, R12.reuse ;  /* 0x0000000211107825 */ /* 0x100fe200078e020c */
[----:B------:R-:W-:Y:S03]  /*3c990*/  STL.64 [R1+0xb70], R20 ;  /* 0x000b701401007387 */ /* 0x000fe60000100a00 */
[----:B------:R3:W-:Y:S02]  /*3c9a0*/  STL.64 [R1+0xb80], R18 ;  /* 0x000b801201007387 */ /* 0x0007e40000100a00 */
[--C-:B---3--:R-:W-:Y:S02]  /*3c9b0*/  IMAD.WIDE R18, R3, 0x2, R12.reuse ;  /* 0x0000000203127825 */ /* 0x108fe400078e020c */
[----:B------:R-:W3:Y:S02]  /*3c9c0*/  LDL.LU R3, [R1+0xc64] ;  /* 0x000c640001037983 */ /* 0x000ee40000300800 */
[----:B------:R0:W-:Y:S02]  /*3c9d0*/  STL.64 [R1+0xb90], R16 ;  /* 0x000b901001007387 */ /* 0x0001e40000100a00 */
[----:B------:R4:W-:Y:S02]  /*3c9e0*/  STL.64 [R1+0xba0], R18 ;  /* 0x000ba01201007387 */ /* 0x0009e40000100a00 */
[----:B0-----:R-:W-:-:S04]  /*3c9f0*/  IMAD.WIDE R16, R15, 0x2, R12 ;  /* 0x000000020f107825 */ /* 0x001fc800078e020c */
[--C-:B----4-:R-:W-:Y:S02]  /*3ca00*/  IMAD.WIDE R18, R11, 0x2, R12.reuse ;  /* 0x000000020b127825 */ /* 0x110fe400078e020c */
        /* <DEDUP_REMOVED lines=32> */
[----:B------:R-:W-:-:S04]  /*3cc10*/  IMAD.WIDE R26, R5, 0x2, R12 ;  /* 0x00000002051a7825 */ /* 0x000fc800078e020c */
[----:B------:R-:W4:Y:S01]  /*3cc20*/  LDL.LU R5, [R1+0xd30] ;  /* 0x000d300001057983 */ /* 0x000f220000300800 */
[----:B------:R2:W-:Y:S01]  /*3cc30*/  STL.64 [R1+0xc40], R26 ;  /* 0x000c401a01007387 */ /* 0x0005e20000100a00 */
[----:B------:R-:W4:Y:S02]  /*3cc40*/  LDL.LU R17, [R1+0xd38] ;  /* 0x000d380001117983 */ /* 0x000f240000300800 */
[--C-:B--2---:R-:W-:Y:S02]  /*3cc50*/  IMAD.WIDE R26, R2, 0x2, R12.reuse ;  /* 0x00000002021a7825 */ /* 0x104fe400078e020c */
[----:B------:R-:W2:Y:S03]  /*3cc60*/  LDL.LU R2, [R1+0xd48] ;  /* 0x000d480001027983 */ /* 0x000ea60000300800 */
[----:B------:R3:W-:Y:S02]  /*3cc70*/  STL.64 [R1+0xc50], R26 ;  /* 0x000c501a01007387 */ /* 0x0007e40000100a00 */
[----:B------:R-:W2:Y:S02]  /*3cc80*/  LDL.LU R14, [R1+0xd58] ;  /* 0x000d5800010e7983 */ /* 0x000ea40000300800 */
[----:B---3--:R-:W-:-:S02]  /*3cc90*/  IMAD.WIDE R26, R3, 0x2, R12 ;  /* 0x00000002031a7825 */ /* 0x008fc400078e020c */
[----:B------:R-:W3:Y:S03]  /*3cca0*/  LDL.LU R3, [R1+0xd60] ;  /* 0x000d600001037983 */ /* 0x000ee60000300800 */
[----:B------:R4:W-:Y:S02]  /*3ccb0*/  STL.64 [R1+0xc60], R26 ;  /* 0x000c601a01007387 */ /* 0x0009e40000100a00 */
[--C-:B----4-:R-:W-:Y:S02]  /*3ccc0*/  IMAD.WIDE R26, R11, 0x2, R12.reuse ;  /* 0x000000020b1a7825 */ /* 0x110fe400078e020c */
        /* <DEDUP_REMOVED lines=37> */
[--C-:B0-----:R-:W-:Y:S02]  /*3cf20*/  IMAD.WIDE R18, R5, 0x2, R12.reuse ;  /* 0x0000000205127825 */ /* 0x101fe400078e020c */
[----:B------:R-:W4:Y:S02]  /*3cf30*/  LDL.LU R5, [R1+0xdd0] ;  /* 0x000dd00001057983 */ /* 0x000f240000300800 */
[----:B------:R-:W-:-:S05]  /*3cf40*/  IMAD.WIDE R20, R16, 0x2, R12 ;  /* 0x0000000210147825 */ /* 0x000fca00078e020c */
[----:B------:R-:W-:Y:S01]  /*3cf50*/  STL.64 [R1+0xd20], R20 ;  /* 0x000d201401007387 */ /* 0x000fe20000100a00 */
[----:B------:R2:W-:Y:S02]  /*3cf60*/  STL.64 [R1+0xd30], R18 ;  /* 0x000d301201007387 */ /* 0x0005e40000100a00 */
[--C-:B--2---:R-:W-:Y:S02]  /*3cf70*/  IMAD.WIDE R18, R2, 0x2, R12.reuse ;  /* 0x0000000202127825 */ /* 0x104fe400078e020c */
[----:B------:R-:W2:Y:S02]  /*3cf80*/  LDL.LU R2, [R1+0xdd8] ;  /* 0x000dd80001027983 */ /* 0x000ea40000300800 */
[----:B------:R-:W-:-:S05]  /*3cf90*/  IMAD.WIDE R16, R17, 0x2, R12 ;  /* 0x0000000211107825 */ /* 0x000fca00078e020c */
[----:B------:R0:W-:Y:S01]  /*3cfa0*/  STL.64 [R1+0xd38], R16 ;  /* 0x000d381001007387 */ /* 0x0001e20000100a00 */
[----:B------:R3:W-:Y:S02]  /*3cfb0*/  STL.64 [R1+0xd48], R18 ;  /* 0x000d481201007387 */ /* 0x0007e40000100a00 */
[----:B0-----:R-:W-:-:S04]  /*3cfc0*/  IMAD.WIDE R16, R14, 0x2, R12 ;  /* 0x000000020e107825 */ /* 0x001fc800078e020c */
[--C-:B---3--:R-:W-:Y:S02]  /*3cfd0*/  IMAD.WIDE R18, R3, 0x2, R12.reuse ;  /* 0x0000000203127825 */ /* 0x108fe400078e020c */
[----:B------:R-:W3:Y:S02]  /*3cfe0*/  LDL.LU R3, [R1+0xde8] ;  /* 0x000de80001037983 */ /* 0x000ee40000300800 */
[----:B------:R4:W-:Y:S02]  /*3cff0*/  STL.64 [R1+0xd58], R16 ;  /* 0x000d581001007387 */ /* 0x0009e40000100a00 */
[----:B------:R-:W-:Y:S02]  /*3d000*/  STL.64 [R1+0xd60], R18 ;  /* 0x000d601201007387 */ /* 0x000fe40000100a00 */
[----:B------:R-:W3:Y:S02]  /*3d010*/  LDL.LU R14, [R1+0xdf8] ;  /* 0x000df800010e7983 */ /* 0x000ee40000300800 */
[----:B----4-:R-:W-:-:S02]  /*3d020*/  IMAD.WIDE R16, R11, 0x2, R12 ;  /* 0x000000020b107825 */ /* 0x010fc400078e020c */
        /* <DEDUP_REMOVED lines=35> */
[----:B--2---:R-:W-:-:S02]  /*3d260*/  IMAD.WIDE R26, R2, 0x2, R12 ;  /* 0x00000002021a7825 */ /* 0x004fc400078e020c */
[----:B------:R-:W2:Y:S03]  /*3d270*/  LDL.LU R2, [R1+0xee0] ;  /* 0x000ee00001027983 */ /* 0x000ea60000300800 */
[----:B------:R3:W-:Y:S02]  /*3d280*/  STL.64 [R1+0xdd8], R26 ;  /* 0x000dd81a01007387 */ /* 0x0007e40000100a00 */
[--C-:B---3--:R-:W-:Y:S02]  /*3d290*/  IMAD.WIDE R26, R3, 0x2, R12.reuse ;  /* 0x00000002031a7825 */ /* 0x108fe400078e020c */
[----:B------:R-:W3:Y:S03]  /*3d2a0*/  LDL.LU R3, [R1+0xef0] ;  /* 0x000ef00001037983 */ /* 0x000ee60000300800 */
[----:B------:R0:W-:Y:S02]  /*3d2b0*/  STL.64 [R1+0xde8], R26 ;  /* 0x000de81a01007387 */ /* 0x0001e40000100a00 */
[----:B0-----:R-:W-:-:S05]  /*3d2c0*/  IMAD.WIDE R26, R14, 0x2, R12 ;  /* 0x000000020e1a7825 */ /* 0x001fca00078e020c */
[----:B------:R4:W-:Y:S01]  /*3d2d0*/  STL.64 [R1+0xdf8], R26 ;  /* 0x000df81a01007387 */ /* 0x0009e20000100a00 */
[----:B------:R-:W3:Y:S02]  /*3d2e0*/  LDL.LU R14, [R1+0xef8] ;  /* 0x000ef800010e7983 */ /* 0x000ee40000300800 */
[--C-:B----4-:R-:W-:Y:S02]  /*3d2f0*/  IMAD.WIDE R26, R11, 0x2, R12.reuse ;  /* 0x000000020b1a7825 */ /* 0x110fe400078e020c */
        /* <DEDUP_REMOVED lines=35> */
[----:B------:R0:W-:Y:S02]  /*3d530*/  STL.64 [R1+0xeb0], R18 ;  /* 0x000eb01201007387 */ /* 0x0001e40000100a00 */
[----:B------:R-:W-:-:S04]  /*3d540*/  IMAD.WIDE R16, R17, 0x2, R12 ;  /* 0x0000000211107825 */ /* 0x000fc800078e020c */
[--C-:B0-----:R-:W-:Y:S02]  /*3d550*/  IMAD.WIDE R18, R5, 0x2, R12.reuse ;  /* 0x0000000205127825 */ /* 0x101fe400078e020c */
[----:B------:R-:W4:Y:S02]  /*3d560*/  LDL.LU R5, [R1+0xf58] ;  /* 0x000f580001057983 */ /* 0x000f240000300800 */
[----:B------:R-:W-:Y:S02]  /*3d570*/  STL.64 [R1+0xeb8], R16 ;  /* 0x000eb81001007387 */ /* 0x000fe40000100a00 */
[----:B------:R2:W-:Y:S02]  /*3d580*/  STL.64 [R1+0xec8], R18 ;  /* 0x000ec81201007387 */ /* 0x0005e40000100a00 */
[--C-:B--2---:R-:W-:Y:S02]  /*3d590*/  IMAD.WIDE R18, R2, 0x2, R12.reuse ;  /* 0x0000000202127825 */ /* 0x104fe400078e020c */
[----:B------:R-:W2:Y:S02]  /*3d5a0*/  LDL.LU R2, [R1+0xf68] ;  /* 0x000f680001027983 */ /* 0x000ea40000300800 */
[----:B------:R-:W-:-:S05]  /*3d5b0*/  IMAD.WIDE R16, R10, 0x2, R12 ;  /* 0x000000020a107825 */ /* 0x000fca00078e020c */
[----:B------:R3:W-:Y:S01]  /*3d5c0*/  STL.64 [R1+0xed0], R16 ;  /* 0x000ed01001007387 */ /* 0x0007e20000100a00 */
[----:B------:R-:W-:Y:S02]  /*3d5d0*/  STL.64 [R1+0xee0], R18 ;  /* 0x000ee01201007387 */ /* 0x000fe40000100a00 */
[----:B------:R-:W2:Y:S02]  /*3d5e0*/  LDL.LU R10, [R1+0xf78] ;  /* 0x000f7800010a7983 */ /* 0x000ea40000300800 */
[--C-:B---3--:R-:W-:Y:S02]  /*3d5f0*/  IMAD.WIDE R16, R3, 0x2, R12.reuse ;  /* 0x0000000203107825 */ /* 0x108fe400078e020c */
[----:B------:R-:W3:Y:S03]  /*3d600*/  LDL.LU R3, [R1+0xf80] ;  /* 0x000f800001037983 */ /* 0x000ee60000300800 */
[----:B------:R0:W-:Y:S02]  /*3d610*/  STL.64 [R1+0xef0], R16 ;  /* 0x000ef01001007387 */ /* 0x0001e40000100a00 */
[----:B0-----:R-:W-:-:S04]  /*3d620*/  IMAD.WIDE R16, R14, 0x2, R12 ;  /* 0x000000020e107825 */ /* 0x001fc800078e020c */
[--C-:B----4-:R-:W-:Y:S02]  /*3d630*/  IMAD.WIDE R18, R11, 0x2, R12.reuse ;  /* 0x000000020b127825 */ /* 0x110fe400078e020c */
        /* <DEDUP_REMOVED lines=23> */
[----:B------:R-:W-:-:S03]  /*3d7b0*/  IMAD.WIDE R26, R7, 0x2, R12 ;  /* 0x00000002071a7825 */ /* 0x000fc600078e020c */
[----:B------:R-:W4:Y:S04]  /*3d7c0*/  LDL.LU R7, [R1+0x1038] ;  /* 0x0010380001077983 */ /* 0x000f280000300800 */
        /* <DEDUP_REMOVED lines=9> */
[--C-:B--2---:R-:W-:Y:S02]  /*3d860*/  IMAD.WIDE R26, R2, 0x2, R12.reuse ;  /* 0x00000002021a7825 */ /* 0x104fe400078e020c */
[----:B------:R-:W2:Y:S03]  /*3d870*/  LDL.LU R2, [R1+0x1070] ;  /* 0x0010700001027983 */ /* 0x000ea60000300800 */
[----:B------:R0:W-:Y:S02]  /*3d880*/  STL.64 [R1+0xf68], R26 ;  /* 0x000f681a01007387 */ /* 0x0001e40000100a00 */
[----:B0-----:R-:W-:-:S05]  /*3d890*/  IMAD.WIDE R26, R10, 0x2, R12 ;  /* 0x000000020a1a7825 */ /* 0x001fca00078e020c */
[----:B------:R3:W-:Y:S01]  /*3d8a0*/  STL.64 [R1+0xf78], R26 ;  /* 0x000f781a01007387 */ /* 0x0007e20000100a00 */
[----:B------:R-:W2:Y:S02]  /*3d8b0*/  LDL.LU R10, [R1+0x1080] ;  /* 0x00108000010a7983 */ /* 0x000ea40000300800 */
[--C-:B---3--:R-:W-:Y:S02]  /*3d8c0*/  IMAD.WIDE R26, R3, 0x2, R12.reuse ;  /* 0x00000002031a7825 */ /* 0x108fe400078e020c */
[----:B------:R-:W3:Y:S03]  /*3d8d0*/  LDL.LU R3, [R1+0x1088] ;  /* 0x0010880001037983 */ /* 0x000ee60000300800 */
[----:B------:R4:W-:Y:S02]  /*3d8e0*/  STL.64 [R1+0xf80], R26 ;  /* 0x000f801a01007387 */ /* 0x0009e40000100a00 */
[----:B----4-:R-:W-:-:S02]  /*3d8f0*/  IMAD.WIDE R26, R11, 0x2, R12 ;  /* 0x000000020b1a7825 */ /* 0x010fc400078e020c */
        /* <DEDUP_REMOVED lines=44> */
[----:B--2---:R-:W-:-:S02]  /*3dbc0*/  IMAD.WIDE R16, R2, 0x2, R12 ;  /* 0x0000000202107825 */ /* 0x004fc400078e020c */
[----:B------:R-:W2:Y:S03]  /*3dbd0*/  LDL.LU R2, [R1+0x1108] ;  /* 0x0011080001027983 */ /* 0x000ea60000300800 */
[----:B------:R3:W-:Y:S02]  /*3dbe0*/  STL.64 [R1+0x1070], R16 ;  /* 0x0010701001007387 */ /* 0x0007e40000100a00 */
[----:B0-----:R-:W-:-:S04]  /*3dbf0*/  IMAD.WIDE R18, R10, 0x2, R12 ;  /* 0x000000020a127825 */ /* 0x001fc800078e020c */
[--C-:B---3--:R-:W-:Y:S02]  /*3dc00*/  IMAD.WIDE R16, R3, 0x2, R12.reuse ;  /* 0x0000000203107825 */ /* 0x108fe400078e020c */
[----:B------:R-:W3:Y:S02]  /*3dc10*/  LDL.LU R3, [R1+0x1118] ;  /* 0x0011180001037983 */ /* 0x000ee40000300800 */
[----:B------:R-:W-:Y:S02]  /*3dc20*/  STL.64 [R1+0x1080], R18 ;  /* 0x0010801201007387 */ /* 0x000fe40000100a00 */
[----:B------:R-:W-:Y:S02]  /*3dc30*/  STL.64 [R1+0x1088], R16 ;  /* 0x0010881001007387 */ /* 0x000fe40000100a00 */
[----:B------:R-:W3:Y:S01]  /*3dc40*/  LDL.LU R25, [R1+0x1120] ;  /* 0x0011200001197983 */ /* 0x000ee20000300800 */
[----:B------:R-:W3:Y:S01]  /*3dc50*/  LDL.LU R22, [R1+0x1130] ;  /* 0x0011300001167983 */ /* 0x000ee20000300800 */
[----:B----4-:R-:W-:-:S05]  /*3dc60*/  IMAD.WIDE R10, R11, 0x2, R12 ;  /* 0x000000020b0a7825 */ /* 0x010fca00078e020c */
[----:B------:R0:W-:Y:S01]  /*3dc70*/  STL.64 [R1+0x1098], R10 ;  /* 0x0010980a01007387 */ /* 0x0001e20000100a00 */
[----:B------:R-:W4:Y:S03]  /*3dc80*/  LDL.LU R23, [R1+0x1138] ;  /* 0x0011380001177983 */ /* 0x000f260000300800 */
[----:B0-----:R-:W4:Y:S01]  /*3dc90*/  LDL.LU R10, [R1+0x1148] ;  /* 0x00114800010a7983 */ /* 0x001f220000300800 */
[----:B------:R-:W4:Y:S02]  /*3dca0*/  LDL.LU R11, [R1+0x1150] ;  /* 0x00115000010b7983 */ /* 0x000f240000300800 */
[----:B------:R-:W4:Y:S02]  /*3dcb0*/  LDL.LU R20, [R1+0x1160] ;  /* 0x0011600001147983 */ /* 0x000f240000300800 */
[----:B------:R-:W-:-:S04]  /*3dcc0*/  IMAD.WIDE R18, R14, 0x2, R12 ;  /* 0x000000020e127825 */ /* 0x000fc800078e020c */
[--C-:B------:R-:W-:Y:S01]  /*3dcd0*/  IMAD.WIDE R16, R8, 0x2, R12.reuse ;  /* 0x0000000208107825 */ /* 0x100fe200078e020c */
[----:B------:R0:W-:Y:S03]  /*3dce0*/  STL.64 [R1+0x10a8], R18 ;  /* 0x0010a81201007387 */ /* 0x0001e60000100a00 */
[----:B------:R-:W4:Y:S02]  /*3dcf0*/  LDL.LU R21, [R1+0x1168] ;  /* 0x0011680001157983 */ /* 0x000f240000300800 */
[----:B------:R1:W-:Y:S01]  /*3dd00*/  STL.64 [R1+0x10b0], R16 ;  /* 0x0010b01001007387 */ /* 0x0003e20000100a00 */
        /* <DEDUP_REMOVED lines=24> */
[--C-:B--2---:R-:W-:Y:S02]  /*3de90*/  IMAD.WIDE R26, R2, 0x2, R12.reuse ;  /* 0x00000002021a7825 */ /* 0x104fe400078e020c */
[----:B------:R-:W2:Y:S03]  /*3dea0*/  LDL.LU R2, [R1+0x1208] ;  /* 0x0012080001027983 */ /* 0x000ea60000300800 */
[----:B------:R3:W-:Y:S02]  /*3deb0*/  STL.64 [R1+0x1108], R26 ;  /* 0x0011081a01007387 */ /* 0x0007e40000100a00 */
[----:B---3--:R-:W-:-:S02]  /*3dec0*/  IMAD.WIDE R26, R3, 0x2, R12 ;  /* 0x00000002031a7825 */ /* 0x008fc400078e020c */
[----:B------:R-:W3:Y:S03]  /*3ded0*/  LDL.LU R3, [R1+0x1218] ;  /* 0x0012180001037983 */ /* 0x000ee60000300800 */
[----:B------:R0:W-:Y:S02]  /*3dee0*/  STL.64 [R1+0x1118], R26 ;  /* 0x0011181a01007387 */ /* 0x0001e40000100a00 */
[----:B0-----:R-:W-:-:S04]  /*3def0*/  IMAD.WIDE R26, R25, 0x2, R12 ;  /* 0x00000002191a7825 */ /* 0x001fc800078e020c */
[--C-:B------:R-:W-:Y:S01]  /*3df00*/  IMAD.WIDE R24, R22, 0x2, R12.reuse ;  /* 0x0000000216187825 */ /* 0x100fe200078e020c */
[----:B------:R4:W-:Y:S04]  /*3df10*/  STL.64 [R1+0x1120], R26 ;  /* 0x0011201a01007387 */ /* 0x0009e80000100a00 */
[----:B------:R0:W-:Y:S02]  /*3df20*/  STL.64 [R1+0x1130], R24 ;  /* 0x0011301801007387 */ /* 0x0001e40000100a00 */
[----:B----4-:R-:W-:-:S05]  /*3df30*/  IMAD.WIDE R26, R23, 0x2, R12 ;  /* 0x00000002171a7825 */ /* 0x010fca00078e020c */
[----:B------:R-:W-:Y:S01]  /*3df40*/  STL.64 [R1+0x1138], R26 ;  /* 0x0011381a01007387 */ /* 0x000fe20000100a00 */
[----:B0-----:R-:W-:-:S03]  /*3df50*/  IMAD.WIDE R24, R10, 0x2, R12 ;  /* 0x000000020a187825 */ /* 0x001fc600078e020c */
[----:B------:R-:W4:Y:S01]  /*3df60*/  LDL.LU R10, [R1+0x1228] ;  /* 0x00122800010a7983 */ /* 0x000f220000300800 */
[----:B------:R-:W-:-:S03]  /*3df70*/  IMAD.WIDE R22, R11, 0x2, R12 ;  /* 0x000000020b167825 */ /* 0x000fc600078e020c */
[----:B------:R-:W-:Y:S01]  /*3df80*/  STL.64 [R1+0x1148], R24 ;  /* 0x0011481801007387 */ /* 0x000fe20000100a00 */
[----:B------:R-:W4:Y:S03]  /*3df90*/  LDL.LU R11, [R1+0x1230] ;  /* 0x00123000010b7983 */ /* 0x000f260000300800 */
[----:B------:R0:W-:Y:S02]  /*3dfa0*/  STL.64 [R1+0x1150], R22 ;  /* 0x0011501601007387 */ /* 0x0001e40000100a00 */
[----:B0-----:R-:W-:-:S04]  /*3dfb0*/  IMAD.WIDE R22, R20, 0x2, R12 ;  /* 0x0000000214167825 */ /* 0x001fc800078e020c */
[--C-:B------:R-:W-:Y:S01]  /*3dfc0*/  IMAD.WIDE R24, R21, 0x2, R12.reuse ;  /* 0x0000000215187825 */ /* 0x100fe200078e020c */
[----:B------:R0:W-:Y:S04]  /*3dfd0*/  STL.64 [R1+0x1160], R22 ;  /* 0x0011601601007387 */ /* 0x0001e80000100a00 */
[----:B------:R-:W-:Y:S01]  /*3dfe0*/  STL.64 [R1+0x1168], R24 ;  /* 0x0011681801007387 */ /* 0x000fe20000100a00 */
        /* <DEDUP_REMOVED lines=29> */
[--C-:B--2---:R-:W-:Y:S02]  /*3e1c0*/  IMAD.WIDE R18, R2, 0x2, R12.reuse ;  /* 0x0000000202127825 */ /* 0x104fe400078e020c */
[----:B------:R-:W2:Y:S02]  /*3e1d0*/  LDL.LU R2, [R1+0x1290] ;  /* 0x0012900001027983 */ /* 0x000ea40000300800 */
[----:B0-----:R-:W-:-:S05]  /*3e1e0*/  IMAD.WIDE R16, R15, 0x2, R12 ;  /* 0x000000020f107825 */ /* 0x001fca00078e020c */
[----:B------:R3:W-:Y:S01]  /*3e1f0*/  STL.64 [R1+0x1200], R16 ;  /* 0x0012001001007387 */ /* 0x0007e20000100a00 */
[----:B------:R-:W-:Y:S02]  /*3e200*/  STL.64 [R1+0x1208], R18 ;  /* 0x0012081201007387 */ /* 0x000fe40000100a00 */
[----:B------:R-:W2:Y:S02]  /*3e210*/  LDL.LU R25, [R1+0x12a0] ;  /* 0x0012a00001197983 */ /* 0x000ea40000300800 */
[----:B------:R-:W2:Y:S02]  /*3e220*/  LDL.LU R22, [R1+0x12b0] ;  /* 0x0012b00001167983 */ /* 0x000ea40000300800 */
[----:B---3--:R-:W-:-:S05]  /*3e230*/  IMAD.WIDE R16, R3, 0x2, R12 ;  /* 0x0000000203107825 */ /* 0x008fca00078e020c */
[----:B------:R4:W-:Y:S01]  /*3e240*/  STL.64 [R1+0x1218], R16 ;  /* 0x0012181001007387 */ /* 0x0009e20000100a00 */
[----:B------:R-:W3:Y:S02]  /*3e250*/  LDL.LU R23, [R1+0x12b8] ;  /* 0x0012b80001177983 */ /* 0x000ee40000300800 */
[----:B------:R-:W3:Y:S02]  /*3e260*/  LDL.LU R15, [R1+0x12c8] ;  /* 0x0012c800010f7983 */ /* 0x000ee40000300800 */
[----:B------:R-:W3:Y:S01]  /*3e270*/  LDL.LU R3, [R1+0x12d0] ;  /* 0x0012d00001037983 */ /* 0x000ee20000300800 */
[----:B------:R-:W3:Y:S01]  /*3e280*/  LDL.LU R20, [R1+0x12e0] ;  /* 0x0012e00001147983 */ /* 0x000ee20000300800 */
[----:B----4-:R-:W-:-:S04]  /*3e290*/  IMAD.WIDE R16, R10, 0x2, R12 ;  /* 0x000000020a107825 */ /* 0x010fc800078e020c */
[--C-:B------:R-:W-:Y:S01]  /*3e2a0*/  IMAD.WIDE R10, R11, 0x2, R12.reuse ;  /* 0x000000020b0a7825 */ /* 0x100fe200078e020c */
[----:B------:R-:W-:Y:S03]  /*3e2b0*/  STL.64 [R1+0x1228], R16 ;  /* 0x0012281001007387 */ /* 0x000fe60000100a00 */
[----:B------:R-:W4:Y:S02]  /*3e2c0*/  LDL.LU R21, [R1+0x12e8] ;  /* 0x0012e80001157983 */ /* 0x000f240000300800 */
[----:B------:R0:W-:Y:S02]  /*3e2d0*/  STL.64 [R1+0x1230], R10 ;  /* 0x0012300a01007387 */ /* 0x0001e40000100a00 */
[----:B------:R-:W4:Y:S01]  /*3e2e0*/  LDL.LU R18, [R1+0x12f8] ;  /* 0x0012f80001127983 */ /* 0x000f220000300800 */
[----:B0-----:R-:W4:Y:S01]  /*3e2f0*/  LDL.LU R11, [R1+0x1300] ;  /* 0x00130000010b7983 */ /* 0x001f220000300800 */
[----:B------:R-:W4:Y:S02]  /*3e300*/  LDL.LU R19, [R1+0x1310] ;  /* 0x0013100001137983 */ /* 0x000f240000300800 */
[----:B------:R-:W-:-:S02]  /*3e310*/  IMAD.WIDE R16, R8, 0x2, R12 ;  /* 0x0000000208107825 */ /* 0x000fc400078e020c */
        /* <DEDUP_REMOVED lines=23> */
[----:B--2---:R-:W-:-:S02]  /*3e490*/  IMAD.WIDE R26, R2, 0x2, R12 ;  /* 0x00000002021a7825 */ /* 0x004fc400078e020c */
[----:B------:R-:W2:Y:S03]  /*3e4a0*/  LDL.LU R2, [R1+0x1398] ;  /* 0x0013980001027983 */ /* 0x000ea60000300800 */
[----:B------:R0:W-:Y:S02]  /*3e4b0*/  STL.64 [R1+0x1290], R26 ;  /* 0x0012901a01007387 */ /* 0x0001e40000100a00 */
[----:B0-----:R-:W-:-:S04]  /*3e4c0*/  IMAD.WIDE R26, R25, 0x2, R12 ;  /* 0x00000002191a7825 */ /* 0x001fc800078e020c */
[--C-:B------:R-:W-:Y:S01]  /*3e4d0*/  IMAD.WIDE R24, R22, 0x2, R12.reuse ;  /* 0x0000000216187825 */ /* 0x100fe200078e020c */
[----:B------:R3:W-:Y:S04]  /*3e4e0*/  STL.64 [R1+0x12a0], R26 ;  /* 0x0012a01a01007387 */ /* 0x0007e80000100a00 */
[----:B------:R0:W-:Y:S02]  /*3e4f0*/  STL.64 [R1+0x12b0], R24 ;  /* 0x0012b01801007387 */ /* 0x0001e40000100a00 */
[----:B---3--:R-:W-:-:S04]  /*3e500*/  IMAD.WIDE R26, R23, 0x2, R12 ;  /* 0x00000002171a7825 */ /* 0x008fc800078e020c */
[--C-:B0-----:R-:W-:Y:S01]  /*3e510*/  IMAD.WIDE R24, R15, 0x2, R12.reuse ;  /* 0x000000020f187825 */ /* 0x101fe200078e020c */
[----:B------:R-:W-:Y:S03]  /*3e520*/  STL.64 [R1+0x12b8], R26 ;  /* 0x0012b81a01007387 */ /* 0x000fe60000100a00 */
[----:B------:R-:W3:Y:S02]  /*3e530*/  LDL.LU R15, [R1+0x13a0] ;  /* 0x0013a000010f7983 */ /* 0x000ee40000300800 */
[----:B------:R-:W-:-:S04]  /*3e540*/  IMAD.WIDE R22, R3, 0x2, R12 ;  /* 0x0000000203167825 */ /* 0x000fc800078e020c */
[----:B------:R-:W-:Y:S01]  /*3e550*/  STL.64 [R1+0x12c8], R24 ;  /* 0x0012c81801007387 */ /* 0x000fe20000100a00 */
[----:B------:R-:W3:Y:S01]  /*3e560*/  LDL.LU R3, [R1+0x13b0] ;  /* 0x0013b00001037983 */ /* 0x000ee20000300800 */
[----:B------:R0:W-:Y:S02]  /*3e570*/  STL.64 [R1+0x12d0], R22 ;  /* 0x0012d01601007387 */ /* 0x0001e40000100a00 */
[----:B0-----:R-:W-:-:S05]  /*3e580*/  IMAD.WIDE R22, R20, 0x2, R12 ;  /* 0x0000000214167825 */ /* 0x001fca00078e020c */
[----:B------:R0:W-:Y:S01]  /*3e590*/  STL.64 [R1+0x12e0], R22 ;  /* 0x0012e01601007387 */ /* 0x0001e20000100a00 */
[----:B----4-:R-:W-:-:S04]  /*3e5a0*/  IMAD.WIDE R24, R21, 0x2, R12 ;  /* 0x0000000215187825 */ /* 0x010fc800078e020c */
[--C-:B------:R-:W-:Y:S01]  /*3e5b0*/  IMAD.WIDE R20, R18, 0x2, R12.reuse ;  /* 0x0000000212147825 */ /* 0x100fe200078e020c */
[----:B------:R-:W-:Y:S03]  /*3e5c0*/  STL.64 [R1+0x12e8], R24 ;  /* 0x0012e81801007387 */ /* 0x000fe60000100a00 */
[--C-:B0-----:R-:W-:Y:S02]  /*3e5d0*/  IMAD.WIDE R22, R11, 0x2, R12.reuse ;  /* 0x000000020b167825 */ /* 0x101fe400078e020c */
[----:B------:R-:W4:Y:S02]  /*3e5e0*/  LDL.LU R11, [R1+0x13c0] ;  /* 0x0013c000010b7983 */ /* 0x000f240000300800 */
[----:B------:R0:W-:Y:S02]  /*3e5f0*/  STL.64 [R1+0x12f8], R20 ;  /* 0x0012f81401007387 */ /* 0x0001e40000100a00 */
[----:B------:R-:W-:Y:S01]  /*3e600*/  STL.64 [R1+0x1300], R22 ;  /* 0x0013001601007387 */ /* 0x000fe20000100a00 */
        /* <DEDUP_REMOVED lines=31> */
[----:B--2---:R-:W-:-:S05]  /*3e800*/  IMAD.WIDE R16, R2, 0x2, R12 ;  /* 0x0000000202107825 */ /* 0x004fca00078e020c */
[----:B------:R0:W-:Y:S01]  /*3e810*/  STL.64 [R1+0x1398], R16 ;  /* 0x0013981001007387 */ /* 0x0001e20000100a00 */
[----:B------:R-:W2:Y:S02]  /*3e820*/  LDL.LU R23, [R1+0x1438] ;  /* 0x0014380001177983 */ /* 0x000ea40000300800 */
[----:B------:R-:W2:Y:S02]  /*3e830*/  LDL.LU R14, [R1+0x1448] ;  /* 0x00144800010e7983 */ /* 0x000ea40000300800 */
[----:B------:R-:W2:Y:S01]  /*3e840*/  LDL.LU R2, [R1+0x1450] ;  /* 0x0014500001027983 */ /* 0x000ea20000300800 */
[----:B------:R-:W2:Y:S01]  /*3e850*/  LDL.LU R20, [R1+0x1460] ;  /* 0x0014600001147983 */ /* 0x000ea20000300800 */
[----:B---3--:R-:W-:-:S04]  /*3e860*/  IMAD.WIDE R18, R15, 0x2, R12 ;  /* 0x000000020f127825 */ /* 0x008fc800078e020c */
[--C-:B0-----:R-:W-:Y:S01]  /*3e870*/  IMAD.WIDE R16, R3, 0x2, R12.reuse ;  /* 0x0000000203107825 */ /* 0x101fe200078e020c */
[----:B------:R0:W-:Y:S03]  /*3e880*/  STL.64 [R1+0x13a0], R18 ;  /* 0x0013a01201007387 */ /* 0x0001e60000100a00 */
[----:B------:R-:W3:Y:S01]  /*3e890*/  LDL.LU R21, [R1+0x1468] ;  /* 0x0014680001157983 */ /* 0x000ee20000300800 */
[----:B------:R4:W-:Y:S04]  /*3e8a0*/  STL.64 [R1+0x13b0], R16 ;  /* 0x0013b01001007387 */ /* 0x0009e80000100a00 */
[----:B0-----:R-:W3:Y:S01]  /*3e8b0*/  LDL.LU R18, [R1+0x1478] ;  /* 0x0014780001127983 */ /* 0x001ee20000300800 */
[----:B------:R-:W3:Y:S02]  /*3e8c0*/  LDL.LU R3, [R1+0x1480] ;  /* 0x0014800001037983 */ /* 0x000ee40000300800 */
[----:B------:R-:W3:Y:S02]  /*3e8d0*/  LDL.LU R19, [R1+0x1490] ;  /* 0x0014900001137983 */ /* 0x000ee40000300800 */
[----:B----4-:R-:W-:-:S02]  /*3e8e0*/  IMAD.WIDE R16, R11, 0x2, R12 ;  /* 0x000000020b107825 */ /* 0x010fc400078e020c */
        /* <DEDUP_REMOVED lines=30> */
[----:B--2---:R-:W-:-:S04]  /*3ead0*/  IMAD.WIDE R26, R23, 0x2, R12 ;  /* 0x00000002171a7825 */ /* 0x004fc800078e020c */
[--C-:B0-----:R-:W-:Y:S01]  /*3eae0*/  IMAD.WIDE R24, R14, 0x2, R12.reuse ;  /* 0x000000020e187825 */ /* 0x101fe200078e020c */
[----:B------:R-:W-:Y:S03]  /*3eaf0*/  STL.64 [R1+0x1438], R26 ;  /* 0x0014381a01007387 */ /* 0x000fe60000100a00 */
[----:B------:R-:W2:Y:S02]  /*3eb00*/  LDL.LU R14, [R1+0x1520] ;  /* 0x00152000010e7983 */ /* 0x000ea40000300800 */
[----:B------:R-:W-:-:S04]  /*3eb10*/  IMAD.WIDE R22, R2, 0x2, R12 ;  /* 0x0000000202167825 */ /* 0x000fc800078e020c */
[----:B------:R-:W-:Y:S01]  /*3eb20*/  STL.64 [R1+0x1448], R24 ;  /* 0x0014481801007387 */ /* 0x000fe20000100a00 */
[----:B------:R-:W2:Y:S01]  /*3eb30*/  LDL.LU R2, [R1+0x1530] ;  /* 0x0015300001027983 */ /* 0x000ea20000300800 */
[----:B------:R0:W-:Y:S02]  /*3eb40*/  STL.64 [R1+0x1450], R22 ;  /* 0x0014501601007387 */ /* 0x0001e40000100a00 */
[----:B0-----:R-:W-:-:S05]  /*3eb50*/  IMAD.WIDE R22, R20, 0x2, R12 ;  /* 0x0000000214167825 */ /* 0x001fca00078e020c */
[----:B------:R0:W-:Y:S01]  /*3eb60*/  STL.64 [R1+0x1460], R22 ;  /* 0x0014601601007387 */ /* 0x0001e20000100a00 */
[----:B---3--:R-:W-:-:S05]  /*3eb70*/  IMAD.WIDE R24, R21, 0x2, R12 ;  /* 0x0000000215187825 */ /* 0x008fca00078e020c */
[----:B------:R-:W-:Y:S01]  /*3eb80*/  STL.64 [R1+0x1468], R24 ;  /* 0x0014681801007387 */ /* 0x000fe20000100a00 */
[----:B------:R-:W-:-:S04]  /*3eb90*/  IMAD.WIDE R20, R18, 0x2, R12 ;  /* 0x0000000212147825 */ /* 0x000fc800078e020c */
[--C-:B0-----:R-:W-:Y:S02]  /*3eba0*/  IMAD.WIDE R22, R3, 0x2, R12.reuse ;  /* 0x0000000203167825 */ /* 0x101fe400078e020c */
[----:B------:R-:W3:Y:S02]  /*3ebb0*/  LDL.LU R3, [R1+0x1538] ;  /* 0x0015380001037983 */ /* 0x000ee40000300800 */
[----:B------:R0:W-:Y:S02]  /*3ebc0*/  STL.64 [R1+0x1478], R20 ;  /* 0x0014781401007387 */ /* 0x0001e40000100a00 */
[----:B------:R-:W-:Y:S02]  /*3ebd0*/  STL.64 [R1+0x1480], R22 ;  /* 0x0014801601007387 */ /* 0x000fe40000100a00 */
[----:B0-----:R-:W-:-:S04]  /*3ebe0*/  IMAD.WIDE R20, R19, 0x2, R12 ;  /* 0x0000000213147825 */ /* 0x001fc800078e020c */
[--C-:B----4-:R-:W-:Y:S02]  /*3ebf0*/  IMAD.WIDE R18, R11, 0x2, R12.reuse ;  /* 0x000000020b127825 */ /* 0x110fe400078e020c */
        /* <DEDUP_REMOVED lines=35> */
[----:B--2---:R-:W-:-:S04]  /*3ee30*/  IMAD.WIDE R18, R14, 0x2, R12 ;  /* 0x000000020e127825 */ /* 0x004fc800078e020c */
[--C-:B0-----:R-:W-:Y:S01]  /*3ee40*/  IMAD.WIDE R16, R2, 0x2, R12.reuse ;  /* 0x0000000202107825 */ /* 0x101fe200078e020c */
[----:B------:R0:W-:Y:S03]  /*3ee50*/  STL.64 [R1+0x1520], R18 ;  /* 0x0015201201007387 */ /* 0x0001e60000100a00 */
[----:B------:R-:W2:Y:S01]  /*3ee60*/  LDL.LU R21, [R1+0x15e8] ;  /* 0x0015e80001157983 */ /* 0x000ea20000300800 */
[----:B------:R3:W-:Y:S04]  /*3ee70*/  STL.64 [R1+0x1530], R16 ;  /* 0x0015301001007387 */ /* 0x0007e80000100a00 */
[----:B0-----:R-:W2:Y:S01]  /*3ee80*/  LDL.LU R18, [R1+0x15f8] ;  /* 0x0015f80001127983 */ /* 0x001ea20000300800 */
[----:B------:R-:W2:Y:S02]  /*3ee90*/  LDL.LU R2, [R1+0x1600] ;  /* 0x0016000001027983 */ /* 0x000ea40000300800 */
[----:B------:R-:W2:Y:S02]  /*3eea0*/  LDL.LU R19, [R1+0x1610] ;  /* 0x0016100001137983 */ /* 0x000ea40000300800 */
[----:B---3--:R-:W-:-:S02]  /*3eeb0*/  IMAD.WIDE R16, R3, 0x2, R12 ;  /* 0x0000000203107825 */ /* 0x008fc400078e020c */
[----:B------:R-:W3:Y:S03]  /*3eec0*/  LDL.LU R3, [R1+0x1618] ;  /* 0x0016180001037983 */ /* 0x000ee60000300800 */
[----:B------:R0:W-:Y:S02]  /*3eed0*/  STL.64 [R1+0x1538], R16 ;  /* 0x0015381001007387 */ /* 0x0001e40000100a00 */
[----:B0-----:R-:W3:Y:S01]  /*3eee0*/  LDL.LU R16, [R1+0x1628] ;  /* 0x0016280001107983 */ /* 0x001ee20000300800 */
[----:B----4-:R-:W-:-:S03]  /*3eef0*/  IMAD.WIDE R26, R11, 0x2, R12 ;  /* 0x000000020b1a7825 */ /* 0x010fc600078e020c */
[----:B------:R-:W4:Y:S02]  /*3ef00*/  LDL.LU R11, [R1+0x1630] ;  /* 0x00163000010b7983 */ /* 0x000f240000300800 */
[----:B------:R0:W-:Y:S02]  /*3ef10*/  STL.64 [R1+0x1548], R26 ;  /* 0x0015481a01007387 */ /* 0x0001e40000100a00 */
        /* <DEDUP_REMOVED lines=36> */
[----:B0-----:R-:W-:-:S03]  /*3f160*/  IMAD.WIDE R22, R2, 0x2, R12 ;  /* 0x0000000202167825 */ /* 0x001fc600078e020c */
[----:B------:R-:W2:Y:S01]  /*3f170*/  LDL.LU R2, [R1+0x9f8] ;  /* 0x0009f80001027983 */ /* 0x000ea20000300800 */
[----:B------:R-:W-:-:S05]  /*3f180*/  IMAD.WIDE R20, R18, 0x2, R12 ;  /* 0x0000000212147825 */ /* 0x000fca00078e020c */
[----:B------:R0:W-:Y:S01]  /*3f190*/  STL.64 [R1+0x15f8], R20 ;  /* 0x0015f81401007387 */ /* 0x0001e20000100a00 */
[----:B------:R-:W-:Y:S02]  /*3f1a0*/  STL.64 [R1+0x1600], R22 ;  /* 0x0016001601007387 */ /* 0x000fe40000100a00 */
[----:B0-----:R-:W-:-:S04]  /*3f1b0*/  IMAD.WIDE R20, R19, 0x2, R12 ;  /* 0x0000000213147825 */ /* 0x001fc800078e020c */
[--C-:B---3--:R-:W-:Y:S02]  /*3f1c0*/  IMAD.WIDE R18, R3, 0x2, R12.reuse ;  /* 0x0000000203127825 */ /* 0x108fe400078e020c */
[----:B------:R-:W3:Y:S02]  /*3f1d0*/  LDL.LU R3, [R1+0x9d4] ;  /* 0x0009d40001037983 */ /* 0x000ee40000300800 */
[----:B------:R0:W-:Y:S02]  /*3f1e0*/  STL.64 [R1+0x1610], R20 ;  /* 0x0016101401007387 */ /* 0x0001e40000100a00 */
[----:B------:R4:W-:Y:S02]  /*3f1f0*/  STL.64 [R1+0x1618], R18 ;  /* 0x0016181201007387 */ /* 0x0009e40000100a00 */
[----:B0-----:R-:W-:-:S04]  /*3f200*/  IMAD.WIDE R20, R16, 0x2, R12 ;  /* 0x0000000210147825 */ /* 0x001fc800078e020c */
[--C-:B----4-:R-:W-:Y:S02]  /*3f210*/  IMAD.WIDE R18, R11, 0x2, R12.reuse ;  /* 0x000000020b127825 */ /* 0x110fe400078e020c */
        /* <DEDUP_REMOVED lines=43> */
[----:B------:R-:W3:Y:S04]  /*3f4d0*/  LDL.LU R3, [R1+0x850] ;  /* 0x0008500001037983 */ /* 0x000ee80000300800 */
[----:B------:R4:W-:Y:S01]  /*3f4e0*/  STL.64 [R1+0x2b80], R26 ;  /* 0x002b801a01007387 */ /* 0x0009e20000100a00 */
[----:B------:R-:W3:Y:S02]  /*3f4f0*/  LDL.LU R17, [R1+0x82c] ;  /* 0x00082c0001117983 */ /* 0x000ee40000300800 */
[----:B------:R-:W3:Y:S02]  /*3f500*/  LDL.LU R10, [R1+0x804] ;  /* 0x00080400010a7983 */ /* 0x000ee40000300800 */
[----:B----4-:R-:W-:-:S05]  /*3f510*/  IMAD.WIDE R26, R11, 0x2, R12 ;  /* 0x000000020b1a7825 */ /* 0x010fca00078e020c */
        /* <DEDUP_REMOVED lines=47> */
[----:B------:R0:W-:Y:S02]  /*3f810*/  STL.64 [R1+0x850], R18 ;  /* 0x0008501201007387 */ /* 0x0001e40000100a00 */
[----:B------:R-:W-:-:S04]  /*3f820*/  IMAD.WIDE R16, R17, 0x2, R12 ;  /* 0x0000000211107825 */ /* 0x000fc800078e020c */
[--C-:B0-----:R-:W-:Y:S02]  /*3f830*/  IMAD.WIDE R18, R10, 0x2, R12.reuse ;  /* 0x000000020a127825 */ /* 0x101fe400078e020c */
[----:B------:R-:W3:Y:S02]  /*3f840*/  LDL.LU R10, [R1+0x714] ;  /* 0x00071400010a7983 */ /* 0x000ee40000300800 */
[----:B------:R4:W-:Y:S02]  /*3f850*/  STL.64 [R1+0x2cc0], R16 ;  /* 0x002cc01001007387 */ /* 0x0009e40000100a00 */
[----:B------:R0:W-:Y:S02]  /*3f860*/  STL.64 [R1+0x2cd0], R18 ;  /* 0x002cd01201007387 */ /* 0x0001e40000100a00 */
[--C-:B----4-:R-:W-:Y:S02]  /*3f870*/  IMAD.WIDE R16, R11, 0x2, R12.reuse ;  /* 0x000000020b107825 */ /* 0x110fe400078e020c */
[----:B------:R-:W4:Y:S03]  /*3f880*/  LDL.LU R11, [R1+0x710] ;  /* 0x00071000010b7983 */ /* 0x000f260000300800 */
[----:B------:R1:W-:Y:S02]  /*3f890*/  STL.64 [R1+0x800], R16 ;  /* 0x0008001001007387 */ /* 0x0003e40000100a00 */
[----:B0-----:R-:W-:-:S05]  /*3f8a0*/  IMAD.WIDE R18, R8, 0x2, R12 ;  /* 0x0000000208127825 */ /* 0x001fca00078e020c */
[----:B------:R-:W-:Y:S01]  /*3f8b0*/  STL.64 [R1+0x2cf0], R18 ;  /* 0x002cf01201007387 */ /* 0x000fe20000100a00 */
[----:B------:R-:W4:Y:S02]  /*3f8c0*/  LDL.LU R8, [R1+0x6ec] ;  /* 0x0006ec0001087983 */ /* 0x000f240000300800 */
[--C-:B-1----:R-:W-:Y:S02]  /*3f8d0*/  IMAD.WIDE R16, R9, 0x2, R12.reuse ;  /* 0x0000000209107825 */ /* 0x102fe400078e020c */
        /* <DEDUP_REMOVED lines=35> */
[----:B0-----:R-:W-:-:S02]  /*3fb10*/  IMAD.WIDE R26, R10, 0x2, R12 ;  /* 0x000000020a1a7825 */ /* 0x001fc400078e020c */
        /* <DEDUP_REMOVED lines=51> */
[--C-:B-1----:R-:W-:Y:S01]  /*3fe50*/  IMAD.WIDE R18, R10, 0x2, R12.reuse ;  /* 0x000000020a127825 */ /* 0x102fe200078e020c */
[----:B------:R-:W3:Y:S03]  /*3fe60*/  LDL.LU R15, [R1+0x484] ;  /* 0x00048400010f7983 */ /* 0x000ee60000300800 */
[----:B------:R4:W-:Y:S01]  /*3fe70*/  STL.64 [R1+0x2ed0], R16 ;  /* 0x002ed01001007387 */ /* 0x0009e20000100a00 */
[----:B------:R-:W-:Y:S01]  /*3fe80*/  STL.64 [R1+0x570], R18 ;  /* 0x0005701201007387 */ /* 0x000fe20000100a00 */
[----:B------:R-:W3:Y:S02]  /*3fe90*/  LDL.LU R10, [R1+0x480] ;  /* 0x00048000010a7983 */ /* 0x000ee40000300800 */
[--C-:B----4-:R-:W-:Y:S02]  /*3fea0*/  IMAD.WIDE R16, R11, 0x2, R12.reuse ;  /* 0x000000020b107825 */ /* 0x110fe400078e020c */
[----:B------:R-:W4:Y:S03]  /*3feb0*/  LDL.LU R11, [R1+0x44c] ;  /* 0x00044c00010b7983 */ /* 0x000f260000300800 */
[----:B------:R0:W-:Y:S02]  /*3fec0*/  STL.64 [R1+0x2ef0], R16 ;  /* 0x002ef01001007387 */ /* 0x0001e40000100a00 */
[----:B0-----:R-:W-:-:S02]  /*3fed0*/  IMAD.WIDE R16, R8, 0x2, R12 ;  /* 0x0000000208107825 */ /* 0x001fc400078e020c */
[----:B------:R-:W4:Y:S03]  /*3fee0*/  LDL.LU R8, [R1+0x448] ;  /* 0x0004480001087983 */ /* 0x000f260000300800 */
[----:B------:R0:W-:Y:S02]  /*3fef0*/  STL.64 [R1+0x548], R16 ;  /* 0x0005481001007387 */ /* 0x0001e40000100a00 */
[----:B------:R-:W-:-:S05]  /*3ff00*/  IMAD.WIDE R18, R9, 0x2, R12 ;  /* 0x0000000209127825 */ /* 0x000fca00078e020c */
[----:B------:R1:W-:Y:S01]  /*3ff10*/  STL.64 [R1+0x2f10], R18 ;  /* 0x002f101201007387 */ /* 0x0003e20000100a00 */
        /* <DEDUP_REMOVED lines=31> */
[--C-:B0-----:R-:W-:Y:S02]  /*40110*/  IMAD.WIDE R26, R15, 0x2, R12.reuse ;  /* 0x000000020f1a7825 */ /* 0x101fe400078e020c */
        /* <DEDUP_REMOVED lines=16> */
[----:B-1----:R-:W-:-:S04]  /*40220*/  IMAD.WIDE R24, R9, 0x2, R12 ;  /* 0x0000000209187825 */ /* 0x002fc800078e020c */
[--C-:B------:R-:W-:Y:S01]  /*40230*/  IMAD.WIDE R22, R6, 0x2, R12.reuse ;  /* 0x0000000206167825 */ /* 0x100fe200078e020c */
[----:B------:R0:W-:Y:S03]  /*40240*/  STL.64 [R1+0x2ff0], R26 ;  /* 0x002ff01a01007387 */ /* 0x0001e60000100a00 */
[----:B------:R-:W4:Y:S02]  /*40250*/  LDL.LU R9, [R1+0x390] ;  /* 0x0003900001097983 */ /* 0x000f240000300800 */
[----:B------:R1:W-:Y:S02]  /*40260*/  STL.64 [R1+0x3f8], R24 ;  /* 0x0003f81801007387 */ /* 0x0003e40000100a00 */
[----:B------:R-:W4:Y:S01]  /*40270*/  LDL.LU R6, [R1+0x38c] ;  /* 0x00038c0001067983 */ /* 0x000f220000300800 */
[----:B------:R1:W-:Y:S01]  /*40280*/  STL.64 [R1+0x3010], R22 ;  /* 0x0030101601007387 */ /* 0x0003e20000100a00 */
[----:B0-----:R-:W-:-:S05]  /*40290*/  IMAD.WIDE R26, R20, 0x2, R12 ;  /* 0x00000002141a7825 */ /* 0x001fca00078e020c */
[----:B------:R-:W-:Y:S01]  /*402a0*/  STL.64 [R1+0x3d0], R26 ;  /* 0x0003d01a01007387 */ /* 0x000fe20000100a00 */
[----:B-1----:R-:W-:-:S05]  /*402b0*/  IMAD.WIDE R24, R21, 0x2, R12 ;  /* 0x0000000215187825 */ /* 0x002fca00078e020c */
[----:B------:R-:W-:Y:S01]  /*402c0*/  STL.64 [R1+0x3030], R24 ;  /* 0x0030301801007387 */ /* 0x000fe20000100a00 */
[----:B------:R-:W-:-:S04]  /*402d0*/  IMAD.WIDE R22, R18, 0x2, R12 ;  /* 0x0000000212167825 */ /* 0x000fc800078e020c */
[--C-:B------:R-:W-:Y:S02]  /*402e0*/  IMAD.WIDE R20, R7, 0x2, R12.reuse ;  /* 0x0000000207147825 */ /* 0x100fe400078e020c */
        /* <DEDUP_REMOVED lines=21> */
[----:B------:R0:W-:Y:S02]  /*40440*/  STL.64 [R1+0x3a8], R18 ;  /* 0x0003a81201007387 */ /* 0x0001e40000100a00 */
[----:B------:R1:W-:Y:S01]  /*40450*/  STL.64 [R1+0x30d0], R16 ;  /* 0x0030d01001007387 */ /* 0x0003e20000100a00 */
[----:B0-----:R-:W3:Y:S01]  /*40460*/  LDL.LU R19, [R1+0x374] ;  /* 0x0003740001137983 */ /* 0x001ee20000300800 */
[----:B------:R-:W-:-:S04]  /*40470*/  IMAD.WIDE R14, R15, 0x2, R12 ;  /* 0x000000020f0e7825 */ /* 0x000fc800078e020c */
[----:B-1----:R-:W3:Y:S01]  /*40480*/  LDL.LU R16, [R1+0x370] ;  /* 0x0003700001107983 */ /* 0x002ee20000300800 */
[----:B------:R4:W-:Y:S01]  /*40490*/  STL.64 [R1+0x3a0], R14 ;  /* 0x0003a00e01007387 */ /* 0x0009e20000100a00 */
[----:B------:R-:W3:Y:S02]  /*404a0*/  LDL.LU R17, [R1+0x36c] ;  /* 0x00036c0001117983 */ /* 0x000ee40000300800 */
[----:B------:R-:W-:-:S05]  /*404b0*/  IMAD.WIDE R20, R10, 0x2, R12 ;  /* 0x000000020a147825 */ /* 0x000fca00078e020c */
[----:B------:R-:W-:Y:S01]  /*404c0*/  STL.64 [R1+0x30f0], R20 ;  /* 0x0030f01401007387 */ /* 0x000fe20000100a00 */
[----:B----4-:R-:W-:-:S05]  /*404d0*/  IMAD.WIDE R14, R11, 0x2, R12 ;  /* 0x000000020b0e7825 */ /* 0x010fca00078e020c */
[----:B------:R0:W-:Y:S01]  /*404e0*/  STL.64 [R1+0x398], R14 ;  /* 0x0003980e01007387 */ /* 0x0001e20000100a00 */
[----:B------:R-:W4:Y:S02]  /*404f0*/  LDL.LU R25, [R1+0x368] ;  /* 0x0003680001197983 */ /* 0x000f240000300800 */
[----:B------:R-:W4:Y:S02]  /*40500*/  LDL.LU R22, [R1+0x364] ;  /* 0x0003640001167983 */ /* 0x000f240000300800 */
[----:B------:R-:W-:-:S05]  /*40510*/  IMAD.WIDE R10, R8, 0x2, R12 ;  /* 0x00000002080a7825 */ /* 0x000fca00078e020c */
[----:B------:R1:W-:Y:S01]  /*40520*/  STL.64 [R1+0x3110], R10 ;  /* 0x0031100a01007387 */ /* 0x0003e20000100a00 */
[----:B------:R-:W4:Y:S03]  /*40530*/  LDL.LU R23, [R1+0x360] ;  /* 0x0003600001177983 */ /* 0x000f260000300800 */
[----:B0-----:R-:W4:Y:S01]  /*40540*/  LDL.LU R14, [R1+0x35c] ;  /* 0x00035c00010e7983 */ /* 0x001f220000300800 */
[----:B------:R-:W4:Y:S03]  /*40550*/  LDL.LU R15, [R1+0x358] ;  /* 0x00035800010f7983 */ /* 0x000f260000300800 */
[----:B------:R-:W4:Y:S01]  /*40560*/  LDL.LU R20, [R1+0x354] ;  /* 0x0003540001147983 */ /* 0x000f220000300800 */
[----:B-1----:R-:W-:-:S04]  /*40570*/  IMAD.WIDE R10, R9, 0x2, R12 ;  /* 0x00000002090a7825 */ /* 0x002fc800078e020c */
[--C-:B------:R-:W-:Y:S01]  /*40580*/  IMAD.WIDE R8, R6, 0x2, R12.reuse ;  /* 0x0000000206087825 */ /* 0x100fe200078e020c */
[----:B------:R-:W-:Y:S03]  /*40590*/  STL.64 [R1+0x390], R10 ;  /* 0x0003900a01007387 */ /* 0x000fe60000100a00 */
[----:B------:R-:W4:Y:S02]  /*405a0*/  LDL.LU R21, [R1+0x350] ;  /* 0x0003500001157983 */ /* 0x000f240000300800 */
[----:B------:R0:W-:Y:S02]  /*405b0*/  STL.64 [R1+0x3130], R8 ;  /* 0x0031300801007387 */ /* 0x0001e40000100a00 */
[----:B0-----:R-:W4:Y:S01]  /*405c0*/  LDL.LU R8, [R1+0x34c] ;  /* 0x00034c0001087983 */ /* 0x001f220000300800 */
[----:B------:R-:W4:Y:S02]  /*405d0*/  LDL.LU R9, [R1+0x348] ;  /* 0x0003480001097983 */ /* 0x000f240000300800 */
[----:B------:R-:W4:Y:S02]  /*405e0*/  LDL.LU R10, [R1+0x344] ;  /* 0x00034400010a7983 */ /* 0x000f240000300800 */
[----:B------:R-:W4:Y:S02]  /*405f0*/  LDL.LU R11, [R1+0x340] ;  /* 0x00034000010b7983 */ /* 0x000f240000300800 */
[----:B------:R-:W-:-:S05]  /*40600*/  IMAD.WIDE R6, R7, 0x2, R12 ;  /* 0x0000000207067825 */ /* 0x000fca00078e020c */
[----:B------:R0:W-:Y:S01]  /*40610*/  STL.64 [R1+0x388], R6 ;  /* 0x0003880601007387 */ /* 0x0001e20000100a00 */
[----:B------:R-:W4:Y:S03]  /*40620*/  LDL.LU R18, [R1+0x33c] ;  /* 0x00033c0001127983 */ /* 0x000f260000300800 */
[----:B0-----:R-:W4:Y:S01]  /*40630*/  LDL.LU R6, [R1+0x334] ;  /* 0x0003340001067983 */ /* 0x001f220000300800 */
[----:B------:R-:W-:-:S05]  /*40640*/  IMAD.WIDE R26, R4, 0x2, R12 ;  /* 0x00000002041a7825 */ /* 0x000fca00078e020c */
[----:B------:R0:W-:Y:S01]  /*40650*/  STL.64 [R1+0x3150], R26 ;  /* 0x0031501a01007387 */ /* 0x0001e20000100a00 */
[----:B------:R-:W4:Y:S02]  /*40660*/  LDL.LU R7, [R1+0x330] ;  /* 0x0003300001077983 */ /* 0x000f240000300800 */
[----:B------:R-:W4:Y:S02]  /*40670*/  LDL.LU R4, [R1+0x32c] ;  /* 0x00032c0001047983 */ /* 0x000f240000300800 */
        /* <DEDUP_REMOVED lines=9> */
[----:B0-----:R-:W-:-:S05]  /*40710*/  IMAD.WIDE R26, R19, 0x2, R12 ;  /* 0x00000002131a7825 */ /* 0x001fca00078e020c */
[----:B------:R0:W-:Y:S01]  /*40720*/  STL.64 [R1+0x3190], R26 ;  /* 0x0031901a01007387 */ /* 0x0001e20000100a00 */
[----:B------:R-:W3:Y:S02]  /*40730*/  LDL.LU R19, [R1+0x318] ;  /* 0x0003180001137983 */ /* 0x000ee40000300800 */
[--C-:B0-----:R-:W-:Y:S02]  /*40740*/  IMAD.WIDE R26, R16, 0x2, R12.reuse ;  /* 0x00000002101a7825 */ /* 0x101fe400078e020c */
[----:B------:R-:W3:Y:S03]  /*40750*/  LDL.LU R16, [R1+0x314] ;  /* 0x0003140001107983 */ /* 0x000ee60000300800 */
[----:B------:R0:W-:Y:S02]  /*40760*/  STL.64 [R1+0x370], R26 ;  /* 0x0003701a01007387 */ /* 0x0001e40000100a00 */
[----:B0-----:R-:W-:-:S02]  /*40770*/  IMAD.WIDE R26, R17, 0x2, R12 ;  /* 0x00000002111a7825 */ /* 0x001fc400078e020c */
[----:B------:R-:W3:Y:S03]  /*40780*/  LDL.LU R17, [R1+0x310] ;  /* 0x0003100001117983 */ /* 0x000ee60000300800 */
[----:B------:R4:W-:Y:S02]  /*40790*/  STL.64 [R1+0x31b0], R26 ;  /* 0x0031b01a01007387 */ /* 0x0009e40000100a00 */
[----:B----4-:R-:W-:-:S04]  /*407a0*/  IMAD.WIDE R26, R25, 0x2, R12 ;  /* 0x00000002191a7825 */ /* 0x010fc800078e020c */
        /* <DEDUP_REMOVED lines=17> */
[----:B------:R-:W4:Y:S02]  /*408c0*/  LDL.LU.64 R8, [R1+0x308] ;  /* 0x0003080001087983 */ /* 0x000f240000300a00 */
[----:B------:R0:W-:Y:S02]  /*408d0*/  STL.64 [R1+0x3230], R22 ;  /* 0x0032301601007387 */ /* 0x0001e40000100a00 */
[----:B------:R1:W-:Y:S02]  /*408e0*/  STL.64 [R1+0x348], R20 ;  /* 0x0003481401007387 */ /* 0x0003e40000100a00 */
[----:B0-----:R-:W-:-:S04]  /*408f0*/  IMAD.WIDE R22, R10, 0x2, R12 ;  /* 0x000000020a167825 */ /* 0x001fc800078e020c */
[--C-:B-1----:R-:W-:Y:S02]  /*40900*/  IMAD.WIDE R20, R11, 0x2, R12.reuse ;  /* 0x000000020b147825 */ /* 0x102fe400078e020c */
[----:B------:R-:W4:Y:S02]  /*40910*/  LDL.LU.64 R10, [R1+0x150] ;  /* 0x00015000010a7983 */ /* 0x000f240000300a00 */
[----:B------:R0:W-:Y:S02]  /*40920*/  STL.64 [R1+0x3250], R22 ;  /* 0x0032501601007387 */ /* 0x0001e40000100a00 */
[----:B------:R1:W-:Y:S02]  /*40930*/  STL.64 [R1+0x340], R20 ;  /* 0x0003401401007387 */ /* 0x0003e40000100a00 */
[--C-:B------:R-:W-:Y:S01]  /*40940*/  IMAD.WIDE R24, R18, 0x2, R12.reuse ;  /* 0x0000000212187825 */ /* 0x100fe200078e020c */
[----:B0-----:R-:W4:Y:S04]  /*40950*/  LDL.LU.64 R22, [R1+0x300] ;  /* 0x0003000001167983 */ /* 0x001f280000300a00 */
[----:B------:R0:W-:Y:S01]  /*40960*/  STL.64 [R1+0x3270], R24 ;  /* 0x0032701801007387 */ /* 0x0001e20000100a00 */
[----:B-1----:R-:W-:-:S05]  /*40970*/  IMAD.WIDE R20, R6, 0x2, R12 ;  /* 0x0000000206147825 */ /* 0x002fca00078e020c */
[----:B------:R1:W-:Y:S01]  /*40980*/  STL.64 [R1+0x3288], R20 ;  /* 0x0032881401007387 */ /* 0x0003e20000100a00 */
[----:B0-----:R-:W-:-:S03]  /*40990*/  IMAD.WIDE R24, R7, 0x2, R12 ;  /* 0x0000000207187825 */ /* 0x001fc600078e020c */
[----:B------:R-:W4:Y:S02]  /*409a0*/  LDL.LU.64 R6, [R1+0x148] ;  /* 0x0001480001067983 */ /* 0x000f240000300a00 */
[----:B------:R0:W-:Y:S02]  /*409b0*/  STL.64 [R1+0x330], R24 ;  /* 0x0003301801007387 */ /* 0x0001e40000100a00 */
[----:B-1----:R-:W-:-:S05]  /*409c0*/  IMAD.WIDE R20, R4, 0x2, R12 ;  /* 0x0000000204147825 */ /* 0x002fca00078e020c */
[----:B------:R2:W-:Y:S01]  /*409d0*/  STL.64 [R1+0x32a8], R20 ;  /* 0x0032a81401007387 */ /* 0x0005e20000100a00 */
[----:B0-----:R-:W-:-:S03]  /*409e0*/  IMAD.WIDE R24, R5, 0x2, R12 ;  /* 0x0000000205187825 */ /* 0x001fc600078e020c */
[----:B------:R-:W4:Y:S02]  /*409f0*/  LDL.LU.64 R4, [R1+0x2f8] ;  /* 0x0002f80001047983 */ /* 0x000f240000300a00 */
[----:B------:R-:W-:Y:S02]  /*40a00*/  STL.64 [R1+0x328], R24 ;  /* 0x0003281801007387 */ /* 0x000fe40000100a00 */
[----:B--2---:R-:W-:-:S05]  /*40a10*/  IMAD.WIDE R20, R2, 0x2, R12 ;  /* 0x0000000202147825 */ /* 0x004fca00078e020c */
[----:B------:R0:W-:Y:S02]  /*40a20*/  STL.64 [R1+0x32c8], R20 ;  /* 0x0032c81401007387 */ /* 0x0001e40000100a00 */
[--C-:B0-----:R-:W-:Y:S02]  /*40a30*/  IMAD.WIDE R20, R29, 0x2, R12.reuse ;  /* 0x000000021d147825 */ /* 0x101fe400078e020c */
[----:B------:R-:W2:Y:S02]  /*40a40*/  LDL.LU R29, [R1+0x4348] ;  /* 0x00434800011d7983 */ /* 0x000ea40000300800 */
[----:B------:R-:W-:-:S04]  /*40a50*/  IMAD.WIDE R26, R0, 0x2, R12 ;  /* 0x00000002001a7825 */ /* 0x000fc800078e020c */
[----:B---3--:R-:W-:-:S05]  /*40a60*/  IMAD.WIDE R2, R3, 0x2, R12 ;  /* 0x0000000203027825 */ /* 0x008fca00078e020c */
[----:B------:R0:W-:Y:S04]  /*40a70*/  STL.64 [R1+0x320], R2 ;  /* 0x0003200201007387 */ /* 0x0001e80000100a00 */
[----:B0-----:R-:W3:Y:S01]  /*40a80*/  LDL.LU.64 R2, [R1+0x140] ;  /* 0x0001400001027983 */ /* 0x001ee20000300a00 */
[----:B------:R0:W-:Y:S02]  /*40a90*/  STL.64 [R1+0x32e8], R20 ;  /* 0x0032e81401007387 */ /* 0x0001e40000100a00 */
[--C-:B------:R-:W-:Y:S01]  /*40aa0*/  IMAD.WIDE R24, R19, 0x2, R12.reuse ;  /* 0x0000000213187825 */ /* 0x100fe200078e020c */
[----:B0-----:R-:W3:Y:S03]  /*40ab0*/  LDL.LU.64 R20, [R1+0x2f0] ;  /* 0x0002f00001147983 */ /* 0x001ee60000300a00 */
[----:B------:R-:W-:-:S04]  /*40ac0*/  IMAD.WIDE R18, R16, 0x2, R12 ;  /* 0x0000000210127825 */ /* 0x000fc800078e020c */
[----:B------:R0:W-:Y:S01]  /*40ad0*/  STL.64 [R1+0x318], R24 ;  /* 0x0003181801007387 */ /* 0x0001e20000100a00 */
[----:B------:R1:W-:Y:S01]  /*40ae0*/  STL.64 [R1+0x3308], R18 ;  /* 0x0033081201007387 */ /* 0x0003e20000100a00 */
[----:B0-----:R-:W-:-:S04]  /*40af0*/  IMAD.WIDE R24, R17, 0x2, R12 ;  /* 0x0000000211187825 */ /* 0x001fc800078e020c */
[--C-:B------:R-:W-:Y:S01]  /*40b00*/  IMAD.WIDE R16, R28, 0x2, R12.reuse ;  /* 0x000000021c107825 */ /* 0x100fe200078e020c */
[----:B-1----:R-:W3:Y:S03]  /*40b10*/  LDL.LU.64 R18, [R1+0x138] ;  /* 0x0001380001127983 */ /* 0x002ee60000300a00 */
[----:B------:R4:W-:Y:S02]  /*40b20*/  STL.64 [R1+0x310], R24 ;  /* 0x0003101801007387 */ /* 0x0009e40000100a00 */
[----:B----4-:R-:W-:-:S04]  /*40b30*/  IMAD.WIDE R24, R14, 0x2, R12 ;  /* 0x000000020e187825 */ /* 0x010fc800078e020c */
[----:B------:R-:W-:Y:S01]  /*40b40*/  IMAD.WIDE R12, R15, 0x2, R12 ;  /* 0x000000020f0c7825 */ /* 0x000fe200078e020c */
[----:B--2---:R-:W-:Y:S03]  /*40b50*/  STL [R1+0x42cc], R29 ;  /* 0x0042cc1d01007387 */ /* 0x004fe60000100800 */
[----:B------:R0:W-:Y:S02]  /*40b60*/  STL.64 [R1+0x3328], R16 ;  /* 0x0033281001007387 */ /* 0x0001e40000100a00 */
[----:B0-----:R-:W2:Y:S01]  /*40b70*/  LDL.LU.64 R16, [R1+0x2e8] ;  /* 0x0002e80001107983 */ /* 0x001ea20000300a00 */
[----:B------:R-:W-:Y:S02]  /*40b80*/  STL.64 [R1+0x3338], R26 ;  /* 0x0033381a01007387 */ /* 0x000fe40000100a00 */
[----:B------:R-:W4:Y:S02]  /*40b90*/  LDL.LU.64 R14, [R1+0x130] ;  /* 0x00013000010e7983 */ /* 0x000f240000300a00 */
[----:B------:R0:W-:Y:S02]  /*40ba0*/  STL.64 [R1+0x828], R24 ;  /* 0x0008281801007387 */ /* 0x0001e40000100a00 */
[----:B------:R-:W-:Y:S01]  /*40bb0*/  IMAD.MOV.U32 R0, RZ, RZ, R9 ;  /* 0x000000ffff007224 */ /* 0x000fe200078e0009 */
[----:B0-----:R-:W4:Y:S01]  /*40bc0*/  LDL.LU.64 R24, [R1+0x2e0] ;  /* 0x0002e00001187983 */ /* 0x001f220000300a00 */
[----:B------:R-:W-:Y:S02]  /*40bd0*/  STL [R1+0x42d0], R13 ;  /* 0x0042d00d01007387 */ /* 0x000fe40000100800 */
[----:B------:R-:W-:Y:S02]  /*40be0*/  STL [R1+0x42d4], R12 ;  /* 0x0042d40c01007387 */ /* 0x000fe40000100800 */
[----:B------:R0:W-:Y:S02]  /*40bf0*/  STL [R1+0x3ab4], R8 ;  /* 0x003ab40801007387 */ /* 0x0001e40000100800 */
[----:B0-----:R-:W4:Y:S01]  /*40c00*/  LDL.LU.64 R8, [R1+0x128] ;  /* 0x0001280001087983 */ /* 0x001f220000300a00 */
[----:B------:R0:W-:Y:S02]  /*40c10*/  STL [R1+0x3aac], R0 ;  /* 0x003aac0001007387 */ /* 0x0001e40000100800 */
[----:B------:R1:W-:Y:S02]  /*40c20*/  STL [R1+0x3ab0], R10 ;  /* 0x003ab00a01007387 */ /* 0x0003e40000100800 */
[----:B0-----:R-:W-:-:S02]  /*40c30*/  IMAD.MOV.U32 R0, RZ, RZ, R11 ;  /* 0x000000ffff007224 */ /* 0x001fc400078e000b */
[----:B-1----:R-:W4:Y:S03]  /*40c40*/  LDL.LU.64 R10, [R1+0x2d8] ;  /* 0x0002d800010a7983 */ /* 0x002f260000300a00 */
[----:B------:R0:W-:Y:S02]  /*40c50*/  STL [R1+0x3aa4], R0 ;  /* 0x003aa40001007387 */ /* 0x0001e40000100800 */
[----:B------:R1:W-:Y:S02]  /*40c60*/  STL [R1+0x3aa8], R22 ;  /* 0x003aa81601007387 */ /* 0x0003e40000100800 */
[----:B0-----:R-:W-:Y:S02]  /*40c70*/  IMAD.MOV.U32 R0, RZ, RZ, R23 ;  /* 0x000000ffff007224 */ /* 0x001fe400078e0017 */
[----:B-1----:R-:W4:Y:S03]  /*40c80*/  LDL.LU.64 R22, [R1+0x120] ;  /* 0x0001200001167983 */ /* 0x002f260000300a00 */
        /* <DEDUP_REMOVED lines=9> */
[----:B---3--:R1:W-:Y:S02]  /*40d20*/  STL [R1+0x3a90], R2 ;  /* 0x003a900201007387 */ /* 0x0083e40000100800 */
[----:B0-----:R-:W-:-:S02]  /*40d30*/  IMAD.MOV.U32 R0, RZ, RZ, R3 ;  /* 0x000000ffff007224 */ /* 0x001fc400078e0003 */
[----:B-1----:R-:W3:Y:S03]  /*40d40*/  LDL.LU.64 R2, [R1+0x2c8] ;  /* 0x0002c80001027983 */ /* 0x002ee60000300a00 */
[----:B------:R0:W-:Y:S02]  /*40d50*/  STL [R1+0x3a84], R0 ;  /* 0x003a840001007387 */ /* 0x0001e40000100800 */
[----:B------:R1:W-:Y:S02]  /*40d60*/  STL [R1+0x3a88], R20 ;  /* 0x003a881401007387 */ /* 0x0003e40000100800 */
[----:B0-----:R-:W-:Y:S02]  /*40d70*/  IMAD.MOV.U32 R0, RZ, RZ, R21 ;  /* 0x000000ffff007224 */ /* 0x001fe400078e0015 */
[----:B-1----:R-:W3:Y:S03]  /*40d80*/  LDL.LU.64 R20, [R1+0x110] ;  /* 0x0001100001147983 */ /* 0x002ee60000300a00 */
[----:B------:R0:W-:Y:S02]  /*40d90*/  STL [R1+0x3a7c], R0 ;  /* 0x003a7c0001007387 */ /* 0x0001e40000100800 */
[----:B------:R1:W-:Y:S02]  /*40da0*/  STL [R1+0x3a80], R18 ;  /* 0x003a801201007387 */ /* 0x0003e40000100800 */
[----:B0-----:R-:W-:-:S02]  /*40db0*/  IMAD.MOV.U32 R0, RZ, RZ, R19 ;  /* 0x000000ffff007224 */ /* 0x001fc400078e0013 */
[----:B-1----:R-:W3:Y:S03]  /*40dc0*/  LDL.LU.64 R18, [R1+0x2c0] ;  /* 0x0002c00001127983 */ /* 0x002ee60000300a00 */
[----:B------:R0:W-:Y:S01]  /*40dd0*/  STL [R1+0x3a74], R0 ;  /* 0x003a740001007387 */ /* 0x0001e20000100800 */
[----:B--2---:R1:W-:Y:S01]  /*40de0*/  STL [R1+0x3a78], R16 ;  /* 0x003a781001007387 */ /* 0x0043e20000100800 */
[----:B0-----:R-:W-:-:S03]  /*40df0*/  IMAD.MOV.U32 R0, RZ, RZ, R17 ;  /* 0x000000ffff007224 */ /* 0x001fc600078e0011 */
[----:B-1----:R-:W2:Y:S02]  /*40e00*/  LDL.LU.64 R16, [R1+0x108] ;  /* 0x0001080001107983 */ /* 0x002ea40000300a00 */
[----:B------:R0:W-:Y:S02]  /*40e10*/  STL [R1+0x3a6c], R0 ;  /* 0x003a6c0001007387 */ /* 0x0001e40000100800 */
[----:B----4-:R1:W-:Y:S02]  /*40e20*/  STL [R1+0x3a70], R14 ;  /* 0x003a700e01007387 */ /* 0x0103e40000100800 */
        /* <DEDUP_REMOVED lines=38> */
[----:B------:R2:W-:Y:S02]  /*41090*/  STL [R1+0x3a1c], R0 ;  /* 0x003a1c0001007387 */ /* 0x0005e40000100800 */
[----:B--2---:R-:W-:Y:S01]  /*410a0*/  IMAD.MOV.U32 R0, RZ, RZ, R17 ;  /* 0x000000ffff007224 */ /* 0x004fe200078e0011 */
[----:B------:R0:W-:Y:S04]  /*410b0*/  STL [R1+0x3a20], R16 ;  /* 0x003a201001007387 */ /* 0x0001e80000100800 */
[----:B0-----:R-:W2:Y:S01]  /*410c0*/  LDL.LU.64 R16, [R1+0x290] ;  /* 0x0002900001107983 */ /* 0x001ea20000300a00 */
[----:B------:R0:W-:Y:S03]  /*410d0*/  STL [R1+0x3a14], R0 ;  /* 0x003a140001007387 */ /* 0x0001e60000100800 */
[----:B----4-:R1:W-:Y:S01]  /*410e0*/  STL [R1+0x3a18], R14 ;  /* 0x003a180e01007387 */ /* 0x0103e20000100800 */
[----:B0-----:R-:W-:-:S03]  /*410f0*/  IMAD.MOV.U32 R0, RZ, RZ, R15 ;  /* 0x000000ffff007224 */ /* 0x001fc600078e000f */
[----:B-1----:R-:W4:Y:S02]  /*41100*/  LDL.LU.64 R14, [R1+0xd8] ;  /* 0x0000d800010e7983 */ /* 0x002f240000300a00 */
[----:B------:R0:W-:Y:S02]  /*41110*/  STL [R1+0x3a0c], R0 ;  /* 0x003a0c0001007387 */ /* 0x0001e40000100800 */
[----:B------:R-:W-:Y:S02]  /*41120*/  STL [R1+0x3a10], R24 ;  /* 0x003a101801007387 */ /* 0x000fe40000100800 */
[----:B------:R-:W4:Y:S02]  /*41130*/  LDL.LU.64 R26, [R1+0x288] ;  /* 0x00028800011a7983 */ /* 0x000f240000300a00 */
[----:B0-----:R-:W-:-:S05]  /*41140*/  IMAD.MOV.U32 R0, RZ, RZ, R25 ;  /* 0x000000ffff007224 */ /* 0x001fca00078e0019 */
[----:B------:R0:W-:Y:S01]  /*41150*/  STL [R1+0x3a04], R0 ;  /* 0x003a040001007387 */ /* 0x0001e20000100800 */
        /* <DEDUP_REMOVED lines=33> */
[----:B------:R-:W2:Y:S02]  /*41370*/  LDL.LU.64 R24, [R1+0xb0] ;  /* 0x0000b00001187983 */ /* 0x000ea40000300a00 */
[----:B0-----:R-:W-:Y:S01]  /*41380*/  IMAD.MOV.U32 R0, RZ, RZ, R17 ;  /* 0x000000ffff007224 */ /* 0x001fe200078e0011 */
[----:B----4-:R-:W-:Y:S04]  /*41390*/  STL [R1+0x39c0], R14 ;  /* 0x0039c00e01007387 */ /* 0x010fe80000100800 */
[----:B------:R0:W-:Y:S02]  /*413a0*/  STL [R1+0x39bc], R0 ;  /* 0x0039bc0001007387 */ /* 0x0001e40000100800 */
[----:B-1----:R-:W4:Y:S02]  /*413b0*/  LDL.LU.64 R16, [R1+0x260] ;  /* 0x0002600001107983 */ /* 0x002f240000300a00 */
[----:B------:R-:W-:Y:S02]  /*413c0*/  STL [R1+0x39b8], R26 ;  /* 0x0039b81a01007387 */ /* 0x000fe40000100800 */
[----:B0-----:R-:W-:-:S05]  /*413d0*/  IMAD.MOV.U32 R0, RZ, RZ, R15 ;  /* 0x000000ffff007224 */ /* 0x001fca00078e000f */
[----:B------:R0:W-:Y:S01]  /*413e0*/  STL [R1+0x39b4], R0 ;  /* 0x0039b40001007387 */ /* 0x0001e20000100800 */
[----:B------:R-:W4:Y:S02]  /*413f0*/  LDL.LU.64 R14, [R1+0xa8] ;  /* 0x0000a800010e7983 */ /* 0x000f240000300a00 */
[----:B0-----:R-:W-:Y:S01]  /*41400*/  IMAD.MOV.U32 R0, RZ, RZ, R27 ;  /* 0x000000ffff007224 */ /* 0x001fe200078e001b */
[----:B------:R-:W-:Y:S04]  /*41410*/  STL [R1+0x39b0], R8 ;  /* 0x0039b00801007387 */ /* 0x000fe80000100800 */
[----:B------:R0:W-:Y:S02]  /*41420*/  STL [R1+0x39ac], R0 ;  /* 0x0039ac0001007387 */ /* 0x0001e40000100800 */
[----:B0-----:R-:W-:-:S02]  /*41430*/  IMAD.MOV.U32 R0, RZ, RZ, R9 ;  /* 0x000000ffff007224 */ /* 0x001fc400078e0009 */
[----:B------:R-:W4:Y:S03]  /*41440*/  LDL.LU.64 R8, [R1+0x258] ;  /* 0x0002580001087983 */ /* 0x000f260000300a00 */
        /* <DEDUP_REMOVED lines=17> */
[----:B---3--:R1:W-:Y:S02]  /*41560*/  STL [R1+0x3988], R2 ;  /* 0x0039880201007387 */ /* 0x0083e40000100800 */
[----:B0-----:R-:W-:Y:S02]  /*41570*/  IMAD.MOV.U32 R0, RZ, RZ, R3 ;  /* 0x000000ffff007224 */ /* 0x001fe400078e0003 */
[----:B-1----:R-:W3:Y:S03]  /*41580*/  LDL.LU.64 R2, [R1+0x90] ;  /* 0x0000900001027983 */ /* 0x002ee60000300a00 */
[----:B------:R0:W-:Y:S02]  /*41590*/  STL [R1+0x397c], R0 ;  /* 0x00397c0001007387 */ /* 0x0001e40000100800 */
[----:B------:R1:W-:Y:S02]  /*415a0*/  STL [R1+0x3980], R20 ;  /* 0x0039801401007387 */ /* 0x0003e40000100800 */
[----:B0-----:R-:W-:-:S02]  /*415b0*/  IMAD.MOV.U32 R0, RZ, RZ, R21 ;  /* 0x000000ffff007224 */ /* 0x001fc400078e0015 */
[----:B-1----:R-:W3:Y:S03]  /*415c0*/  LDL.LU.64 R20, [R1+0x240] ;  /* 0x0002400001147983 */ /* 0x002ee60000300a00 */
[----:B------:R0:W-:Y:S02]  /*415d0*/  STL [R1+0x3974], R0 ;  /* 0x0039740001007387 */ /* 0x0001e40000100800 */
[----:B------:R1:W-:Y:S02]  /*415e0*/  STL [R1+0x3978], R18 ;  /* 0x0039781201007387 */ /* 0x0003e40000100800 */
[----:B0-----:R-:W-:Y:S01]  /*415f0*/  IMAD.MOV.U32 R0, RZ, RZ, R19 ;  /* 0x000000ffff007224 */ /* 0x001fe200078e0013 */
[----:B--2---:R-:W-:Y:S04]  /*41600*/  STL [R1+0x3970], R24 ;  /* 0x0039701801007387 */ /* 0x004fe80000100800 */
[----:B------:R0:W-:Y:S01]  /*41610*/  STL [R1+0x396c], R0 ;  /* 0x00396c0001007387 */ /* 0x0001e20000100800 */
[----:B-1----:R-:W2:Y:S02]  /*41620*/  LDL.LU.64 R18, [R1+0x88] ;  /* 0x0000880001127983 */ /* 0x002ea40000300a00 */
[----:B0-----:R-:W-:Y:S01]  /*41630*/  IMAD.MOV.U32 R0, RZ, RZ, R25 ;  /* 0x000000ffff007224 */ /* 0x001fe200078e0019 */
[----:B----4-:R-:W-:Y:S04]  /*41640*/  STL [R1+0x3968], R16 ;  /* 0x0039681001007387 */ /* 0x010fe80000100800 */
[----:B------:R0:W-:Y:S02]  /*41650*/  STL [R1+0x3964], R0 ;  /* 0x0039640001007387 */ /* 0x0001e40000100800 */
[----:B------:R-:W4:Y:S02]  /*41660*/  LDL.LU.64 R28, [R1+0x238] ;  /* 0x00023800011c7983 */ /* 0x000f240000300a00 */
[----:B0-----:R-:W-:Y:S01]  /*41670*/  IMAD.MOV.U32 R0, RZ, RZ, R17 ;  /* 0x000000ffff007224 */ /* 0x001fe200078e0011 */
[----:B------:R-:W-:Y:S04]  /*41680*/  STL [R1+0x3960], R14 ;  /* 0x0039600e01007387 */ /* 0x000fe80000100800 */
[----:B------:R0:W-:Y:S01]  /*41690*/  STL [R1+0x395c], R0 ;  /* 0x00395c0001007387 */ /* 0x0001e20000100800 */
[----:B------:R-:W4:Y:S02]  /*416a0*/  LDL.LU.64 R26, [R1+0x80] ;  /* 0x00008000011a7983 */ /* 0x000f240000300a00 */
[----:B------:R-:W4:Y:S02]  /*416b0*/  LDL.LU.64 R16, [R1+0x230] ;  /* 0x0002300001107983 */ /* 0x000f240000300a00 */
[----:B0-----:R-:W-:-:S05]  /*416c0*/  IMAD.MOV.U32 R0, RZ, RZ, R15 ;  /* 0x000000ffff007224 */ /* 0x001fca00078e000f */
[----:B------:R0:W-:Y:S02]  /*416d0*/  STL [R1+0x3954], R0 ;  /* 0x0039540001007387 */ /* 0x0001e40000100800 */
[----:B0-----:R-:W-:Y:S02]  /*416e0*/  IMAD.MOV.U32 R0, RZ, RZ, R9 ;  /* 0x000000ffff007224 */ /* 0x001fe400078e0009 */
[----:B------:R0:W-:Y:S04]  /*416f0*/  STL [R1+0x3958], R8 ;  /* 0x0039580801007387 */ /* 0x0001e80000100800 */
[----:B0-----:R-:W4:Y:S01]  /*41700*/  LDL.LU.64 R8, [R1+0x78] ;  /* 0x0000780001087983 */ /* 0x001f220000300a00 */
[----:B------:R0:W-:Y:S02]  /*41710*/  STL [R1+0x394c], R0 ;  /* 0x00394c0001007387 */ /* 0x0001e40000100800 */
[----:B------:R1:W-:Y:S02]  /*41720*/  STL [R1+0x3950], R10 ;  /* 0x0039500a01007387 */ /* 0x0003e40000100800 */
[----:B------:R-:W4:Y:S02]  /*41730*/  LDL.LU.64 R14, [R1+0x228] ;  /* 0x00022800010e7983 */ /* 0x000f240000300a00 */
[----:B0-----:R-:W-:Y:S01]  /*41740*/  IMAD.MOV.U32 R0, RZ, RZ, R11 ;  /* 0x000000ffff007224 */ /* 0x001fe200078e000b */
[----:B------:R-:W-:Y:S04]  /*41750*/  STL [R1+0x3948], R22 ;  /* 0x0039481601007387 */ /* 0x000fe80000100800 */
[----:B------:R0:W-:Y:S01]  /*41760*/  STL [R1+0x3944], R0 ;  /* 0x0039440001007387 */ /* 0x0001e20000100800 */
[----:B-1----:R-:W4:Y:S02]  /*41770*/  LDL.LU.64 R10, [R1+0x70] ;  /* 0x00007000010a7983 */ /* 0x002f240000300a00 */
[----:B0-----:R-:W-:Y:S01]  /*41780*/  IMAD.MOV.U32 R0, RZ, RZ, R23 ;  /* 0x000000ffff007224 */ /* 0x001fe200078e0017 */
[----:B------:R-:W-:Y:S04]  /*41790*/  STL [R1+0x3940], R6 ;  /* 0x0039400601007387 */ /* 0x000fe80000100800 */
[----:B------:R0:W-:Y:S01]  /*417a0*/  STL [R1+0x393c], R0 ;  /* 0x00393c0001007387 */ /* 0x0001e20000100800 */
[----:B------:R-:W4:Y:S02]  /*417b0*/  LDL.LU.64 R24, [R1+0x220] ;  /* 0x0002200001187983 */ /* 0x000f240000300a00 */
[----:B0-----:R-:W-:Y:S01]  /*417c0*/  IMAD.MOV.U32 R0, RZ, RZ, R7 ;  /* 0x000000ffff007224 */ /* 0x001fe200078e0007 */
[----:B------:R-:W-:Y:S04]  /*417d0*/  STL [R1+0x3938], R4 ;  /* 0x0039380401007387 */ /* 0x000fe80000100800 */
[----:B------:R0:W-:Y:S01]  /*417e0*/  STL [R1+0x3934], R0 ;  /* 0x0039340001007387 */ /* 0x0001e20000100800 */
[----:B------:R-:W4:Y:S02]  /*417f0*/  LDL.LU.64 R6, [R1+0x68] ;  /* 0x0000680001067983 */ /* 0x000f240000300a00 */
[----:B0-----:R-:W-:Y:S01]  /*41800*/  IMAD.MOV.U32 R0, RZ, RZ, R5 ;  /* 0x000000ffff007224 */ /* 0x001fe200078e0005 */
[----:B---3--:R-:W-:Y:S04]  /*41810*/  STL [R1+0x3930], R2 ;  /* 0x0039300201007387 */ /* 0x008fe80000100800 */
[----:B------:R0:W-:Y:S01]  /*41820*/  STL [R1+0x392c], R0 ;  /* 0x00392c0001007387 */ /* 0x0001e20000100800 */
[----:B------:R-:W3:Y:S02]  /*41830*/  LDL.LU.64 R4, [R1+0x218] ;  /* 0x0002180001047983 */ /* 0x000ee40000300a00 */
[----:B0-----:R-:W-:Y:S01]  /*41840*/  IMAD.MOV.U32 R0, RZ, RZ, R3 ;  /* 0x000000ffff007224 */ /* 0x001fe200078e0003 */
[----:B------:R-:W-:Y:S04]  /*41850*/  STL [R1+0x3928], R20 ;  /* 0x0039281401007387 */ /* 0x000fe80000100800 */
[----:B------:R0:W-:Y:S01]  /*41860*/  STL [R1+0x3924], R0 ;  /* 0x0039240001007387 */ /* 0x0001e20000100800 */
[----:B------:R-:W3:Y:S02]  /*41870*/  LDL.LU.64 R2, [R1+0x60] ;  /* 0x0000600001027983 */ /* 0x000ee40000300a00 */
[----:B------:R-:W3:Y:S02]  /*41880*/  LDL.LU.64 R22, [R1+0x210] ;  /* 0x0002100001167983 */ /* 0x000ee40000300a00 */
[----:B0-----:R-:W-:-:S05]  /*41890*/  IMAD.MOV.U32 R0, RZ, RZ, R21 ;  /* 0x000000ffff007224 */ /* 0x001fca00078e0015 */
[----:B------:R0:W-:Y:S04]  /*418a0*/  STL [R1+0x391c], R0 ;  /* 0x00391c0001007387 */ /* 0x0001e80000100800 */
[----:B--2---:R1:W-:Y:S01]  /*418b0*/  STL [R1+0x3920], R18 ;  /* 0x0039201201007387 */ /* 0x0043e20000100800 */
[----:B0-----:R-:W-:-:S03]  /*418c0*/  IMAD.MOV.U32 R0, RZ, RZ, R19 ;  /* 0x000000ffff007224 */ /* 0x001fc600078e0013 */
[----:B------:R-:W2:Y:S04]  /*418d0*/  LDL.LU.64 R20, [R1+0x58] ;  /* 0x0000580001147983 */ /* 0x000ea80000300a00 */
[----:B------:R0:W-:Y:S04]  /*418e0*/  STL [R1+0x3914], R0 ;  /* 0x0039140001007387 */ /* 0x0001e80000100800 */
[----:B----4-:R-:W-:Y:S01]  /*418f0*/  STL [R1+0x3918], R28 ;  /* 0x0039181c01007387 */ /* 0x010fe20000100800 */
[----:B-1----:R-:W4:Y:S02]  /*41900*/  LDL.LU.64 R18, [R1+0x208] ;  /* 0x0002080001127983 */ /* 0x002f240000300a00 */
[----:B0-----:R-:W-:Y:S01]  /*41910*/  IMAD.MOV.U32 R0, RZ, RZ, R29 ;  /* 0x000000ffff007224 */ /* 0x001fe200078e001d */
[----:B------:R-:W-:Y:S04]  /*41920*/  STL [R1+0x3910], R26 ;  /* 0x0039101a01007387 */ /* 0x000fe80000100800 */
[----:B------:R0:W-:Y:S01]  /*41930*/  STL [R1+0x390c], R0 ;  /* 0x00390c0001007387 */ /* 0x0001e20000100800 */
[----:B------:R-:W-:Y:S02]  /*41940*/  STL [R1+0x3908], R16 ;  /* 0x0039081001007387 */ /* 0x000fe40000100800 */
[----:B0-----:R-:W-:-:S05]  /*41950*/  IMAD.MOV.U32 R0, RZ, RZ, R27 ;  /* 0x000000ffff007224 */ /* 0x001fca00078e001b */
[----:B------:R0:W-:Y:S02]  /*41960*/  STL [R1+0x3904], R0 ;  /* 0x0039040001007387 */ /* 0x0001e40000100800 */
[----:B0-----:R-:W-:Y:S02]  /*41970*/  IMAD.MOV.U32 R0, RZ, RZ, R17 ;  /* 0x000000ffff007224 */ /* 0x001fe400078e0011 */
[----:B------:R-:W4:Y:S03]  /*41980*/  LDL.LU.64 R16, [R1+0x50] ;  /* 0x0000500001107983 */ /* 0x000f260000300a00 */
[----:B------:R0:W-:Y:S02]  /*41990*/  STL [R1+0x38fc], R0 ;  /* 0x0038fc0001007387 */ /* 0x0001e40000100800 */
[----:B0-----:R-:W-:Y:S01]  /*419a0*/  IMAD.MOV.U32 R0, RZ, RZ, R9 ;  /* 0x000000ffff007224 */ /* 0x001fe200078e0009 */
[----:B------:R0:W-:Y:S01]  /*419b0*/  STL [R1+0x3900], R8 ;  /* 0x0039000801007387 */ /* 0x0001e20000100800 */
[----:B------:R-:W-:Y:S03]  /*419c0*/  STL [R1+0x38f8], R14 ;  /* 0x0038f80e01007387 */ /* 0x000fe60000100800 */
[----:B------:R1:W-:Y:S04]  /*419d0*/  STL [R1+0x38f4], R0 ;  /* 0x0038f40001007387 */ /* 0x0003e80000100800 */
[----:B0-----:R-:W4:Y:S01]  /*419e0*/  LDL.LU.64 R8, [R1+0x200] ;  /* 0x0002000001087983 */ /* 0x001f220000300a00 */
[----:B-1----:R-:W-:-:S02]  /*419f0*/  IMAD.MOV.U32 R0, RZ, RZ, R15 ;  /* 0x000000ffff007224 */ /* 0x002fc400078e000f */
[----:B------:R-:W-:Y:S03]  /*41a00*/  STL [R1+0x38f0], R10 ;  /* 0x0038f00a01007387 */ /* 0x000fe60000100800 */
[----:B------:R0:W-:Y:S01]  /*41a10*/  STL [R1+0x38ec], R0 ;  /* 0x0038ec0001007387 */ /* 0x0001e20000100800 */
[----:B------:R-:W4:Y:S02]  /*41a20*/  LDL.LU.64 R14, [R1+0x48] ;  /* 0x00004800010e7983 */ /* 0x000f240000300a00 */
[----:B0-----:R-:W-:Y:S01]  /*41a30*/  IMAD.MOV.U32 R0, RZ, RZ, R11 ;  /* 0x000000ffff007224 */ /* 0x001fe200078e000b */
[----:B------:R-:W-:Y:S04]  /*41a40*/  STL [R1+0x38e8], R24 ;  /* 0x0038e81801007387 */ /* 0x000fe80000100800 */
        /* <DEDUP_REMOVED lines=8> */
[----:B---3--:R1:W-:Y:S02]  /*41ad0*/  STL [R1+0x38d8], R4 ;  /* 0x0038d80401007387 */ /* 0x0083e40000100800 */
[----:B0-----:R-:W-:Y:S02]  /*41ae0*/  IMAD.MOV.U32 R0, RZ, RZ, R5 ;  /* 0x000000ffff007224 */ /* 0x001fe400078e0005 */
[----:B-1----:R-:W3:Y:S03]  /*41af0*/  LDL.LU.64 R4, [R1+0x1f0] ;  /* 0x0001f00001047983 */ /* 0x002ee60000300a00 */
[----:B------:R0:W-:Y:S02]  /*41b00*/  STL [R1+0x38cc], R0 ;  /* 0x0038cc0001007387 */ /* 0x0001e40000100800 */
[----:B------:R1:W-:Y:S02]  /*41b10*/  STL [R1+0x38d0], R2 ;  /* 0x0038d00201007387 */ /* 0x0003e40000100800 */
[----:B------:R-:W-:Y:S02]  /*41b20*/  STL [R1+0x38c8], R22 ;  /* 0x0038c81601007387 */ /* 0x000fe40000100800 */
[----:B0-----:R-:W-:-:S05]  /*41b30*/  IMAD.MOV.U32 R0, RZ, RZ, R3 ;  /* 0x000000ffff007224 */ /* 0x001fca00078e0003 */
[----:B------:R0:W-:Y:S01]  /*41b40*/  STL [R1+0x38c4], R0 ;  /* 0x0038c40001007387 */ /* 0x0001e20000100800 */
[----:B-1----:R-:W3:Y:S02]  /*41b50*/  LDL.LU.64 R2, [R1+0x38] ;  /* 0x0000380001027983 */ /* 0x002ee40000300a00 */
[----:B0-----:R-:W-:Y:S01]  /*41b60*/  IMAD.MOV.U32 R0, RZ, RZ, R23 ;  /* 0x000000ffff007224 */ /* 0x001fe200078e0017 */
[----:B--2---:R-:W-:Y:S04]  /*41b70*/  STL [R1+0x38c0], R20 ;  /* 0x0038c01401007387 */ /* 0x004fe80000100800 */
[----:B------:R0:W-:Y:S02]  /*41b80*/  STL [R1+0x38bc], R0 ;  /* 0x0038bc0001007387 */ /* 0x0001e40000100800 */
[----:B0-----:R-:W-:-:S02]  /*41b90*/  IMAD.MOV.U32 R0, RZ, RZ, R21 ;  /* 0x000000ffff007224 */ /* 0x001fc400078e0015 */
[----:B----4-:R-:W-:Y:S03]  /*41ba0*/  STL [R1+0x38b8], R18 ;  /* 0x0038b81201007387 */ /* 0x010fe60000100800 */
[----:B------:R0:W-:Y:S02]  /*41bb0*/  STL [R1+0x38b4], R0 ;  /* 0x0038b40001007387 */ /* 0x0001e40000100800 */
[----:B------:R-:W2:Y:S02]  /*41bc0*/  LDL.LU.64 R26, [R1+0x30] ;  /* 0x00003000011a7983 */ /* 0x000ea40000300a00 */
[----:B0-----:R-:W-:Y:S01]  /*41bd0*/  IMAD.MOV.U32 R0, RZ, RZ, R19 ;  /* 0x000000ffff007224 */ /* 0x001fe200078e0013 */
[----:B--2---:R0:W-:Y:S04]  /*41be0*/  STL.64 [R1+0x4340], R26 ;  /* 0x0043401a01007387 */ /* 0x0041e80000100a00 */
[----:B0-----:R-:W2:Y:S01]  /*41bf0*/  LDL.LU.64 R26, [R1+0x1e8] ;  /* 0x0001e800011a7983 */ /* 0x001ea20000300a00 */
[----:B------:R-:W4:Y:S02]  /*41c00*/  LDL.LU.64 R24, [R1+0x1e0] ;  /* 0x0001e00001187983 */ /* 0x000f240000300a00 */
[----:B------:R0:W-:Y:S02]  /*41c10*/  STL [R1+0x38ac], R0 ;  /* 0x0038ac0001007387 */ /* 0x0001e40000100800 */
[----:B------:R-:W-:Y:S01]  /*41c20*/  STL [R1+0x38b0], R16 ;  /* 0x0038b01001007387 */ /* 0x000fe20000100800 */
[----:B------:R-:W4:Y:S01]  /*41c30*/  LDL.LU.64 R22, [R1+0x28] ;  /* 0x0000280001167983 */ /* 0x000f220000300a00 */
[----:B------:R-:W4:Y:S02]  /*41c40*/  LDL.LU.64 R12, [R1+0x1d8] ;  /* 0x0001d800010c7983 */ /* 0x000f240000300a00 */
[----:B0-----:R-:W-:-:S05]  /*41c50*/  IMAD.MOV.U32 R0, RZ, RZ, R17 ;  /* 0x000000ffff007224 */ /* 0x001fca00078e0011 */
[----:B------:R0:W-:Y:S01]  /*41c60*/  STL [R1+0x38a4], R0 ;  /* 0x0038a40001007387 */ /* 0x0001e20000100800 */
[----:B------:R1:W-:Y:S02]  /*41c70*/  STL [R1+0x38a8], R8 ;  /* 0x0038a80801007387 */ /* 0x0003e40000100800 */
[----:B------:R-:W4:Y:S02]  /*41c80*/  LDL.LU.64 R20, [R1+0x20] ;  /* 0x0000200001147983 */ /* 0x000f240000300a00 */
[----:B0-----:R-:W-:-:S05]  /*41c90*/  IMAD.MOV.U32 R0, RZ, RZ, R9 ;  /* 0x000000ffff007224 */ /* 0x001fca00078e0009 */
[----:B------:R0:W-:Y:S01]  /*41ca0*/  STL [R1+0x389c], R0 ;  /* 0x00389c0001007387 */ /* 0x0001e20000100800 */
[----:B------:R-:W-:Y:S02]  /*41cb0*/  STL [R1+0x38a0], R14 ;  /* 0x0038a00e01007387 */ /* 0x000fe40000100800 */
[----:B-1----:R-:W4:Y:S02]  /*41cc0*/  LDL.LU.64 R8, [R1+0x1d0] ;  /* 0x0001d00001087983 */ /* 0x002f240000300a00 */
[----:B------:R-:W-:Y:S02]  /*41cd0*/  STL [R1+0x3898], R10 ;  /* 0x0038980a01007387 */ /* 0x000fe40000100800 */
[----:B0-----:R-:W-:-:S05]  /*41ce0*/  IMAD.MOV.U32 R0, RZ, RZ, R15 ;  /* 0x000000ffff007224 */ /* 0x001fca00078e000f */
[----:B------:R0:W-:Y:S01]  /*41cf0*/  STL [R1+0x3894], R0 ;  /* 0x0038940001007387 */ /* 0x0001e20000100800 */
[----:B------:R-:W4:Y:S02]  /*41d00*/  LDL.LU.64 R18, [R1+0x18] ;  /* 0x0000180001127983 */ /* 0x000f240000300a00 */
[----:B------:R-:W4:Y:S02]  /*41d10*/  LDL.LU.64 R28, [R1+0x1c8] ;  /* 0x0001c800011c7983 */ /* 0x000f240000300a00 */
[----:B0-----:R-:W-:-:S05]  /*41d20*/  IMAD.MOV.U32 R0, RZ, RZ, R11 ;  /* 0x000000ffff007224 */ /* 0x001fca00078e000b */
[----:B------:R0:W-:Y:S01]  /*41d30*/  STL [R1+0x388c], R0 ;  /* 0x00388c0001007387 */ /* 0x0001e20000100800 */
[----:B------:R-:W-:Y:S02]  /*41d40*/  STL [R1+0x3890], R6 ;  /* 0x0038900601007387 */ /* 0x000fe40000100800 */
[----:B------:R-:W4:Y:S02]  /*41d50*/  LDL.LU.64 R16, [R1+0x10] ;  /* 0x0000100001107983 */ /* 0x000f240000300a00 */
[----:B---3--:R-:W-:Y:S02]  /*41d60*/  STL [R1+0x3888], R4 ;  /* 0x0038880401007387 */ /* 0x008fe40000100800 */
[----:B0-----:R-:W-:-:S05]  /*41d70*/  IMAD.MOV.U32 R0, RZ, RZ, R7 ;  /* 0x000000ffff007224 */ /* 0x001fca00078e0007 */
[----:B------:R0:W-:Y:S01]  /*41d80*/  STL [R1+0x3884], R0 ;  /* 0x0038840001007387 */ /* 0x0001e20000100800 */
[----:B------:R-:W3:Y:S02]  /*41d90*/  LDL.LU.64 R14, [R1+0x1c0] ;  /* 0x0001c000010e7983 */ /* 0x000ee40000300a00 */
[----:B------:R-:W3:Y:S02]  /*41da0*/  LDL.LU.64 R10, [R1+0x8] ;  /* 0x00000800010a7983 */ /* 0x000ee40000300a00 */
[----:B0-----:R-:W-:-:S05]  /*41db0*/  IMAD.MOV.U32 R0, RZ, RZ, R5 ;  /* 0x000000ffff007224 */ /* 0x001fca00078e0005 */
[----:B------:R0:W-:Y:S01]  /*41dc0*/  STL [R1+0x387c], R0 ;  /* 0x00387c0001007387 */ /* 0x0001e20000100800 */
[----:B------:R1:W-:Y:S02]  /*41dd0*/  STL [R1+0x3880], R2 ;  /* 0x0038800201007387 */ /* 0x0003e40000100800 */
[----:B------:R-:W3:Y:S02]  /*41de0*/  LDL.LU.64 R6, [R1+0x1b8] ;  /* 0x0001b80001067983 */ /* 0x000ee40000300a00 */
[----:B------:R-:W3:Y:S02]  /*41df0*/  LDL.LU.64 R4, [R1] ;  /* 0x0000000001047983 */ /* 0x000ee40000300a00 */
[----:B0-----:R-:W-:-:S05]  /*41e00*/  IMAD.MOV.U32 R0, RZ, RZ, R3 ;  /* 0x000000ffff007224 */ /* 0x001fca00078e0003 */
[----:B------:R0:W-:Y:S04]  /*41e10*/  STL [R1+0x3874], R0 ;  /* 0x0038740001007387 */ /* 0x0001e80000100800 */
[----:B--2---:R2:W-:Y:S01]  /*41e20*/  STL [R1+0x3878], R26 ;  /* 0x0038781a01007387 */ /* 0x0045e20000100800 */
[----:B-1----:R-:W3:Y:S02]  /*41e30*/  LDL.LU.64 R2, [R1+0x1b0] ;  /* 0x0001b00001027983 */ /* 0x002ee40000300a00 */
[----:B0-----:R-:W-:Y:S02]  /*41e40*/  IMAD.MOV.U32 R0, RZ, RZ, R27 ;  /* 0x000000ffff007224 */ /* 0x001fe400078e001b */
[----:B--2---:R-:W2:Y:S04]  /*41e50*/  LDL.LU.64 R26, [R1+0x4340] ;  /* 0x00434000011a7983 */ /* 0x004ea80000300a00 */
[----:B--2---:R-:W-:Y:S01]  /*41e60*/  STL [R1+0x3870], R26 ;  /* 0x0038701a01007387 */ /* 0x004fe20000100800 */
[----:B------:R0:W-:Y:S02]  /*41e70*/  STL [R1+0x386c], R0 ;  /* 0x00386c0001007387 */ /* 0x0001e40000100800 */
[----:B0-----:R-:W-:-:S02]  /*41e80*/  IMAD.MOV.U32 R0, RZ, RZ, R27 ;  /* 0x000000ffff007224 */ /* 0x001fc400078e001b */
[----:B------:R-:W2:Y:S01]  /*41e90*/  LDL.LU.64 R26, [R1+0x4338] ;  /* 0x00433800011a7983 */ /* 0x000ea20000300a00 */
[----:B----4-:R-:W-:Y:S02]  /*41ea0*/  STL [R1+0x3868], R24 ;  /* 0x0038681801007387 */ /* 0x010fe40000100800 */
[----:B------:R0:W-:Y:S02]  /*41eb0*/  STL [R1+0x3864], R0 ;  /* 0x0038640001007387 */ /* 0x0001e40000100800 */
[----:B0-----:R-:W-:Y:S02]  /*41ec0*/  IMAD.MOV.U32 R0, RZ, RZ, R25 ;  /* 0x000000ffff007224 */ /* 0x001fe400078e0019 */
[----:B------:R-:W4:Y:S01]  /*41ed0*/  LDL.LU.64 R24, [R1+0x4330] ;  /* 0x0043300001187983 */ /* 0x000f220000300a00 */
[----:B------:R-:W-:Y:S02]  /*41ee0*/  STL [R1+0x3860], R22 ;  /* 0x0038601601007387 */ /* 0x000fe40000100800 */
[----:B------:R0:W-:Y:S02]  /*41ef0*/  STL [R1+0x385c], R0 ;  /* 0x00385c0001007387 */ /* 0x0001e40000100800 */
[----:B0-----:R-:W-:-:S02]  /*41f00*/  IMAD.MOV.U32 R0, RZ, RZ, R23 ;  /* 0x000000ffff007224 */ /* 0x001fc400078e0017 */
[----:B------:R-:W2:Y:S01]  /*41f10*/  LDL.LU.64 R22, [R1+0x4328] ;  /* 0x0043280001167983 */ /* 0x000ea20000300a00 */
[----:B------:R-:W-:Y:S02]  /*41f20*/  STL [R1+0x3858], R12 ;  /* 0x0038580c01007387 */ /* 0x000fe40000100800 */
[----:B------:R0:W-:Y:S02]  /*41f30*/  STL [R1+0x3854], R0 ;  /* 0x0038540001007387 */ /* 0x0001e40000100800 */
[----:B0-----:R-:W-:Y:S02]  /*41f40*/  IMAD.MOV.U32 R0, RZ, RZ, R13 ;  /* 0x000000ffff007224 */ /* 0x001fe400078e000d */
[----:B------:R-:W2:Y:S03]  /*41f50*/  LDL.LU.64 R12, [R1+0x1a0] ;  /* 0x0001a000010c7983 */ /* 0x000ea60000300a00 */
[----:B------:R0:W-:Y:S02]  /*41f60*/  STL [R1+0x384c], R0 ;  /* 0x00384c0001007387 */ /* 0x0001e40000100800 */
[----:B------:R1:W-:Y:S02]  /*41f70*/  STL [R1+0x3850], R20 ;  /* 0x0038501401007387 */ /* 0x0003e40000100800 */
[----:B0-----:R-:W-:-:S02]  /*41f80*/  IMAD.MOV.U32 R0, RZ, RZ, R21 ;  /* 0x000000ffff007224 */ /* 0x001fc400078e0015 */
[----:B-1----:R-:W2:Y:S01]  /*41f90*/  LDL.LU.64 R20, [R1+0x4320] ;  /* 0x0043200001147983 */ /* 0x002ea20000300a00 */
        /* <DEDUP_REMOVED lines=10> */
[----:B------:R-:W-:Y:S02]  /*42040*/  STL [R1+0x3830], R16 ;  /* 0x0038301001007387 */ /* 0x000fe40000100800 */
[----:B0-----:R-:W-:-:S05]  /*42050*/  IMAD.MOV.U32 R0, RZ, RZ, R29 ;  /* 0x000000ffff007224 */ /* 0x001fca00078e001d */
[----:B------:R0:W-:Y:S01]  /*42060*/  STL [R1+0x382c], R0 ;  /* 0x00382c0001007387 */ /* 0x0001e20000100800 */
[----:B------:R-:W2:Y:S02]  /*42070*/  LDL.LU.64 R28, [R1+0x190] ;  /* 0x00019000011c7983 */ /* 0x000ea40000300a00 */
[----:B0-----:R-:W-:Y:S02]  /*42080*/  IMAD.MOV.U32 R0, RZ, RZ, R17 ;  /* 0x000000ffff007224 */ /* 0x001fe400078e0011 */
[----:B------:R-:W2:Y:S01]  /*42090*/  LDL.LU.64 R16, [R1+0x4310] ;  /* 0x0043100001107983 */ /* 0x000ea20000300a00 */
[----:B---3--:R-:W-:Y:S02]  /*420a0*/  STL [R1+0x3828], R14 ;  /* 0x0038280e01007387 */ /* 0x008fe40000100800 */
[----:B------:R0:W-:Y:S02]  /*420b0*/  STL [R1+0x3824], R0 ;  /* 0x0038240001007387 */ /* 0x0001e40000100800 */
[----:B0-----:R-:W-:-:S02]  /*420c0*/  IMAD.MOV.U32 R0, RZ, RZ, R15 ;  /* 0x000000ffff007224 */ /* 0x001fc400078e000f */
[----:B------:R-:W3:Y:S01]  /*420d0*/  LDL.LU.64 R14, [R1+0x4308] ;  /* 0x00430800010e7983 */ /* 0x000ee20000300a00 */
[----:B------:R-:W-:Y:S02]  /*420e0*/  STL [R1+0x3820], R10 ;  /* 0x0038200a01007387 */ /* 0x000fe40000100800 */
[----:B------:R0:W-:Y:S02]  /*420f0*/  STL [R1+0x381c], R0 ;  /* 0x00381c0001007387 */ /* 0x0001e40000100800 */
[----:B0-----:R-:W-:Y:S02]  /*42100*/  IMAD.MOV.U32 R0, RZ, RZ, R11 ;  /* 0x000000ffff007224 */ /* 0x001fe400078e000b */
[----:B------:R-:W2:Y:S01]  /*42110*/  LDL.LU.64 R10, [R1+0x4300] ;  /* 0x00430000010a7983 */ /* 0x000ea20000300a00 */
[----:B------:R-:W-:Y:S02]  /*42120*/  STL [R1+0x3818], R6 ;  /* 0x0038180601007387 */ /* 0x000fe40000100800 */
[----:B------:R0:W-:Y:S02]  /*42130*/  STL [R1+0x3814], R0 ;  /* 0x0038140001007387 */ /* 0x0001e40000100800 */
[----:B0-----:R-:W-:-:S02]  /*42140*/  IMAD.MOV.U32 R0, RZ, RZ, R7 ;  /* 0x000000ffff007224 */ /* 0x001fc400078e0007 */
[----:B------:R-:W2:Y:S01]  /*42150*/  LDL.LU.64 R6, [R1+0x42f8] ;  /* 0x0042f80001067983 */ /* 0x000ea20000300a00 */
[----:B------:R-:W-:Y:S02]  /*42160*/  STL [R1+0x3810], R4 ;  /* 0x0038100401007387 */ /* 0x000fe40000100800 */
[----:B------:R0:W-:Y:S02]  /*42170*/  STL [R1+0x380c], R0 ;  /* 0x00380c0001007387 */ /* 0x0001e40000100800 */
[----:B0-----:R-:W-:Y:S02]  /*42180*/  IMAD.MOV.U32 R0, RZ, RZ, R5 ;  /* 0x000000ffff007224 */ /* 0x001fe400078e0005 */
[----:B------:R-:W2:Y:S01]  /*42190*/  LDL.LU.64 R4, [R1+0x42f0] ;  /* 0x0042f00001047983 */ /* 0x000ea20000300a00 */
[----:B------:R-:W-:Y:S02]  /*421a0*/  STL [R1+0x3808], R2 ;  /* 0x0038080201007387 */ /* 0x000fe40000100800 */
[----:B------:R0:W-:Y:S02]  /*421b0*/  STL [R1+0x3804], R0 ;  /* 0x0038040001007387 */ /* 0x0001e40000100800 */
[----:B0-----:R-:W-:-:S02]  /*421c0*/  IMAD.MOV.U32 R0, RZ, RZ, R3 ;  /* 0x000000ffff007224 */ /* 0x001fc400078e0003 */
[----:B------:R-:W2:Y:S04]  /*421d0*/  LDL.LU.64 R2, [R1+0x42e8] ;  /* 0x0042e80001027983 */ /* 0x000ea80000300a00 */
[----:B--2---:R-:W-:Y:S01]  /*421e0*/  STL [R1+0x3800], R2 ;  /* 0x0038000201007387 */ /* 0x004fe20000100800 */
[----:B------:R-:W-:Y:S02]  /*421f0*/  STL [R1+0x37fc], R0 ;  /* 0x0037fc0001007387 */ /* 0x000fe40000100800 */
[----:B------:R0:W-:Y:S02]  /*42200*/  STL [R1+0x37f4], R3 ;  /* 0x0037f40301007387 */ /* 0x0001e40000100800 */
[----:B0-----:R-:W2:Y:S02]  /*42210*/  LDL.LU.64 R2, [R1+0x1a8] ;  /* 0x0001a80001027983 */ /* 0x001ea40000300a00 */
[----:B--2---:R-:W-:-:S02]  /*42220*/  IMAD.MOV.U32 R0, RZ, RZ, R3 ;  /* 0x000000ffff007224 */ /* 0x004fc400078e0003 */
[----:B------:R-:W-:Y:S01]  /*42230*/  STL [R1+0x37f8], R2 ;  /* 0x0037f80201007387 */ /* 0x000fe20000100800 */
[----:B------:R-:W-:Y:S03]  /*42240*/  STL [R1+0x37f0], R4 ;  /* 0x0037f00401007387 */ /* 0x000fe60000100800 */
[----:B------:R0:W-:Y:S01]  /*42250*/  STL [R1+0x37ec], R0 ;  /* 0x0037ec0001007387 */ /* 0x0001e20000100800 */
[----:B------:R1:W-:Y:S02]  /*42260*/  STL [R1+0x37e4], R5 ;  /* 0x0037e40501007387 */ /* 0x0003e40000100800 */
[----:B0-----:R-:W-:Y:S01]  /*42270*/  IMAD.MOV.U32 R0, RZ, RZ, R13 ;  /* 0x000000ffff007224 */ /* 0x001fe200078e000d */
[----:B-1----:R-:W2:Y:S01]  /*42280*/  LDL.LU.64 R4, [R1+0x178] ;  /* 0x0001780001047983 */ /* 0x002ea20000300a00 */
[----:B------:R-:W2:Y:S02]  /*42290*/  LDL.LU.64 R2, [R1+0x170] ;  /* 0x0001700001027983 */ /* 0x000ea40000300a00 */
[----:B------:R-:W-:Y:S02]  /*422a0*/  STL [R1+0x37e8], R12 ;  /* 0x0037e80c01007387 */ /* 0x000fe40000100800 */
[----:B------:R-:W-:Y:S01]  /*422b0*/  STL [R1+0x37e0], R6 ;  /* 0x0037e00601007387 */ /* 0x000fe20000100800 */
[----:B------:R-:W-:Y:S01]  /*422c0*/  STL [R1+0x37dc], R0 ;  /* 0x0037dc0001007387 */ /* 0x000fe20000100800 */
[----:B------:R0:W-:Y:S03]  /*422d0*/  STL [R1+0x37d4], R7 ;  /* 0x0037d40701007387 */ /* 0x0001e60000100800 */
[----:B0-----:R-:W2:Y:S01]  /*422e0*/  LDL.LU.64 R6, [R1+0x180] ;  /* 0x0001800001067983 */ /* 0x001ea20000300a00 */
[----:B------:R0:W-:Y:S02]  /*422f0*/  STL [R1+0x37d8], R8 ;  /* 0x0037d80801007387 */ /* 0x0001e40000100800 */
[----:B------:R-:W2:Y:S02]  /*42300*/  LDL.LU.64 R12, [R1+0x168] ;  /* 0x00016800010c7983 */ /* 0x000ea40000300a00 */
[----:B------:R-:W-:-:S02]  /*42310*/  IMAD.MOV.U32 R0, RZ, RZ, R9 ;  /* 0x000000ffff007224 */ /* 0x000fc400078e0009 */
[----:B0-----:R-:W2:Y:S04]  /*42320*/  LDL.LU.64 R8, [R1+0x42e0] ;  /* 0x0042e00001087983 */ /* 0x001ea80000300a00 */
[----:B--2---:R-:W-:Y:S01]  /*42330*/  STL [R1+0x37d0], R8 ;  /* 0x0037d00801007387 */ /* 0x004fe20000100800 */
[----:B------:R-:W-:Y:S02]  /*42340*/  STL [R1+0x37cc], R0 ;  /* 0x0037cc0001007387 */ /* 0x000fe40000100800 */
[----:B------:R0:W-:Y:S02]  /*42350*/  STL [R1+0x37c4], R9 ;  /* 0x0037c40901007387 */ /* 0x0001e40000100800 */
[----:B0-----:R-:W2:Y:S01]  /*42360*/  LDL.LU.64 R8, [R1+0x188] ;  /* 0x0001880001087983 */ /* 0x001ea20000300a00 */
[----:B------:R-:W-:-:S02]  /*42370*/  IMAD.MOV.U32 R0, RZ, RZ, R29 ;  /* 0x000000ffff007224 */ /* 0x000fc400078e001d */
[----:B------:R0:W-:Y:S02]  /*42380*/  STL [R1+0x37c8], R28 ;  /* 0x0037c81c01007387 */ /* 0x0001e40000100800 */
[----:B0-----:R-:W4:Y:S01]  /*42390*/  LDL.LU.64 R28, [R1+0x160] ;  /* 0x00016000011c7983 */ /* 0x001f220000300a00 */
[----:B------:R2:W-:Y:S02]  /*423a0*/  STL [R1+0x37bc], R0 ;  /* 0x0037bc0001007387 */ /* 0x0005e40000100800 */
[----:B------:R-:W-:Y:S02]  /*423b0*/  STL [R1+0x37c0], R10 ;  /* 0x0037c00a01007387 */ /* 0x000fe40000100800 */
[----:B------:R-:W-:Y:S02]  /*423c0*/  STL [R1+0x37b4], R11 ;  /* 0x0037b40b01007387 */ /* 0x000fe40000100800 */
[----:B--2---:R-:W-:Y:S01]  /*423d0*/  IMAD.MOV.U32 R0, RZ, RZ, R9 ;  /* 0x000000ffff007224 */ /* 0x004fe200078e0009 */
[----:B------:R-:W-:Y:S01]  /*423e0*/  STL [R1+0x37b8], R8 ;  /* 0x0037b80801007387 */ /* 0x000fe20000100800 */
[----:B---3--:R-:W-:Y:S03]  /*423f0*/  STL [R1+0x37b0], R14 ;  /* 0x0037b00e01007387 */ /* 0x008fe60000100800 */
[----:B------:R0:W-:Y:S01]  /*42400*/  STL [R1+0x37ac], R0 ;  /* 0x0037ac0001007387 */ /* 0x0001e20000100800 */
[----:B------:R-:W-:Y:S02]  /*42410*/  STL [R1+0x37a4], R15 ;  /* 0x0037a40f01007387 */ /* 0x000fe40000100800 */
[----:B------:R-:W-:Y:S02]  /*42420*/  STL [R1+0x37a8], R6 ;  /* 0x0037a80601007387 */ /* 0x000fe40000100800 */
[----:B------:R-:W-:Y:S02]  /*42430*/  STL [R1+0x37a0], R16 ;  /* 0x0037a01001007387 */ /* 0x000fe40000100800 */
[----:B0-----:R-:W-:-:S05]  /*42440*/  IMAD.MOV.U32 R0, RZ, RZ, R7 ;  /* 0x000000ffff007224 */ /* 0x001fca00078e0007 */
[----:B------:R-:W-:Y:S01]  /*42450*/  STL [R1+0x379c], R0 ;  /* 0x00379c0001007387 */ /* 0x000fe20000100800 */
[----:B------:R0:W-:Y:S03]  /*42460*/  STL [R1+0x3794], R17 ;  /* 0x0037941101007387 */ /* 0x0001e60000100800 */
[----:B0-----:R-:W2:Y:S01]  /*42470*/  LDL.LU.64 R16, [R1+0x158] ;  /* 0x0001580001107983 */ /* 0x001ea20000300a00 */
[----:B------:R-:W3:Y:S02]  /*42480*/  LDL.LU.64 R14, [R1+0x3d8] ;  /* 0x0003d800010e7983 */ /* 0x000ee40000300a00 */
[----:B------:R-:W-:Y:S02]  /*42490*/  STL [R1+0x3798], R4 ;  /* 0x0037980401007387 */ /* 0x000fe40000100800 */
[----:B------:R-:W-:Y:S01]  /*424a0*/  IMAD.MOV.U32 R0, RZ, RZ, R5 ;  /* 0x000000ffff007224 */ /* 0x000fe200078e0005 */
[----:B------:R-:W3:Y:S04]  /*424b0*/  LDL.LU.64 R10, [R1+0x3e0] ;  /* 0x0003e000010a7983 */ /* 0x000ee80000300a00 */
[----:B------:R0:W-:Y:S01]  /*424c0*/  STL [R1+0x378c], R0 ;  /* 0x00378c0001007387 */ /* 0x0001e20000100800 */
[----:B------:R-:W-:Y:S02]  /*424d0*/  STL [R1+0x3790], R18 ;  /* 0x0037901201007387 */ /* 0x000fe40000100800 */
[----:B------:R-:W-:Y:S02]  /*424e0*/  STL [R1+0x3784], R19 ;  /* 0x0037841301007387 */ /* 0x000fe40000100800 */
[----:B------:R-:W3:Y:S01]  /*424f0*/  LDL.LU.64 R8, [R1+0x3e8] ;  /* 0x0003e80001087983 */ /* 0x000ee20000300a00 */
[----:B------:R1:W-:Y:S01]  /*42500*/  STL [R1+0x3788], R2 ;  /* 0x0037880201007387 */ /* 0x0003e20000100800 */
[----:B------:R-:W3:Y:S02]  /*42510*/  LDL.LU.64 R6, [R1+0x3f0] ;  /* 0x0003f00001067983 */ /* 0x000ee40000300a00 */
[----:B0-----:R-:W-:-:S05]  /*42520*/  IMAD.MOV.U32 R0, RZ, RZ, R3 ;  /* 0x000000ffff007224 */ /* 0x001fca00078e0003 */
[----:B------:R0:W-:Y:S01]  /*42530*/  STL [R1+0x377c], R0 ;  /* 0x00377c0001007387 */ /* 0x0001e20000100800 */
[----:B------:R-:W-:Y:S02]  /*42540*/  STL [R1+0x3780], R20 ;  /* 0x0037801401007387 */ /* 0x000fe40000100800 */
[----:B------:R-:W-:Y:S02]  /*42550*/  STL [R1+0x3774], R21 ;  /* 0x0037741501007387 */ /* 0x000fe40000100800 */
[----:B------:R-:W3:Y:S01]  /*42560*/  LDL.LU.64 R4, [R1+0x400] ;  /* 0x0004000001047983 */ /* 0x000ee20000300a00 */
[----:B------:R4:W-:Y:S01]  /*42570*/  STL [R1+0x3778], R12 ;  /* 0x0037780c01007387 */ /* 0x0009e20000100800 */
[----:B-1----:R-:W3:Y:S02]  /*42580*/  LDL.LU.64 R2, [R1+0x408] ;  /* 0x0004080001027983 */ /* 0x002ee40000300a00 */
[----:B0-----:R-:W-:-:S05]  /*42590*/  IMAD.MOV.U32 R0, RZ, RZ, R13 ;  /* 0x000000ffff007224 */ /* 0x001fca00078e000d */
[----:B------:R0:W-:Y:S01]  /*425a0*/  STL [R1+0x376c], R0 ;  /* 0x00376c0001007387 */ /* 0x0001e20000100800 */
[----:B------:R-:W-:Y:S02]  /*425b0*/  STL [R1+0x3770], R22 ;  /* 0x0037701601007387 */ /* 0x000fe40000100800 */
[----:B------:R-:W-:Y:S02]  /*425c0*/  STL [R1+0x3764], R23 ;  /* 0x0037641701007387 */ /* 0x000fe40000100800 */
[----:B----4-:R-:W4:Y:S01]  /*425d0*/  LDL.LU.64 R12, [R1+0x410] ;  /* 0x00041000010c7983 */ /* 0x010f220000300a00 */
[----:B------:R1:W-:Y:S01]  /*425e0*/  STL [R1+0x3768], R28 ;  /* 0x0037681c01007387 */ /* 0x0003e20000100800 */
[----:B0-----:R-:W-:-:S03]  /*425f0*/  IMAD.MOV.U32 R0, RZ, RZ, R29 ;  /* 0x000000ffff007224 */ /* 0x001fc600078e001d */
[----:B-1----:R-:W4:Y:S02]  /*42600*/  LDL.LU.64 R28, [R1+0x418] ;  /* 0x00041800011c7983 */ /* 0x002f240000300a00 */
[----:B------:R2:W-:Y:S02]  /*42610*/  STL [R1+0x375c], R0 ;  /* 0x00375c0001007387 */ /* 0x0005e40000100800 */
[----:B------:R-:W-:Y:S02]  /*42620*/  STL [R1+0x3760], R24 ;  /* 0x0037601801007387 */ /* 0x000fe40000100800 */
[----:B------:R-:W-:Y:S01]  /*42630*/  STL [R1+0x3754], R25 ;  /* 0x0037541901007387 */ /* 0x000fe20000100800 */
[----:B------:R-:W4:Y:S01]  /*42640*/  LDL.LU.64 R20, [R1+0x428] ;  /* 0x0004280001147983 */ /* 0x000f220000300a00 */
[----:B--2---:R-:W-:-:S03]  /*42650*/  IMAD.MOV.U32 R0, RZ, RZ, R17 ;  /* 0x000000ffff007224 */ /* 0x004fc600078e0011 */
[----:B------:R0:W-:Y:S04]  /*42660*/  STL [R1+0x3758], R16 ;  /* 0x0037581001007387 */ /* 0x0001e80000100800 */
[----:B0-----:R-:W2:Y:S01]  /*42670*/  LDL.LU.64 R16, [R1+0x430] ;  /* 0x0004300001107983 */ /* 0x001ea20000300a00 */
[----:B------:R0:W-:Y:S02]  /*42680*/  STL [R1+0x374c], R0 ;  /* 0x00374c0001007387 */ /* 0x0001e40000100800 */
[----:B------:R-:W-:Y:S02]  /*42690*/  STL [R1+0x3750], R26 ;  /* 0x0037501a01007387 */ /* 0x000fe40000100800 */
[----:B------:R-:W-:Y:S01]  /*426a0*/  STL [R1+0x16c0], R27 ;  /* 0x0016c01b01007387 */ /* 0x000fe20000100800 */
[----:B------:R-:W2:Y:S01]  /*426b0*/  LDL.LU.64 R18, [R1+0x438] ;  /* 0x0004380001127983 */ /* 0x000ea20000300a00 */
        /* <DEDUP_REMOVED lines=24> */
[----:B----4-:R1:W-:Y:S02]  /*42840*/  STL [R1+0x16f8], R12 ;  /* 0x0016f80c01007387 */ /* 0x0103e40000100800 */
        /* <DEDUP_REMOVED lines=10> */
[----:B------:R0:W-:Y:S01]  /*428f0*/  STL [R1+0x1704], R0 ;  /* 0x0017040001007387 */ /* 0x0001e20000100800 */
[----:B--2---:R1:W-:Y:S01]  /*42900*/  STL [R1+0x1710], R16 ;  /* 0x0017101001007387 */ /* 0x0043e20000100800 */
[----:B0-----:R-:W-:-:S03]  /*42910*/  IMAD.MOV.U32 R0, RZ, RZ, R17 ;  /* 0x000000ffff007224 */ /* 0x001fc600078e0011 */
[----:B-1----:R-:W2:Y:S02]  /*42920*/  LDL.LU.64 R16, [R1+0x498] ;  /* 0x0004980001107983 */ /* 0x002ea40000300a00 */
[----:B------:R0:W-:Y:S02]  /*42930*/  STL [R1+0x170c], R0 ;  /* 0x00170c0001007387 */ /* 0x0001e40000100800 */
[----:B------:R1:W-:Y:S02]  /*42940*/  STL [R1+0x1718], R18 ;  /* 0x0017181201007387 */ /* 0x0003e40000100800 */
[----:B0-----:R-:W-:Y:S02]  /*42950*/  IMAD.MOV.U32 R0, RZ, RZ, R19 ;  /* 0x000000ffff007224 */ /* 0x001fe400078e0013 */
[----:B-1----:R-:W2:Y:S03]  /*42960*/  LDL.LU.64 R18, [R1+0x4a0] ;  /* 0x0004a00001127983 */ /* 0x002ea60000300a00 */
        /* <DEDUP_REMOVED lines=44> */
[----:B------:R0:W-:Y:S01]  /*42c30*/  STL [R1+0x176c], R0 ;  /* 0x00176c0001007387 */ /* 0x0001e20000100800 */
[----:B---3--:R1:W-:Y:S01]  /*42c40*/  STL [R1+0x1778], R14 ;  /* 0x0017780e01007387 */ /* 0x0083e20000100800 */
[----:B0-----:R-:W-:-:S03]  /*42c50*/  IMAD.MOV.U32 R0, RZ, RZ, R15 ;  /* 0x000000ffff007224 */ /* 0x001fc600078e000f */
[----:B-1----:R-:W3:Y:S02]  /*42c60*/  LDL.LU.64 R14, [R1+0x518] ;  /* 0x00051800010e7983 */ /* 0x002ee40000300a00 */
        /* <DEDUP_REMOVED lines=3298> */
[----:B------:R-:W3:Y:S02]  /*4fa90*/  LDL.LU.64 R22, [R1+0x3198] ;  /* 0x0031980001167983 */ /* 0x000ee40000300a00 */
[----:B0-----:R-:W-:-:S05]  /*4faa0*/  IMAD.MOV.U32 R0, RZ, RZ, R15 ;  /* 0x000000ffff007224 */ /* 0x001fca00078e000f */
[----:B------:R0:W-:Y:S01]  /*4fab0*/  STL [R1+0x313c], R0 ;  /* 0x00313c0001007387 */ /* 0x0001e20000100800 */
[----:B------:R0:W-:Y:S03]  /*4fac0*/  STL [R1+0x3148], R10 ;  /* 0x0031480a01007387 */ /* 0x0001e60000100800 */
[----:B-1----:R-:W3:Y:S01]  /*4fad0*/  LDL.LU.64 R14, [R1+0x370] ;  /* 0x00037000010e7983 */ /* 0x002ee20000300a00 */
[----:B0-----:R-:W-:-:S05]  /*4fae0*/  IMAD.MOV.U32 R0, RZ, RZ, R11 ;  /* 0x000000ffff007224 */ /* 0x001fca00078e000b */
[----:B------:R0:W-:Y:S01]  /*4faf0*/  STL [R1+0x3144], R0 ;  /* 0x0031440001007387 */ /* 0x0001e20000100800 */
[----:B------:R1:W-:Y:S02]  /*4fb00*/  STL [R1+0x3150], R8 ;  /* 0x0031500801007387 */ /* 0x0003e40000100800 */
[----:B------:R-:W3:Y:S02]  /*4fb10*/  LDL.LU.64 R10, [R1+0x31a8] ;  /* 0x0031a800010a7983 */ /* 0x000ee40000300a00 */
[----:B0-----:R-:W-:-:S05]  /*4fb20*/  IMAD.MOV.U32 R0, RZ, RZ, R9 ;  /* 0x000000ffff007224 */ /* 0x001fca00078e0009 */
[----:B------:R0:W-:Y:S01]  /*4fb30*/  STL [R1+0x314c], R0 ;  /* 0x00314c0001007387 */ /* 0x0001e20000100800 */
[----:B------:R0:W-:Y:S02]  /*4fb40*/  STL [R1+0x3158], R6 ;  /* 0x0031580601007387 */ /* 0x0001e40000100800 */
[----:B-1----:R-:W3:Y:S02]  /*4fb50*/  LDL.LU.64 R8, [R1+0x31b0] ;  /* 0x0031b00001087983 */ /* 0x002ee40000300a00 */
        /* <DEDUP_REMOVED lines=10> */
[----:B----4-:R1:W-:Y:S02]  /*4fc00*/  STL [R1+0x3170], R12 ;  /* 0x0031700c01007387 */ /* 0x0103e40000100800 */
[----:B------:R-:W4:Y:S02]  /*4fc10*/  LDL.LU.64 R2, [R1+0x31c8] ;  /* 0x0031c80001027983 */ /* 0x000f240000300a00 */
[----:B0-----:R-:W-:-:S05]  /*4fc20*/  IMAD.MOV.U32 R0, RZ, RZ, R13 ;  /* 0x000000ffff007224 */ /* 0x001fca00078e000d */
[----:B------:R0:W-:Y:S01]  /*4fc30*/  STL [R1+0x316c], R0 ;  /* 0x00316c0001007387 */ /* 0x0001e20000100800 */
[----:B------:R0:W-:Y:S02]  /*4fc40*/  STL [R1+0x3178], R28 ;  /* 0x0031781c01007387 */ /* 0x0001e40000100800 */
[----:B-1----:R-:W4:Y:S02]  /*4fc50*/  LDL.LU.64 R12, [R1+0x31d0] ;  /* 0x0031d000010c7983 */ /* 0x002f240000300a00 */
[----:B0-----:R-:W-:Y:S01]  /*4fc60*/  IMAD.MOV.U32 R0, RZ, RZ, R29 ;  /* 0x000000ffff007224 */ /* 0x001fe200078e001d */
[----:B------:R-:W-:Y:S04]  /*4fc70*/  STL [R1+0x3180], R20 ;  /* 0x0031801401007387 */ /* 0x000fe80000100800 */
[----:B------:R0:W-:Y:S01]  /*4fc80*/  STL [R1+0x3174], R0 ;  /* 0x0031740001007387 */ /* 0x0001e20000100800 */
[----:B------:R-:W4:Y:S02]  /*4fc90*/  LDL.LU.64 R28, [R1+0x31d8] ;  /* 0x0031d800011c7983 */ /* 0x000f240000300a00 */
[----:B0-----:R-:W-:Y:S01]  /*4fca0*/  IMAD.MOV.U32 R0, RZ, RZ, R21 ;  /* 0x000000ffff007224 */ /* 0x001fe200078e0015 */
[----:B--2---:R-:W-:Y:S04]  /*4fcb0*/  STL [R1+0x3188], R16 ;  /* 0x0031881001007387 */ /* 0x004fe80000100800 */
[----:B------:R0:W-:Y:S01]  /*4fcc0*/  STL [R1+0x317c], R0 ;  /* 0x00317c0001007387 */ /* 0x0001e20000100800 */
[----:B------:R-:W2:Y:S02]  /*4fcd0*/  LDL.LU.64 R20, [R1+0x360] ;  /* 0x0003600001147983 */ /* 0x000ea40000300a00 */
[----:B0-----:R-:W-:Y:S01]  /*4fce0*/  IMAD.MOV.U32 R0, RZ, RZ, R17 ;  /* 0x000000ffff007224 */ /* 0x001fe200078e0011 */
[----:B------:R-:W-:Y:S04]  /*4fcf0*/  STL [R1+0x3190], R18 ;  /* 0x0031901201007387 */ /* 0x000fe80000100800 */
[----:B------:R0:W-:Y:S01]  /*4fd00*/  STL [R1+0x3184], R0 ;  /* 0x0031840001007387 */ /* 0x0001e20000100800 */
[----:B------:R-:W2:Y:S03]  /*4fd10*/  LDL.LU.64 R16, [R1+0x31e8] ;  /* 0x0031e80001107983 */ /* 0x000ea60000300a00 */
[----:B---3--:R-:W-:Y:S01]  /*4fd20*/  STL [R1+0x3198], R22 ;  /* 0x0031981601007387 */ /* 0x008fe20000100800 */
[----:B0-----:R-:W-:-:S05]  /*4fd30*/  IMAD.MOV.U32 R0, RZ, RZ, R19 ;  /* 0x000000ffff007224 */ /* 0x001fca00078e0013 */
[----:B------:R0:W-:Y:S01]  /*4fd40*/  STL [R1+0x318c], R0 ;  /* 0x00318c0001007387 */ /* 0x0001e20000100800 */
[----:B------:R-:W3:Y:S02]  /*4fd50*/  LDL.LU.64 R18, [R1+0x31f0] ;  /* 0x0031f00001127983 */ /* 0x000ee40000300a00 */
[----:B------:R-:W-:Y:S02]  /*4fd60*/  STL [R1+0x31a0], R14 ;  /* 0x0031a00e01007387 */ /* 0x000fe40000100800 */
[----:B0-----:R-:W-:-:S05]  /*4fd70*/  IMAD.MOV.U32 R0, RZ, RZ, R23 ;  /* 0x000000ffff007224 */ /* 0x001fca00078e0017 */
[----:B------:R0:W-:Y:S02]  /*4fd80*/  STL [R1+0x3194], R0 ;  /* 0x0031940001007387 */ /* 0x0001e40000100800 */
[----:B0-----:R-:W-:Y:S02]  /*4fd90*/  IMAD.MOV.U32 R0, RZ, RZ, R15 ;  /* 0x000000ffff007224 */ /* 0x001fe400078e000f */
[----:B------:R-:W3:Y:S03]  /*4fda0*/  LDL.LU.64 R14, [R1+0x31f8] ;  /* 0x0031f800010e7983 */ /* 0x000ee60000300a00 */
        /* <DEDUP_REMOVED lines=33> */
[----:B------:R-:W2:Y:S02]  /*4ffc0*/  LDL.LU.64 R24, [R1+0x3238] ;  /* 0x0032380001187983 */ /* 0x000ea40000300a00 */
[----:B0-----:R-:W-:Y:S01]  /*4ffd0*/  IMAD.MOV.U32 R0, RZ, RZ, R17 ;  /* 0x000000ffff007224 */ /* 0x001fe200078e0011 */
[----:B---3--:R-:W-:Y:S04]  /*4ffe0*/  STL [R1+0x31f0], R18 ;  /* 0x0031f01201007387 */ /* 0x008fe80000100800 */
[----:B------:R0:W-:Y:S02]  /*4fff0*/  STL [R1+0x31e4], R0 ;  /* 0x0031e40001007387 */ /* 0x0001e40000100800 */
[----:B------:R-:W3:Y:S02]  /*50000*/  LDL.LU.64 R16, [R1+0x348] ;  /* 0x0003480001107983 */ /* 0x000ee40000300a00 */
[----:B------:R-:W3:Y:S02]  /*50010*/  LDL.LU.64 R22, [R1+0x3248] ;  /* 0x0032480001167983 */ /* 0x000ee40000300a00 */
[----:B0-----:R-:W-:-:S05]  /*50020*/  IMAD.MOV.U32 R0, RZ, RZ, R19 ;  /* 0x000000ffff007224 */ /* 0x001fca00078e0013 */
[----:B------:R0:W-:Y:S04]  /*50030*/  STL [R1+0x31ec], R0 ;  /* 0x0031ec0001007387 */ /* 0x0001e80000100800 */
[----:B------:R1:W-:Y:S01]  /*50040*/  STL [R1+0x31f8], R14 ;  /* 0x0031f80e01007387 */ /* 0x0003e20000100800 */
        /* <DEDUP_REMOVED lines=8> */
[----:B------:R-:W3:Y:S02]  /*500d0*/  LDL.LU.64 R20, [R1+0x340] ;  /* 0x0003400001147983 */ /* 0x000ee40000300a00 */
[----:B0-----:R-:W-:Y:S01]  /*500e0*/  IMAD.MOV.U32 R0, RZ, RZ, R9 ;  /* 0x000000ffff007224 */ /* 0x001fe200078e0009 */
[----:B------:R-:W-:Y:S04]  /*500f0*/  STL [R1+0x3210], R6 ;  /* 0x0032100601007387 */ /* 0x000fe80000100800 */
[----:B------:R0:W-:Y:S01]  /*50100*/  STL [R1+0x3204], R0 ;  /* 0x0032040001007387 */ /* 0x0001e20000100800 */
[----:B-1----:R-:W3:Y:S02]  /*50110*/  LDL.LU.64 R8, [R1+0x3268] ;  /* 0x0032680001087983 */ /* 0x002ee40000300a00 */
[----:B0-----:R-:W-:Y:S01]  /*50120*/  IMAD.MOV.U32 R0, RZ, RZ, R7 ;  /* 0x000000ffff007224 */ /* 0x001fe200078e0007 */
[----:B------:R-:W-:Y:S04]  /*50130*/  STL [R1+0x3218], R4 ;  /* 0x0032180401007387 */ /* 0x000fe80000100800 */
[----:B------:R0:W-:Y:S01]  /*50140*/  STL [R1+0x320c], R0 ;  /* 0x00320c0001007387 */ /* 0x0001e20000100800 */
[----:B------:R-:W3:Y:S02]  /*50150*/  LDL.LU.64 R6, [R1+0x3270] ;  /* 0x0032700001067983 */ /* 0x000ee40000300a00 */
[----:B------:R-:W3:Y:S02]  /*50160*/  LDL.LU.64 R18, [R1+0x3278] ;  /* 0x0032780001127983 */ /* 0x000ee40000300a00 */
[----:B0-----:R-:W-:-:S05]  /*50170*/  IMAD.MOV.U32 R0, RZ, RZ, R5 ;  /* 0x000000ffff007224 */ /* 0x001fca00078e0005 */
[----:B------:R0:W-:Y:S01]  /*50180*/  STL [R1+0x3214], R0 ;  /* 0x0032140001007387 */ /* 0x0001e20000100800 */
[----:B----4-:R1:W-:Y:S02]  /*50190*/  STL [R1+0x3220], R2 ;  /* 0x0032200201007387 */ /* 0x0103e40000100800 */
[----:B------:R-:W4:Y:S02]  /*501a0*/  LDL.LU.64 R4, [R1+0x3280] ;  /* 0x0032800001047983 */ /* 0x000f240000300a00 */
[----:B0-----:R-:W-:-:S05]  /*501b0*/  IMAD.MOV.U32 R0, RZ, RZ, R3 ;  /* 0x000000ffff007224 */ /* 0x001fca00078e0003 */
[----:B------:R0:W-:Y:S01]  /*501c0*/  STL [R1+0x321c], R0 ;  /* 0x00321c0001007387 */ /* 0x0001e20000100800 */
[----:B------:R-:W-:Y:S02]  /*501d0*/  STL [R1+0x3228], R12 ;  /* 0x0032280c01007387 */ /* 0x000fe40000100800 */
[----:B-1----:R-:W4:Y:S02]  /*501e0*/  LDL.LU.64 R2, [R1+0x3288] ;  /* 0x0032880001027983 */ /* 0x002f240000300a00 */
[----:B0-----:R-:W-:-:S05]  /*501f0*/  IMAD.MOV.U32 R0, RZ, RZ, R13 ;  /* 0x000000ffff007224 */ /* 0x001fca00078e000d */
[----:B------:R2:W-:Y:S02]  /*50200*/  STL [R1+0x3224], R0 ;  /* 0x0032240001007387 */ /* 0x0005e40000100800 */
[----:B--2---:R-:W-:Y:S02]  /*50210*/  IMAD.MOV.U32 R0, RZ, RZ, R29 ;  /* 0x000000ffff007224 */ /* 0x004fe400078e001d */
[----:B------:R0:W-:Y:S01]  /*50220*/  STL [R1+0x3230], R28 ;  /* 0x0032301c01007387 */ /* 0x0001e20000100800 */
[----:B------:R-:W2:Y:S03]  /*50230*/  LDL.LU.64 R12, [R1+0x3290] ;  /* 0x00329000010c7983 */ /* 0x000ea60000300a00 */
[----:B------:R1:W-:Y:S04]  /*50240*/  STL [R1+0x322c], R0 ;  /* 0x00322c0001007387 */ /* 0x0003e80000100800 */
[----:B------:R-:W-:Y:S04]  /*50250*/  STL [R1+0x3238], R24 ;  /* 0x0032381801007387 */ /* 0x000fe80000100800 */
[----:B0-----:R-:W2:Y:S01]  /*50260*/  LDL.LU.64 R28, [R1+0x330] ;  /* 0x00033000011c7983 */ /* 0x001ea20000300a00 */
[----:B-1----:R-:W-:-:S03]  /*50270*/  IMAD.MOV.U32 R0, RZ, RZ, R25 ;  /* 0x000000ffff007224 */ /* 0x002fc600078e0019 */
[----:B---3--:R-:W-:Y:S02]  /*50280*/  STL [R1+0x3240], R16 ;  /* 0x0032401001007387 */ /* 0x008fe40000100800 */
[----:B------:R0:W-:Y:S02]  /*50290*/  STL [R1+0x3234], R0 ;  /* 0x0032340001007387 */ /* 0x0001e40000100800 */
[----:B------:R-:W-:Y:S02]  /*502a0*/  STL [R1+0x3248], R22 ;  /* 0x0032481601007387 */ /* 0x000fe40000100800 */
[----:B0-----:R-:W-:-:S05]  /*502b0*/  IMAD.MOV.U32 R0, RZ, RZ, R17 ;  /* 0x000000ffff007224 */ /* 0x001fca00078e0011 */
[----:B------:R0:W-:Y:S01]  /*502c0*/  STL [R1+0x323c], R0 ;  /* 0x00323c0001007387 */ /* 0x0001e20000100800 */
[----:B------:R-:W3:Y:S02]  /*502d0*/  LDL.LU.64 R16, [R1+0x32a0] ;  /* 0x0032a00001107983 */ /* 0x000ee40000300a00 */
[----:B0-----:R-:W-:Y:S01]  /*502e0*/  IMAD.MOV.U32 R0, RZ, RZ, R23 ;  /* 0x000000ffff007224 */ /* 0x001fe200078e0017 */
[----:B------:R-:W-:Y:S04]  /*502f0*/  STL [R1+0x3250], R14 ;  /* 0x0032500e01007387 */ /* 0x000fe80000100800 */
[----:B------:R0:W-:Y:S02]  /*50300*/  STL [R1+0x3244], R0 ;  /* 0x0032440001007387 */ /* 0x0001e40000100800 */
[----:B0-----:R-:W-:-:S02]  /*50310*/  IMAD.MOV.U32 R0, RZ, RZ, R15 ;  /* 0x000000ffff007224 */ /* 0x001fc400078e000f */
[----:B------:R-:W3:Y:S03]  /*50320*/  LDL.LU.64 R14, [R1+0x32a8] ;  /* 0x0032a800010e7983 */ /* 0x000ee60000300a00 */
[----:B------:R0:W-:Y:S02]  /*50330*/  STL [R1+0x324c], R0 ;  /* 0x00324c0001007387 */ /* 0x0001e40000100800 */
[----:B------:R1:W-:Y:S01]  /*50340*/  STL [R1+0x3258], R10 ;  /* 0x0032580a01007387 */ /* 0x0003e20000100800 */
[----:B------:R-:W-:Y:S01]  /*50350*/  STL [R1+0x3260], R20 ;  /* 0x0032601401007387 */ /* 0x000fe20000100800 */
[----:B0-----:R-:W-:-:S05]  /*50360*/  IMAD.MOV.U32 R0, RZ, RZ, R11 ;  /* 0x000000ffff007224 */ /* 0x001fca00078e000b */
[----:B------:R0:W-:Y:S01]  /*50370*/  STL [R1+0x3254], R0 ;  /* 0x0032540001007387 */ /* 0x0001e20000100800 */
[----:B-1----:R-:W3:Y:S02]  /*50380*/  LDL.LU.64 R10, [R1+0x32b0] ;  /* 0x0032b000010a7983 */ /* 0x002ee40000300a00 */
[----:B------:R-:W-:Y:S02]  /*50390*/  STL [R1+0x3268], R8 ;  /* 0x0032680801007387 */ /* 0x000fe40000100800 */
[----:B0-----:R-:W-:-:S05]  /*503a0*/  IMAD.MOV.U32 R0, RZ, RZ, R21 ;  /* 0x000000ffff007224 */ /* 0x001fca00078e0015 */
[----:B------:R0:W-:Y:S02]  /*503b0*/  STL [R1+0x325c], R0 ;  /* 0x00325c0001007387 */ /* 0x0001e40000100800 */
[----:B0-----:R-:W-:Y:S02]  /*503c0*/  IMAD.MOV.U32 R0, RZ, RZ, R9 ;  /* 0x000000ffff007224 */ /* 0x001fe400078e0009 */
[----:B------:R-:W3:Y:S03]  /*503d0*/  LDL.LU.64 R8, [R1+0x328] ;  /* 0x0003280001087983 */ /* 0x000ee60000300a00 */
[----:B------:R0:W-:Y:S02]  /*503e0*/  STL [R1+0x3264], R0 ;  /* 0x0032640001007387 */ /* 0x0001e40000100800 */
[----:B------:R1:W-:Y:S02]  /*503f0*/  STL [R1+0x3270], R6 ;  /* 0x0032700601007387 */ /* 0x0003e40000100800 */
[----:B------:R-:W-:Y:S02]  /*50400*/  STL [R1+0x3278], R18 ;  /* 0x0032781201007387 */ /* 0x000fe40000100800 */
[----:B0-----:R-:W-:-:S05]  /*50410*/  IMAD.MOV.U32 R0, RZ, RZ, R7 ;  /* 0x000000ffff007224 */ /* 0x001fca00078e0007 */
[----:B------:R0:W-:Y:S01]  /*50420*/  STL [R1+0x326c], R0 ;  /* 0x00326c0001007387 */ /* 0x0001e20000100800 */
[----:B-1----:R-:W3:Y:S02]  /*50430*/  LDL.LU.64 R6, [R1+0x32c0] ;  /* 0x0032c00001067983 */ /* 0x002ee40000300a00 */
[----:B----4-:R-:W-:Y:S02]  /*50440*/  STL [R1+0x3280], R4 ;  /* 0x0032800401007387 */ /* 0x010fe40000100800 */
[----:B0-----:R-:W-:-:S05]  /*50450*/  IMAD.MOV.U32 R0, RZ, RZ, R19 ;  /* 0x000000ffff007224 */ /* 0x001fca00078e0013 */
[----:B------:R0:W-:Y:S02]  /*50460*/  STL [R1+0x3274], R0 ;  /* 0x0032740001007387 */ /* 0x0001e40000100800 */
[----:B0-----:R-:W-:Y:S02]  /*50470*/  IMAD.MOV.U32 R0, RZ, RZ, R5 ;  /* 0x000000ffff007224 */ /* 0x001fe400078e0005 */
[----:B------:R-:W4:Y:S03]  /*50480*/  LDL.LU.64 R4, [R1+0x32c8] ;  /* 0x0032c80001047983 */ /* 0x000f260000300a00 */
[----:B------:R0:W-:Y:S02]  /*50490*/  STL [R1+0x327c], R0 ;  /* 0x00327c0001007387 */ /* 0x0001e40000100800 */
[----:B------:R1:W-:Y:S02]  /*504a0*/  STL [R1+0x3288], R2 ;  /* 0x0032880201007387 */ /* 0x0003e40000100800 */
[----:B0-----:R-:W-:-:S02]  /*504b0*/  IMAD.MOV.U32 R0, RZ, RZ, R3 ;  /* 0x000000ffff007224 */ /* 0x001fc400078e0003 */
[----:B-1----:R-:W3:Y:S03]  /*504c0*/  LDL.LU.64 R2, [R1+0x32d0] ;  /* 0x0032d00001027983 */ /* 0x002ee60000300a00 */
[----:B------:R2:W-:Y:S02]  /*504d0*/  STL [R1+0x3284], R0 ;  /* 0x0032840001007387 */ /* 0x0005e40000100800 */
[----:B--2---:R-:W-:Y:S01]  /*504e0*/  IMAD.MOV.U32 R0, RZ, RZ, R13 ;  /* 0x000000ffff007224 */ /* 0x004fe200078e000d */
[----:B------:R0:W-:Y:S04]  /*504f0*/  STL [R1+0x3290], R12 ;  /* 0x0032900c01007387 */ /* 0x0001e80000100800 */
[----:B------:R-:W-:Y:S01]  /*50500*/  STL [R1+0x3298], R28 ;  /* 0x0032981c01007387 */ /* 0x000fe20000100800 */
[----:B------:R1:W-:Y:S03]  /*50510*/  STL [R1+0x328c], R0 ;  /* 0x00328c0001007387 */ /* 0x0003e60000100800 */
[----:B0-----:R-:W2:Y:S01]  /*50520*/  LDL.LU.64 R12, [R1+0x32e0] ;  /* 0x0032e000010c7983 */ /* 0x001ea20000300a00 */
[----:B-1----:R-:W-:-:S03]  /*50530*/  IMAD.MOV.U32 R0, RZ, RZ, R29 ;  /* 0x000000ffff007224 */ /* 0x002fc600078e001d */
[----:B--2---:R0:W-:Y:S04]  /*50540*/  STL.64 [R1+0x42d8], R12 ;  /* 0x0042d80c01007387 */ /* 0x0041e80000100a00 */
[----:B0-----:R-:W2:Y:S01]  /*50550*/  LDL.LU.64 R12, [R1+0x320] ;  /* 0x00032000010c7983 */ /* 0x001ea20000300a00 */
[----:B---3--:R-:W-:Y:S02]  /*50560*/  STL [R1+0x32a0], R16 ;  /* 0x0032a01001007387 */ /* 0x008fe40000100800 */
[----:B------:R0:W-:Y:S02]  /*50570*/  STL [R1+0x3294], R0 ;  /* 0x0032940001007387 */ /* 0x0001e40000100800 */
[----:B------:R-:W3:Y:S01]  /*50580*/  LDL.LU.64 R28, [R1+0x32e8] ;  /* 0x0032e800011c7983 */ /* 0x000ee20000300a00 */
[----:B------:R-:W3:Y:S01]  /*50590*/  LDL.LU.64 R26, [R1+0x32f0] ;  /* 0x0032f000011a7983 */ /* 0x000ee20000300a00 */
[----:B0-----:R-:W-:-:S05]  /*505a0*/  IMAD.MOV.U32 R0, RZ, RZ, R17 ;  /* 0x000000ffff007224 */ /* 0x001fca00078e0011 */
[----:B------:R0:W-:Y:S01]  /*505b0*/  STL [R1+0x329c], R0 ;  /* 0x00329c0001007387 */ /* 0x0001e20000100800 */
[----:B------:R-:W-:Y:S02]  /*505c0*/  STL [R1+0x32a8], R14 ;  /* 0x0032a80e01007387 */ /* 0x000fe40000100800 */
[----:B------:R-:W3:Y:S02]  /*505d0*/  LDL.LU.64 R24, [R1+0x318] ;  /* 0x0003180001187983 */ /* 0x000ee40000300a00 */
[----:B------:R-:W3:Y:S02]  /*505e0*/  LDL.LU.64 R22, [R1+0x3300] ;  /* 0x0033000001167983 */ /* 0x000ee40000300a00 */
[----:B0-----:R-:W-:-:S05]  /*505f0*/  IMAD.MOV.U32 R0, RZ, RZ, R15 ;  /* 0x000000ffff007224 */ /* 0x001fca00078e000f */
[----:B------:R0:W-:Y:S01]  /*50600*/  STL [R1+0x32a4], R0 ;  /* 0x0032a40001007387 */ /* 0x0001e20000100800 */
[----:B------:R-:W-:Y:S02]  /*50610*/  STL [R1+0x32b0], R10 ;  /* 0x0032b00a01007387 */ /* 0x000fe40000100800 */
[----:B------:R-:W3:Y:S02]  /*50620*/  LDL.LU.64 R20, [R1+0x3308] ;  /* 0x0033080001147983 */ /* 0x000ee40000300a00 */
[----:B------:R-:W3:Y:S02]  /*50630*/  LDL.LU.64 R18, [R1+0x3310] ;  /* 0x0033100001127983 */ /* 0x000ee40000300a00 */
[----:B0-----:R-:W-:-:S05]  /*50640*/  IMAD.MOV.U32 R0, RZ, RZ, R11 ;  /* 0x000000ffff007224 */ /* 0x001fca00078e000b */
[----:B------:R0:W-:Y:S01]  /*50650*/  STL [R1+0x32ac], R0 ;  /* 0x0032ac0001007387 */ /* 0x0001e20000100800 */
[----:B------:R1:W-:Y:S02]  /*50660*/  STL [R1+0x32b8], R8 ;  /* 0x0032b80801007387 */ /* 0x0003e40000100800 */
[----:B------:R-:W3:Y:S02]  /*50670*/  LDL.LU.64 R16, [R1+0x310] ;  /* 0x0003100001107983 */ /* 0x000ee40000300a00 */
[----:B------:R-:W3:Y:S02]  /*50680*/  LDL.LU.64 R14, [R1+0x3320] ;  /* 0x00332000010e7983 */ /* 0x000ee40000300a00 */
[----:B0-----:R-:W-:-:S05]  /*50690*/  IMAD.MOV.U32 R0, RZ, RZ, R9 ;  /* 0x000000ffff007224 */ /* 0x001fca00078e0009 */
[----:B------:R0:W-:Y:S01]  /*506a0*/  STL [R1+0x32b4], R0 ;  /* 0x0032b40001007387 */ /* 0x0001e20000100800 */
[----:B------:R4:W-:Y:S02]  /*506b0*/  STL [R1+0x32c0], R6 ;  /* 0x0032c00601007387 */ /* 0x0009e40000100800 */
[----:B------:R-:W3:Y:S02]  /*506c0*/  LDL.LU.64 R10, [R1+0x3328] ;  /* 0x00332800010a7983 */ /* 0x000ee40000300a00 */
[----:B-1----:R-:W3:Y:S02]  /*506d0*/  LDL.LU.64 R8, [R1+0x3330] ;  /* 0x0033300001087983 */ /* 0x002ee40000300a00 */
[----:B0-----:R-:W-:-:S05]  /*506e0*/  IMAD.MOV.U32 R0, RZ, RZ, R7 ;  /* 0x000000ffff007224 */ /* 0x001fca00078e0007 */
[----:B------:R0:W-:Y:S01]  /*506f0*/  STL [R1+0x32bc], R0 ;  /* 0x0032bc0001007387 */ /* 0x0001e20000100800 */
[----:B----4-:R-:W-:Y:S02]  /*50700*/  STL [R1+0x32c8], R4 ;  /* 0x0032c80401007387 */ /* 0x010fe40000100800 */
[----:B------:R-:W4:Y:S02]  /*50710*/  LDL.LU.64 R6, [R1+0x3338] ;  /* 0x0033380001067983 */ /* 0x000f240000300a00 */
[----:B------:R-:W-:Y:S02]  /*50720*/  STL [R1+0x32d0], R2 ;  /* 0x0032d00201007387 */ /* 0x000fe40000100800 */
[----:B0-----:R-:W-:-:S05]  /*50730*/  IMAD.MOV.U32 R0, RZ, RZ, R5 ;  /* 0x000000ffff007224 */ /* 0x001fca00078e0005 */
[----:B------:R0:W-:Y:S02]  /*50740*/  STL [R1+0x32c4], R0 ;  /* 0x0032c40001007387 */ /* 0x0001e40000100800 */
[----:B0-----:R-:W-:Y:S02]  /*50750*/  IMAD.MOV.U32 R0, RZ, RZ, R3 ;  /* 0x000000ffff007224 */ /* 0x001fe400078e0003 */
[----:B--2---:R-:W-:Y:S03]  /*50760*/  STL [R1+0x32d8], R12 ;  /* 0x0032d80c01007387 */ /* 0x004fe60000100800 */
[----:B------:R0:W-:Y:S02]  /*50770*/  STL [R1+0x32cc], R0 ;  /* 0x0032cc0001007387 */ /* 0x0001e40000100800 */
[----:B------:R-:W2:Y:S02]  /*50780*/  LDL.LU.64 R4, [R1+0x3340] ;  /* 0x0033400001047983 */ /* 0x000ea40000300a00 */
[----:B------:R-:W2:Y:S02]  /*50790*/  LDL.LU.64 R2, [R1+0x828] ;  /* 0x0008280001027983 */ /* 0x000ea40000300a00 */
[----:B0-----:R-:W-:-:S02]  /*507a0*/  IMAD.MOV.U32 R0, RZ, RZ, R13 ;  /* 0x000000ffff007224 */ /* 0x001fc400078e000d */
[----:B------:R-:W2:Y:S04]  /*507b0*/  LDL.LU.64 R12, [R1+0x42d8] ;  /* 0x0042d800010c7983 */ /* 0x000ea80000300a00 */
[----:B--2---:R-:W-:Y:S01]  /*507c0*/  STL [R1+0x32e0], R12 ;  /* 0x0032e00c01007387 */ /* 0x004fe20000100800 */
[----:B------:R0:W-:Y:S03]  /*507d0*/  STL [R1+0x32d4], R0 ;  /* 0x0032d40001007387 */ /* 0x0001e60000100800 */
[----:B0-----:R-:W2:Y:S01]  /*507e0*/  LDL R0, [R1+0x3acc] ;  /* 0x003acc0001007983 */ /* 0x001ea20000100800 */
[----:B------:R-:W2:Y:S02]  /*507f0*/  LDL.LU R12, [R1+0x42d4] ;  /* 0x0042d400010c7983 */ /* 0x000ea40000300800 */
[----:B------:R0:W-:Y:S02]  /*50800*/  STL [R1+0x32dc], R13 ;  /* 0x0032dc0d01007387 */ /* 0x0001e40000100800 */
[----:B0-----:R-:W2:Y:S01]  /*50810*/  LDL.LU R13, [R1+0x42d0] ;  /* 0x0042d000010d7983 */ /* 0x001ea20000300800 */
[----:B---3--:R0:W-:Y:S02]  /*50820*/  STL [R1+0x32e8], R28 ;  /* 0x0032e81c01007387 */ /* 0x0081e40000100800 */
[----:B0-----:R-:W-:-:S02]  /*50830*/  IMAD.MOV.U32 R28, RZ, RZ, R29 ;  /* 0x000000ffff1c7224 */ /* 0x001fc400078e001d */
[----:B------:R0:W5:Y:S01]  /*50840*/  LDL.LU R29, [R1+0x42cc] ;  /* 0x0042cc00011d7983 */ /* 0x0001620000300800 */
[----:B------:R1:W-:Y:S02]  /*50850*/  STL [R1+0x32f0], R26 ;  /* 0x0032f01a01007387 */ /* 0x0003e40000100800 */
[----:B------:R-:W-:Y:S02]  /*50860*/  STL [R1+0x32e4], R28 ;  /* 0x0032e41c01007387 */ /* 0x000fe40000100800 */
[----:B------:R3:W-:Y:S02]  /*50870*/  STL [R1+0x32f8], R24 ;  /* 0x0032f81801007387 */ /* 0x0007e40000100800 */
[----:B-1----:R-:W-:Y:S02]  /*50880*/  IMAD.MOV.U32 R26, RZ, RZ, R27 ;  /* 0x000000ffff1a7224 */ /* 0x002fe400078e001b */
[----:B---3--:R-:W-:-:S03]  /*50890*/  IMAD.MOV.U32 R24, RZ, RZ, R25 ;  /* 0x000000ffff187224 */ /* 0x008fc600078e0019 */
[----:B------:R-:W-:Y:S01]  /*508a0*/  STL [R1+0x32ec], R26 ;  /* 0x0032ec1a01007387 */ /* 0x000fe20000100800 */
        /* <DEDUP_REMOVED lines=20> */
[----:B----4-:R3:W-:Y:S02]  /*509f0*/  STL [R1+0x3338], R6 ;  /* 0x0033380601007387 */ /* 0x0107e40000100800 */
[----:B-1----:R-:W-:Y:S02]  /*50a00*/  IMAD.MOV.U32 R8, RZ, RZ, R9 ;  /* 0x000000ffff087224 */ /* 0x002fe400078e0009 */
[----:B---3--:R-:W-:-:S03]  /*50a10*/  IMAD.MOV.U32 R6, RZ, RZ, R7 ;  /* 0x000000ffff067224 */ /* 0x008fc600078e0007 */
[----:B------:R-:W-:Y:S04]  /*50a20*/  STL [R1+0x332c], R8 ;  /* 0x00332c0801007387 */ /* 0x000fe80000100800 */
[----:B--2---:R-:W-:Y:S01]  /*50a30*/  STL [R1+0x3738], R12 ;  /* 0x0037380c01007387 */ /* 0x004fe20000100800 */
[----:B------:R-:W-:Y:S02]  /*50a40*/  STL [R1+0x3334], R6 ;  /* 0x0033340601007387 */ /* 0x000fe40000100800 */
[----:B------:R-:W-:Y:S02]  /*50a50*/  STL [R1+0x3734], R13 ;  /* 0x0037340d01007387 */ /* 0x000fe40000100800 */
[----:B------:R1:W-:Y:S01]  /*50a60*/  STL [R1+0x3740], R4 ;  /* 0x0037400401007387 */ /* 0x0003e20000100800 */
[----:B------:R2:W-:Y:S01]  /*50a70*/  STL [R1+0x3748], R2 ;  /* 0x0037480201007387 */ /* 0x0005e20000100800 */
[----:B-1----:R-:W-:-:S02]  /*50a80*/  IMAD.MOV.U32 R4, RZ, RZ, R5 ;  /* 0x000000ffff047224 */ /* 0x002fc400078e0005 */
[----:B--2---:R-:W-:-:S03]  /*50a90*/  IMAD.MOV.U32 R2, RZ, RZ, R3 ;  /* 0x000000ffff027224 */ /* 0x004fc600078e0003 */
[----:B------:R1:W-:Y:S02]  /*50aa0*/  STL [R1+0x373c], R4 ;  /* 0x00373c0401007387 */ /* 0x0003e40000100800 */
[----:B------:R2:W-:Y:S02]  /*50ab0*/  STL [R1+0x3744], R2 ;  /* 0x0037440201007387 */ /* 0x0005e40000100800 */
[----:B------:R0:W-:Y:S02]  /*50ac0*/  STL [R1+0x16bc], RZ ;  /* 0x0016bcff01007387 */ /* 0x0001e40000100800 */
[----:B------:R0:W-:Y:S01]  /*50ad0*/  STL [R1+0x9b0], RZ ;  /* 0x0009b0ff01007387 */ /* 0x0001e20000100800 */
[----:B------:R0:W-:Y:S01]  /*50ae0*/  STL [R1+0x9b4], RZ ;  /* 0x0009b4ff01007387 */ /* 0x0001e20000100800 */
[----:B------:R0:W-:Y:S02]  /*50af0*/  STL [R1+0x9b8], RZ ;  /* 0x0009b8ff01007387 */ /* 0x0001e40000100800 */
        /* <DEDUP_REMOVED lines=306> */
[----:B------:R-:W3:Y:S04]  /*51e20*/  S2R R28, SR_TID.X ;  /* 0x00000000001c7919 */ /* 0x000ee80000002100 */
        /* <DEDUP_REMOVED lines=9> */
[----:B------:R0:W-:Y:S01]  /*51ec0*/  STL [R1+0x558], RZ ;  /* 0x000558ff01007387 */ /* 0x0001e20000100800 */
[----:B------:R-:W-:-:S02]  /*51ed0*/  ISETP.GE.AND P1, PT, R0, RZ, PT ;  /* 0x000000ff0000720c */ /* 0x000fc40003f26270 */
[----:B------:R-:W-:Y:S01]  /*51ee0*/  ISETP.NE.AND P0, PT, RZ, c[0x0][0x178], PT ;  /* 0x00005e00ff007a0c */ /* 0x000fe20003f05270 */
[----:B-1----:R-:W-:Y:S01]  /*51ef0*/  IMAD.MOV.U32 R4, RZ, RZ, c[0x0][0x188] ;  /* 0x00006200ff047624 */ /* 0x002fe200078e00ff */
[----:B---3--:R-:W-:-:S05]  /*51f00*/  LOP3.LUT R28, R28, 0x3f, RZ, 0xc0, !PT ;  /* 0x0000003f1c1c7812 */ /* 0x008fca00078ec0ff */
[----:B--2---:R-:W-:Y:S02]  /*51f10*/  IMAD.SHL.U32 R2, R28, 0x2, RZ ;  /* 0x000000021c027824 */ /* 0x004fe400078e00ff */
[----:B0-----:R-:W2:Y:S01]  /*51f20*/  LDL.LU R0, [R1+0x1020] ;  /* 0x0010200001007983 */ /* 0x001ea20000300800 */
[----:B------:R-:W-:Y:S02]  /*51f30*/  IMAD.MOV.U32 R2, RZ, RZ, c[0x0][0x180] ;  /* 0x00006000ff027624 */ /* 0x000fe400078e00ff */
[----:B------:R-:W-:Y:S02]  /*51f40*/  IMAD.SHL.U32 R6, R4, 0x80, RZ ;  /* 0x0000008004067824 */ /* 0x000fe400078e00ff */
[----:B------:R-:W-:Y:S01]  /*51f50*/  IMAD.MOV.U32 R28, RZ, RZ, c[0x0][0x18c] ;  /* 0x00006300ff1c7624 */ /* 0x000fe200078e00ff */
[----:B------:R-:W-:Y:S01]  /*51f60*/  IADD3 R2, R2, 0x7f, RZ ;  /* 0x0000007f02027810 */ /* 0x000fe20007ffe0ff */
[----:B------:R-:W-:Y:S01]  /*51f70*/  IMAD R7, R4, 0x7e, RZ ;  /* 0x0000007e04077824 */ /* 0x000fe200078e02ff */
[----:B------:R-:W-:Y:S01]  /*51f80*/  SHF.R.S32.HI R3, RZ, 0x1f, R6 ;  /* 0x0000001fff037819 */ /* 0x000fe20000011406 */
[----:B------:R-:W-:Y:S02]  /*51f90*/  IMAD.SHL.U32 R28, R28, 0x80, RZ ;  /* 0x000000801c1c7824 */ /* 0x000fe400078e00ff */
[----:B------:R-:W-:Y:S01]  /*51fa0*/  IMAD R8, R4, 0x7a, RZ ;  /* 0x0000007a04087824 */ /* 0x000fe200078e02ff */
[----:B------:R-:W-:Y:S01]  /*51fb0*/  SHF.L.U64.HI R3, R6, 0x1, R3 ;  /* 0x0000000106037819 */ /* 0x000fe20000010203 */
[----:B------:R-:W-:-:S02]  /*51fc0*/  IMAD R9, R4, 0x76, RZ ;  /* 0x0000007604097824 */ /* 0x000fc400078e02ff */
[C---:B------:R-:W-:Y:S02]  /*51fd0*/  IMAD R10, R4.reuse, 0x72, RZ ;  /* 0x00000072040a7824 */ /* 0x040fe400078e02ff */
[C---:B------:R-:W-:Y:S02]  /*51fe0*/  IMAD R11, R4.reuse, 0x6e, RZ ;  /* 0x0000006e040b7824 */ /* 0x040fe400078e02ff */
[C---:B------:R-:W-:Y:S02]  /*51ff0*/  IMAD R12, R4.reuse, 0x6a, RZ ;  /* 0x0000006a040c7824 */ /* 0x040fe400078e02ff */
[C---:B------:R-:W-:Y:S02]  /*52000*/  IMAD R13, R4.reuse, 0x66, RZ ;  /* 0x00000066040d7824 */ /* 0x040fe400078e02ff */
[C---:B------:R-:W-:Y:S02]  /*52010*/  IMAD R14, R4.reuse, 0x62, RZ ;  /* 0x00000062040e7824 */ /* 0x040fe400078e02ff */
        /* <DEDUP_REMOVED lines=13> */
[----:B--2---:R-:W-:Y:S01]  /*520f0*/  @!P1 IMAD.MOV R0, RZ, RZ, -R0 ;  /* 0x000000ffff009224 */ /* 0x004fe200078e0a00 */
[----:B------:R-:W-:-:S05]  /*52100*/  @!P0 LOP3.LUT R0, RZ, c[0x0][0x178], RZ, 0x33, !PT ;  /* 0x00005e00ff008a12 */ /* 0x000fca00078e33ff */
[----:B------:R-:W-:Y:S01]  /*52110*/  IMAD R5, R0, c[0x0][0x184], RZ ;  /* 0x0000610000057a24 */ /* 0x000fe200078e02ff */
[----:B------:R-:W-:-:S04]  /*52120*/  SHF.R.S32.HI R0, RZ, 0x1f, R2 ;  /* 0x0000001fff007819 */ /* 0x000fc80000011402 */
[----:B------:R-:W-:Y:S02]  /*52130*/  LEA.HI R0, R0, R2, RZ, 0x7 ;  /* 0x0000000200007211 */ /* 0x000fe400078f38ff */
[----:B------:R-:W0:Y:S01]  /*52140*/  S2R R2, SR_TID.X ;  /* 0x0000000000027919 */ /* 0x000e220000002100 */
[----:B------:R-:W-:-:S05]  /*52150*/  LEA R6, P0, R5, c[0x0][0x160], 0x1 ;  /* 0x0000580005067a11 */ /* 0x000fca00078008ff */
[----:B------:R1:W-:Y:S01]  /*52160*/  STL [R1+0xff8], R6 ;  /* 0x000ff80601007387 */ /* 0x0003e20000100800 */
[----:B------:R-:W-:Y:S02]  /*52170*/  SHF.R.S32.HI R0, RZ, 0x7, R0 ;  /* 0x00000007ff007819 */ /* 0x000fe40000011400 */
[----:B------:R-:W-:-:S04]  /*52180*/  SHF.R.S32.HI R0, RZ, 0x1f, R28 ;  /* 0x0000001fff007819 */ /* 0x000fc8000001141c */
[C---:B------:R-:W-:Y:S01]  /*52190*/  SHF.L.U64.HI R0, R28.reuse, 0x1, R0 ;  /* 0x000000011c007819 */ /* 0x040fe20000010200 */
[----:B------:R-:W-:Y:S01]  /*521a0*/  IMAD.SHL.U32 R28, R28, 0x2, RZ ;  /* 0x000000021c1c7824 */ /* 0x000fe200078e00ff */
[----:B0-----:R-:W-:-:S05]  /*521b0*/  LOP3.LUT R2, R2, 0x3f, RZ, 0xc0, !PT ;  /* 0x0000003f02027812 */ /* 0x001fca00078ec0ff */
[----:B------:R-:W-:-:S06]  /*521c0*/  IMAD.SHL.U32 R2, R2, 0x2, RZ ;  /* 0x0000000202027824 */ /* 0x000fcc00078e00ff */
[----:B-1----:R-:W2:Y:S01]  /*521d0*/  LDL R2, [R1+0xff8] ;  /* 0x000ff80001027983 */ /* 0x002ea20000100800 */
[C---:B------:R-:W-:Y:S01]  /*521e0*/  IMAD R8, R4.reuse, 0xfe, RZ ;  /* 0x000000fe04087824 */ /* 0x040fe200078e02ff */
[----:B------:R-:W-:Y:S01]  /*521f0*/  LEA.HI.X.SX32 R5, R5, c[0x0][0x164], 0x1, P0 ;  /* 0x0000590005057a11 */ /* 0x000fe200000f0eff */
[C---:B------:R-:W-:Y:S02]  /*52200*/  IMAD R9, R4.reuse, 0xfa, RZ ;  /* 0x000000fa04097824 */ /* 0x040fe400078e02ff */
[----:B------:R-:W-:Y:S01]  /*52210*/  IMAD R6, R4, 0xf6, RZ ;  /* 0x000000f604067824 */ /* 0x000fe200078e02ff */
[----:B--2---:R-:W-:-:S04]  /*52220*/  IADD3 R8, P2, R8, R2, RZ ;  /* 0x0000000208087210 */ /* 0x004fc80007f5e0ff */
[-C--:B------:R-:W-:Y:S01]  /*52230*/  IADD3 R6, P5, R6, R2.reuse, RZ ;  /* 0x0000000206067210 */ /* 0x080fe20007fbe0ff */
[----:B------:R0:W-:Y:S02]  /*52240*/  STL [R1+0x3340], R8 ;  /* 0x0033400801007387 */ /* 0x0001e40000100800 */
[----:B0-----:R-:W-:Y:S01]  /*52250*/  IADD3 R8, P4, R9, R2, RZ ;  /* 0x0000000209087210 */ /* 0x001fe20007f9e0ff */
[----:B------:R-:W-:-:S04]  /*52260*/  IMAD R9, R4, 0xf2, RZ ;  /* 0x000000f204097824 */ /* 0x000fc800078e02ff */
[----:B------:R0:W-:Y:S01]  /*52270*/  STL [R1+0x3350], R8 ;  /* 0x0033500801007387 */ /* 0x0001e20000100800 */
[----:B------:R-:W-:-:S03]  /*52280*/  IADD3 R9, P6, R9, R2, RZ ;  /* 0x0000000209097210 */ /* 0x000fc60007fde0ff */
[----:B------:R-:W-:Y:S04]  /*52290*/  STL [R1+0xff4], R5 ;  /* 0x000ff40501007387 */ /* 0x000fe80000100800 */
[----:B------:R1:W-:Y:S01]  /*522a0*/  STL [R1+0x3360], R6 ;  /* 0x0033600601007387 */ /* 0x0003e20000100800 */
[----:B0-----:R-:W-:-:S03]  /*522b0*/  IMAD R8, R4, 0xee, RZ ;  /* 0x000000ee04087824 */ /* 0x001fc600078e02ff */
[----:B------:R0:W-:Y:S02]  /*522c0*/  STL [R1+0x3370], R9 ;  /* 0x0033700901007387 */ /* 0x0001e40000100800 */
[----:B------:R-:W-:Y:S01]  /*522d0*/  IADD3 R8, P0, R8, R2, RZ ;  /* 0x0000000208087210 */ /* 0x000fe20007f1e0ff */
[----:B-1----:R-:W-:-:S04]  /*522e0*/  IMAD R6, R4, 0xea, RZ ;  /* 0x000000ea04067824 */ /* 0x002fc800078e02ff */
[----:B------:R1:W-:Y:S01]  /*522f0*/  STL [R1+0x3380], R8 ;  /* 0x0033800801007387 */ /* 0x0003e20000100800 */
[----:B0-----:R-:W-:-:S05]  /*52300*/  IMAD R9, R4, 0xe6, RZ ;  /* 0x000000e604097824 */ /* 0x001fca00078e02ff */
[-C--:B------:R-:W-:Y:S02]  /*52310*/  IADD3 R9, P1, R9, R2.reuse, RZ ;  /* 0x0000000209097210 */ /* 0x080fe40007f3e0ff */
[----:B-1----:R-:W-:Y:S01]  /*52320*/  IADD3 R8, P3, R6, R2, RZ ;  /* 0x0000000206087210 */ /* 0x002fe20007f7e0ff */
[----:B------:R-:W-:-:S04]  /*52330*/  IMAD R6, R4, 0x7f, RZ ;  /* 0x0000007f04067824 */ /* 0x000fc800078e02ff */
[----:B------:R0:W-:Y:S01]  /*52340*/  STL [R1+0x3390], R8 ;  /* 0x0033900801007387 */ /* 0x0001e20000100800 */
[----:B------:R-:W-:-:S03]  /*52350*/  LEA.HI.X.SX32 R6, R6, R5, 0x1, P2 ;  /* 0x0000000506067211 */ /* 0x000fc600010f0eff */
[----:B------:R1:W-:Y:S04]  /*52360*/  STL [R1+0x33a0], R9 ;  /* 0x0033a00901007387 */ /* 0x0003e80000100800 */
[----:B------:R2:W-:Y:S01]  /*52370*/  STL [R1+0x333c], R6 ;  /* 0x00333c0601007387 */ /* 0x0005e20000100800 */
[C---:B0-----:R-:W-:Y:S02]  /*52380*/  IMAD R8, R4.reuse, 0xe2, RZ ;  /* 0x000000e204087824 */ /* 0x041fe400078e02ff */
[----:B-1----:R-:W-:-:S03]  /*52390*/  IMAD R9, R4, 0x7d, RZ ;  /* 0x0000007d04097824 */ /* 0x002fc600078e02ff */
[----:B------:R-:W-:Y:S01]  /*523a0*/  IADD3 R8, P2, R8, R2, RZ ;  /* 0x0000000208087210 */ /* 0x000fe20007f5e0ff */
[----:B--2---:R-:W-:-:S04]  /*523b0*/  IMAD R6, R4, 0xde, RZ ;  /* 0x000000de04067824 */ /* 0x004fc800078e02ff */
[----:B------:R0:W-:Y:S02]  /*523c0*/  STL [R1+0x33b0], R8 ;  /* 0x0033b00801007387 */ /* 0x0001e40000100800 */
[----:B0-----:R-:W-:Y:S01]  /*523d0*/  LEA.HI.X.SX32 R8, R9, R5, 0x1, P4 ;  /* 0x0000000509087211 */ /* 0x001fe200020f0eff */
[----:B------:R-:W-:Y:S01]  /*523e0*/  IMAD R9, R4, 0x7b, RZ ;  /* 0x0000007b04097824 */ /* 0x000fe200078e02ff */
[----:B------:R-:W-:-:S03]  /*523f0*/  IADD3 R6, P4, R6, R2, RZ ;  /* 0x0000000206067210 */ /* 0x000fc60007f9e0ff */
        /* <DEDUP_REMOVED lines=163> */
[----:B--2---:R-:W-:Y:S01]  /*52e30*/  IMAD R6, R4, 0xdc, RZ ;  /* 0x000000dc04067824 */ /* 0x004fe200078e02ff */
[----:B------:R-:W-:-:S03]  /*52e40*/  LEA.HI.X.SX32 R9, R9, R5, 0x1, P4 ;  /* 0x0000000509097211 */ /* 0x000fc600020f0eff */
[----:B------:R0:W-:Y:S01]  /*52e50*/  STL [R1+0x33a8], R8 ;  /* 0x0033a80801007387 */ /* 0x0001e20000100800 */
[----:B------:R-:W-:-:S03]  /*52e60*/  IADD3 R6, P4, R6, R2, RZ ;  /* 0x0000000206067210 */ /* 0x000fc60007f9e0ff */
[----:B------:R1:W-:Y:S04]  /*52e70*/  STL [R1+0x350c], R9 ;  /* 0x00350c0901007387 */ /* 0x0003e80000100800 */
[----:B------:R2:W-:Y:S01]  /*52e80*/  STL [R1+0x33c8], R6 ;  /* 0x0033c80601007387 */ /* 0x0005e20000100800 */
[C---:B0-----:R-:W-:Y:S02]  /*52e90*/  IMAD R8, R4.reuse, 0x43, RZ ;  /* 0x0000004304087824 */ /* 0x041fe400078e02ff */
[----:B-1----:R-:W-:-:S03]  /*52ea0*/  IMAD R9, R4, 0x41, RZ ;  /* 0x0000004104097824 */ /* 0x002fc600078e02ff */
[-C--:B------:R-:W-:Y:S01]  /*52eb0*/  LEA.HI.X.SX32 R8, R8, R5.reuse, 0x1, P5 ;  /* 0x0000000508087211 */ /* 0x080fe200028f0eff */
[----:B--2---:R-:W-:Y:S01]  /*52ec0*/  IMAD R6, R4, 0xd4, RZ ;  /* 0x000000d404067824 */ /* 0x004fe200078e02ff */
[----:B------:R-:W-:-:S03]  /*52ed0*/  LEA.HI.X.SX32 R9, R9, R5, 0x1, P6 ;  /* 0x0000000509097211 */ /* 0x000fc600030f0eff */
[----:B------:R0:W-:Y:S02]  /*52ee0*/  STL [R1+0x351c], R8 ;  /* 0x00351c0801007387 */ /* 0x0001e40000100800 */
[----:B0-----:R-:W-:-:S05]  /*52ef0*/  IADD3 R8, P5, R7, R2, RZ ;  /* 0x0000000207087210 */ /* 0x001fca0007fbe0ff */
[----:B------:R0:W-:Y:S04]  /*52f00*/  STL [R1+0x3540], R8 ;  /* 0x0035400801007387 */ /* 0x0001e80000100800 */
[----:B------:R1:W-:Y:S01]  /*52f10*/  STL [R1+0x352c], R9 ;  /* 0x00352c0901007387 */ /* 0x0003e20000100800 */
[----:B0-----:R-:W-:Y:S01]  /*52f20*/  IMAD R8, R4, 0x7a, RZ ;  /* 0x0000007a04087824 */ /* 0x001fe200078e02ff */
[----:B-1----:R-:W-:Y:S01]  /*52f30*/  IADD3 R9, P6, R6, R2, RZ ;  /* 0x0000000206097210 */ /* 0x002fe20007fde0ff */
[----:B------:R-:W-:-:S04]  /*52f40*/  IMAD R6, R4, 0xcc, RZ ;  /* 0x000000cc04067824 */ /* 0x000fc800078e02ff */
[----:B------:R0:W-:Y:S02]  /*52f50*/  STL [R1+0x33e8], R9 ;  /* 0x0033e80901007387 */ /* 0x0001e40000100800 */
[----:B0-----:R-:W-:Y:S01]  /*52f60*/  LEA.HI.X.SX32 R9, R7, R5, 0x1, P0 ;  /* 0x0000000507097211 */ /* 0x001fe200000f0eff */
[----:B------:R-:W-:-:S04]  /*52f70*/  IMAD R7, R4, 0x3f, RZ ;  /* 0x0000003f04077824 */ /* 0x000fc800078e02ff */
[----:B------:R0:W-:Y:S01]  /*52f80*/  STL [R1+0x3344], R9 ;  /* 0x0033440901007387 */ /* 0x0001e20000100800 */
[-C--:B------:R-:W-:Y:S02]  /*52f90*/  LEA.HI.X.SX32 R7, R7, R5.reuse, 0x1, P5 ;  /* 0x0000000507077211 */ /* 0x080fe400028f0eff */
[-C--:B------:R-:W-:Y:S02]  /*52fa0*/  IADD3 R6, P5, R6, R2.reuse, RZ ;  /* 0x0000000206067210 */ /* 0x080fe40007fbe0ff */
[C---:B0-----:R-:W-:Y:S02]  /*52fb0*/  IADD3 R9, P0, R8.reuse, R2, RZ ;  /* 0x0000000208097210 */ /* 0x041fe40007f1e0ff */
[----:B------:R-:W-:-:S03]  /*52fc0*/  LEA.HI.X.SX32 R8, R8, R5, 0x1, P3 ;  /* 0x0000000508087211 */ /* 0x000fc600018f0eff */
[----:B------:R0:W-:Y:S04]  /*52fd0*/  STL [R1+0x3550], R9 ;  /* 0x0035500901007387 */ /* 0x0001e80000100800 */
[----:B------:R1:W-:Y:S04]  /*52fe0*/  STL [R1+0x353c], R7 ;  /* 0x00353c0701007387 */ /* 0x0003e80000100800 */
[----:B------:R2:W-:Y:S01]  /*52ff0*/  STL [R1+0x3408], R6 ;  /* 0x0034080601007387 */ /* 0x0005e20000100800 */
[----:B0-----:R-:W-:-:S03]  /*53000*/  IMAD R9, R4, 0x76, RZ ;  /* 0x0000007604097824 */ /* 0x001fc600078e02ff */
[----:B------:R0:W-:Y:S01]  /*53010*/  STL [R1+0x3364], R8 ;  /* 0x0033640801007387 */ /* 0x0001e20000100800 */
[C---:B-1----:R-:W-:Y:S02]  /*53020*/  IMAD R7, R4.reuse, 0x3d, RZ ;  /* 0x0000003d04077824 */ /* 0x042fe400078e02ff */
[----:B--2---:R-:W-:-:S03]  /*53030*/  IMAD R6, R4, 0xc4, RZ ;  /* 0x000000c404067824 */ /* 0x004fc600078e02ff */
[-C--:B------:R-:W-:Y:S02]  /*53040*/  LEA.HI.X.SX32 R7, R7, R5.reuse, 0x1, P0 ;  /* 0x0000000507077211 */ /* 0x080fe400000f0eff */
[C---:B0-----:R-:W-:Y:S02]  /*53050*/  IADD3 R8, P3, R9.reuse, R2, RZ ;  /* 0x0000000209087210 */ /* 0x041fe40007f7e0ff */
[----:B------:R-:W-:-:S03]  /*53060*/  LEA.HI.X.SX32 R9, R9, R5, 0x1, P1 ;  /* 0x0000000509097211 */ /* 0x000fc600008f0eff */
[----:B------:R0:W-:Y:S04]  /*53070*/  STL [R1+0x3560], R8 ;  /* 0x0035600801007387 */ /* 0x0001e80000100800 */
[----:B------:R1:W-:Y:S01]  /*53080*/  STL [R1+0x354c], R7 ;  /* 0x00354c0701007387 */ /* 0x0003e20000100800 */
[-C--:B0-----:R-:W-:Y:S01]  /*53090*/  IADD3 R8, P0, R6, R2.reuse, RZ ;  /* 0x0000000206087210 */ /* 0x081fe20007f1e0ff */
[C---:B------:R-:W-:Y:S02]  /*530a0*/  IMAD R6, R4.reuse, 0xbc, RZ ;  /* 0x000000bc04067824 */ /* 0x040fe400078e02ff */
[----:B-1----:R-:W-:Y:S02]  /*530b0*/  IMAD R7, R4, 0x3b, RZ ;  /* 0x0000003b04077824 */ /* 0x002fe400078e02ff */
[----:B------:R0:W-:Y:S04]  /*530c0*/  STL [R1+0x3428], R8 ;  /* 0x0034280801007387 */ /* 0x0001e80000100800 */
[----:B------:R1:W-:Y:S01]  /*530d0*/  STL [R1+0x3384], R9 ;  /* 0x0033840901007387 */ /* 0x0003e20000100800 */
[----:B0-----:R-:W-:-:S02]  /*530e0*/  IADD3 R8, P1, R10, R2, RZ ;  /* 0x000000020a087210 */ /* 0x001fc40007f3e0ff */
[----:B-1----:R-:W-:-:S03]  /*530f0*/  LEA.HI.X.SX32 R9, R7, R5, 0x1, P3 ;  /* 0x0000000507097211 */ /* 0x002fc600018f0eff */
[----:B------:R0:W-:Y:S01]  /*53100*/  STL [R1+0x3570], R8 ;  /* 0x0035700801007387 */ /* 0x0001e20000100800 */
[----:B------:R-:W-:-:S03]  /*53110*/  IMAD R7, R4, 0x39, RZ ;  /* 0x0000003904077824 */ /* 0x000fc600078e02ff */
[----:B------:R1:W-:Y:S01]  /*53120*/  STL [R1+0x355c], R9 ;  /* 0x00355c0901007387 */ /* 0x0003e20000100800 */
[----:B0-----:R-:W-:Y:S01]  /*53130*/  IADD3 R8, P3, R6, R2, RZ ;  /* 0x0000000206087210 */ /* 0x001fe20007f7e0ff */
[----:B------:R-:W-:Y:S01]  /*53140*/  IMAD R6, R4, 0xb4, RZ ;  /* 0x000000b404067824 */ /* 0x000fe200078e02ff */
[----:B-1----:R-:W-:-:S03]  /*53150*/  LEA.HI.X.SX32 R9, R7, R5, 0x1, P1 ;  /* 0x0000000507097211 */ /* 0x002fc600008f0eff */
[----:B------:R0:W-:Y:S01]  /*53160*/  STL [R1+0x3448], R8 ;  /* 0x0034480801007387 */ /* 0x0001e20000100800 */
[----:B------:R-:W-:Y:S01]  /*53170*/  IMAD R7, R4, 0x37, RZ ;  /* 0x0000003704077824 */ /* 0x000fe200078e02ff */
[----:B0-----:R-:W-:Y:S02]  /*53180*/  LEA.HI.X.SX32 R8, R10, R5, 0x1, P2 ;  /* 0x000000050a087211 */ /* 0x001fe400010f0eff */
[----:B------:R-:W-:-:S03]  /*53190*/  IADD3 R10, P2, R11, R2, RZ ;  /* 0x000000020b0a7210 */ /* 0x000fc60007f5e0ff */
[----:B------:R0:W-:Y:S04]  /*531a0*/  STL [R1+0x33a4], R8 ;  /* 0x0033a40801007387 */ /* 0x0001e80000100800 */
[----:B------:R-:W-:Y:S04]  /*531b0*/  STL [R1+0x3580], R10 ;  /* 0x0035800a01007387 */ /* 0x000fe80000100800 */
[----:B------:R1:W-:Y:S01]  /*531c0*/  STL [R1+0x356c], R9 ;  /* 0x00356c0901007387 */ /* 0x0003e20000100800 */
[----:B0-----:R-:W-:Y:S01]  /*531d0*/  IADD3 R8, P1, R6, R2, RZ ;  /* 0x0000000206087210 */ /* 0x001fe20007f3e0ff */
[----:B------:R-:W-:-:S04]  /*531e0*/  IMAD R6, R4, 0xac, RZ ;  /* 0x000000ac04067824 */ /* 0x000fc800078e02ff */
[----:B------:R0:W-:Y:S01]  /*531f0*/  STL [R1+0x3468], R8 ;  /* 0x0034680801007387 */ /* 0x0001e20000100800 */
[-C--:B-1----:R-:W-:Y:S01]  /*53200*/  LEA.HI.X.SX32 R9, R7, R5.reuse, 0x1, P2 ;  /* 0x0000000507097211 */ /* 0x082fe200010f0eff */
        /* <DEDUP_REMOVED lines=94> */
[----:B------:R1:W-:Y:S04]  /*537f0*/  STL [R1+0x3620], R10 ;  /* 0x0036200a01007387 */ /* 0x0003e80000100800 */
[----:B------:R2:W-:Y:S01]  /*53800*/  STL [R1+0x360c], R9 ;  /* 0x00360c0901007387 */ /* 0x0005e20000100800 */
[----:B0-----:R-:W-:Y:S01]  /*53810*/  IADD3 R8, P6, R6, R2, RZ ;  /* 0x0000000206087210 */ /* 0x001fe20007fde0ff */
[----:B------:R-:W-:Y:S01]  /*53820*/  IMAD R6, R4, 0xb8, RZ ;  /* 0x000000b804067824 */ /* 0x000fe200078e02ff */
[----:B-1----:R-:W-:-:S03]  /*53830*/  LEA.HI.X.SX32 R10, R21, R5, 0x1, P0 ;  /* 0x00000005150a7211 */ /* 0x002fc600000f0eff */
[----:B------:R0:W-:Y:S01]  /*53840*/  STL [R1+0x3418], R8 ;  /* 0x0034180801007387 */ /* 0x0001e20000100800 */
[----:B--2---:R-:W-:-:S03]  /*53850*/  IADD3 R9, P0, R22, R2, RZ ;  /* 0x0000000216097210 */ /* 0x004fc60007f1e0ff */
[----:B------:R-:W-:Y:S04]  /*53860*/  STL [R1+0x3504], R10 ;  /* 0x0035040a01007387 */ /* 0x000fe80000100800 */
[----:B------:R1:W-:Y:S01]  /*53870*/  STL [R1+0x3630], R9 ;  /* 0x0036300901007387 */ /* 0x0003e20000100800 */
[----:B0-----:R-:W-:Y:S01]  /*53880*/  LEA.HI.X.SX32 R8, R7, R5, 0x1, P5 ;  /* 0x0000000507087211 */ /* 0x001fe200028f0eff */
[----:B------:R-:W-:Y:S01]  /*53890*/  IMAD R7, R4, 0x21, RZ ;  /* 0x0000002104077824 */ /* 0x000fe200078e02ff */
[----:B------:R-:W-:-:S03]  /*538a0*/  IADD3 R6, P5, R6, R2, RZ ;  /* 0x0000000206067210 */ /* 0x000fc60007fbe0ff */
[----:B------:R0:W-:Y:S01]  /*538b0*/  STL [R1+0x361c], R8 ;  /* 0x00361c0801007387 */ /* 0x0001e20000100800 */
[----:B-1----:R-:W-:-:S03]  /*538c0*/  LEA.HI.X.SX32 R9, R22, R5, 0x1, P3 ;  /* 0x0000000516097211 */ /* 0x002fc600018f0eff */
[----:B------:R1:W-:Y:S04]  /*538d0*/  STL [R1+0x3458], R6 ;  /* 0x0034580601007387 */ /* 0x0003e80000100800 */
[----:B------:R2:W-:Y:S01]  /*538e0*/  STL [R1+0x3524], R9 ;  /* 0x0035240901007387 */ /* 0x0005e20000100800 */
[----:B0-----:R-:W-:Y:S01]  /*538f0*/  IADD3 R8, P3, R23, R2, RZ ;  /* 0x0000000217087210 */ /* 0x001fe20007f7e0ff */
[----:B-1----:R-:W-:-:S04]  /*53900*/  IMAD R6, R4, 0xa8, RZ ;  /* 0x000000a804067824 */ /* 0x002fc800078e02ff */
[----:B------:R0:W-:Y:S01]  /*53910*/  STL [R1+0x3548], R8 ;  /* 0x0035480801007387 */ /* 0x0001e20000100800 */
[----:B--2---:R-:W-:Y:S02]  /*53920*/  LEA.HI.X.SX32 R9, R7, R5, 0x1, P0 ;  /* 0x0000000507097211 */ /* 0x004fe400000f0eff */
[----:B------:R-:W-:-:S03]  /*53930*/  IADD3 R7, P0, R24, R2, RZ ;  /* 0x0000000218077210 */ /* 0x000fc60007f1e0ff */
[----:B------:R1:W-:Y:S01]  /*53940*/  STL [R1+0x362c], R9 ;  /* 0x00362c0901007387 */ /* 0x0003e20000100800 */
[----:B0-----:R-:W-:-:S03]  /*53950*/  LEA.HI.X.SX32 R8, R23, R5, 0x1, P1 ;  /* 0x0000000517087211 */ /* 0x001fc600008f0eff */
[----:B------:R0:W-:Y:S01]  /*53960*/  STL [R1+0x3640], R7 ;  /* 0x0036400701007387 */ /* 0x0001e20000100800 */
[----:B------:R-:W-:-:S03]  /*53970*/  IADD3 R6, P1, R6, R2, RZ ;  /* 0x0000000206067210 */ /* 0x000fc60007f3e0ff */
[----:B------:R2:W-:Y:S01]  /*53980*/  STL [R1+0x3354], R8 ;  /* 0x0033540801007387 */ /* 0x0005e20000100800 */
[----:B-1----:R-:W-:-:S03]  /*53990*/  LEA.HI.X.SX32 R9, R24, R5, 0x1, P3 ;  /* 0x0000000518097211 */ /* 0x002fc600018f0eff */
[----:B------:R1:W-:Y:S01]  /*539a0*/  STL [R1+0x3498], R6 ;  /* 0x0034980601007387 */ /* 0x0003e20000100800 */
[----:B0-----:R-:W-:-:S03]  /*539b0*/  IMAD R7, R4, 0x1f, RZ ;  /* 0x0000001f04077824 */ /* 0x001fc600078e02ff */
[----:B------:R0:W-:Y:S01]  /*539c0*/  STL [R1+0x3544], R9 ;  /* 0x0035440901007387 */ /* 0x0001e20000100800 */
[-C--:B--2---:R-:W-:Y:S02]  /*539d0*/  IADD3 R8, P3, R25, R2.reuse, RZ ;  /* 0x0000000219087210 */ /* 0x084fe40007f7e0ff */
[-C--:B------:R-:W-:Y:S01]  /*539e0*/  LEA.HI.X.SX32 R7, R7, R5.reuse, 0x1, P0 ;  /* 0x0000000507077211 */ /* 0x080fe200000f0eff */
[----:B-1----:R-:W-:Y:S02]  /*539f0*/  IMAD R6, R4, 0x98, RZ ;  /* 0x0000009804067824 */ /* 0x002fe400078e02ff */
[----:B------:R1:W-:Y:S01]  /*53a00*/  STL [R1+0x3568], R8 ;  /* 0x0035680801007387 */ /* 0x0003e20000100800 */
[CC--:B------:R-:W-:Y:S02]  /*53a10*/  LEA.HI.X.SX32 R10, R26.reuse, R5.reuse, 0x1, P3 ;  /* 0x000000051a0a7211 */ /* 0x0c0fe400018f0eff */
[----:B0-----:R-:W-:Y:S01]  /*53a20*/  IADD3 R9, P0, R26, R2, RZ ;  /* 0x000000021a097210 */ /* 0x001fe20007f1e0ff */
[----:B------:R0:W-:Y:S04]  /*53a30*/  STL [R1+0x363c], R7 ;  /* 0x00363c0701007387 */ /* 0x0001e80000100800 */
[----:B------:R2:W-:Y:S01]  /*53a40*/  STL [R1+0x3650], R9 ;  /* 0x0036500901007387 */ /* 0x0005e20000100800 */
[----:B-1----:R-:W-:-:S02]  /*53a50*/  LEA.HI.X.SX32 R8, R25, R5, 0x1, P2 ;  /* 0x0000000519087211 */ /* 0x002fc400010f0eff */
[----:B0-----:R-:W-:Y:S01]  /*53a60*/  IADD3 R7, P2, R6, R2, RZ ;  /* 0x0000000206077210 */ /* 0x001fe20007f5e0ff */
[C---:B------:R-:W-:Y:S02]  /*53a70*/  IMAD R6, R4.reuse, 0x1d, RZ ;  /* 0x0000001d04067824 */ /* 0x040fe400078e02ff */
[----:B------:R0:W-:Y:S01]  /*53a80*/  STL [R1+0x3394], R8 ;  /* 0x0033940801007387 */ /* 0x0001e20000100800 */
[----:B--2---:R-:W-:-:S03]  /*53a90*/  IMAD R9, R4, 0x36, RZ ;  /* 0x0000003604097824 */ /* 0x004fc600078e02ff */
[----:B------:R1:W-:Y:S04]  /*53aa0*/  STL [R1+0x34d8], R7 ;  /* 0x0034d80701007387 */ /* 0x0003e80000100800 */
[----:B------:R2:W-:Y:S01]  /*53ab0*/  STL [R1+0x3564], R10 ;  /* 0x0035640a01007387 */ /* 0x0005e20000100800 */
[----:B0-----:R-:W-:Y:S02]  /*53ac0*/  IADD3 R8, P3, R27, R2, RZ ;  /* 0x000000021b087210 */ /* 0x001fe40007f7e0ff */
[-C--:B-1----:R-:W-:Y:S01]  /*53ad0*/  LEA.HI.X.SX32 R7, R6, R5.reuse, 0x1, P0 ;  /* 0x0000000506077211 */ /* 0x082fe200000f0eff */
[----:B------:R-:W-:Y:S02]  /*53ae0*/  IMAD R6, R4, 0x88, RZ ;  /* 0x0000008804067824 */ /* 0x000fe400078e02ff */
[----:B------:R0:W-:Y:S01]  /*53af0*/  STL [R1+0x3588], R8 ;  /* 0x0035880801007387 */ /* 0x0001e20000100800 */
[----:B------:R-:W-:-:S02]  /*53b00*/  LEA.HI.X.SX32 R11, R9, R5, 0x1, P3 ;  /* 0x00000005090b7211 */ /* 0x000fc400018f0eff */
[----:B--2---:R-:W-:Y:S01]  /*53b10*/  IADD3 R10, P0, R9, R2, RZ ;  /* 0x00000002090a7210 */ /* 0x004fe20007f1e0ff */
[----:B------:R1:W-:Y:S04]  /*53b20*/  STL [R1+0x364c], R7 ;  /* 0x00364c0701007387 */ /* 0x0003e80000100800 */
[----:B------:R2:W-:Y:S01]  /*53b30*/  STL [R1+0x3660], R10 ;  /* 0x0036600a01007387 */ /* 0x0005e20000100800 */
[----:B0-----:R-:W-:Y:S01]  /*53b40*/  LEA.HI.X.SX32 R8, R27, R5, 0x1, P4 ;  /* 0x000000051b087211 */ /* 0x001fe200020f0eff */
[----:B-1----:R-:W-:-:S04]  /*53b50*/  IMAD R7, R4, 0x64, RZ ;  /* 0x0000006404077824 */ /* 0x002fc800078e02ff */
[----:B------:R0:W-:Y:S01]  /*53b60*/  STL [R1+0x33d4], R8 ;  /* 0x0033d40801007387 */ /* 0x0001e20000100800 */
[----:B--2---:R-:W-:Y:S01]  /*53b70*/  IADD3 R10, P4, R6, R2, RZ ;  /* 0x00000002060a7210 */ /* 0x004fe20007f9e0ff */
[----:B------:R-:W-:-:S04]  /*53b80*/  IMAD R6, R4, 0x1b, RZ ;  /* 0x0000001b04067824 */ /* 0x000fc800078e02ff */
[----:B------:R1:W-:Y:S01]  /*53b90*/  STL [R1+0x3518], R10 ;  /* 0x0035180a01007387 */ /* 0x0003e20000100800 */
[----:B------:R-:W-:Y:S01]  /*53ba0*/  LEA.HI.X.SX32 R9, R6, R5, 0x1, P0 ;  /* 0x0000000506097211 */ /* 0x000fe200000f0eff */
[C---:B0-----:R-:W-:Y:S02]  /*53bb0*/  IMAD R8, R4.reuse, 0x32, RZ ;  /* 0x0000003204087824 */ /* 0x041fe400078e02ff */
[----:B------:R0:W-:Y:S01]  /*53bc0*/  STL [R1+0x3584], R11 ;  /* 0x0035840b01007387 */ /* 0x0001e20000100800 */
[----:B------:R-:W-:Y:S01]  /*53bd0*/  IMAD R6, R4, 0xf0, RZ ;  /* 0x000000f004067824 */ /* 0x000fe200078e02ff */
[----:B-1----:R-:W-:-:S04]  /*53be0*/  IADD3 R10, P3, R7, R2, RZ ;  /* 0x00000002070a7210 */ /* 0x002fc80007f7e0ff */
[CC--:B0-----:R-:W-:Y:S01]  /*53bf0*/  LEA.HI.X.SX32 R11, R8.reuse, R5.reuse, 0x1, P3 ;  /* 0x00000005080b7211 */ /* 0x0c1fe200018f0eff */
[----:B------:R0:W-:Y:S04]  /*53c00*/  STL [R1+0x35a8], R10 ;  /* 0x0035a80a01007387 */ /* 0x0001e80000100800 */
[----:B------:R1:W-:Y:S01]  /*53c10*/  STL [R1+0x365c], R9 ;  /* 0x00365c0901007387 */ /* 0x0003e20000100800 */
[----:B0-----:R-:W-:Y:S02]  /*53c20*/  IADD3 R10, P0, R8, R2, RZ ;  /* 0x00000002080a7210 */ /* 0x001fe40007f1e0ff */
[----:B-1----:R-:W-:-:S03]  /*53c30*/  LEA.HI.X.SX32 R9, R7, R5, 0x1, P6 ;  /* 0x0000000507097211 */ /* 0x002fc600030f0eff */
[----:B------:R0:W-:Y:S01]  /*53c40*/  STL [R1+0x3670], R10 ;  /* 0x0036700a01007387 */ /* 0x0001e20000100800 */
[----:B------:R-:W-:-:S03]  /*53c50*/  IMAD R7, R4, 0x5c, RZ ;  /* 0x0000005c04077824 */ /* 0x000fc600078e02ff */
[----:B------:R1:W-:Y:S01]  /*53c60*/  STL [R1+0x3414], R9 ;  /* 0x0034140901007387 */ /* 0x0003e20000100800 */
[-C--:B0-----:R-:W-:Y:S01]  /*53c70*/  IADD3 R10, P6, R6, R2.reuse, RZ ;  /* 0x00000002060a7210 */ /* 0x081fe20007fde0ff */
[C---:B------:R-:W-:Y:S02]  /*53c80*/  IMAD R6, R4.reuse, 0x19, RZ ;  /* 0x0000001904067824 */ /* 0x040fe400078e02ff */
[----:B-1----:R-:W-:Y:S02]  /*53c90*/  IMAD R9, R4, 0x2e, RZ ;  /* 0x0000002e04097824 */ /* 0x002fe400078e02ff */
[----:B------:R0:W-:Y:S01]  /*53ca0*/  STL [R1+0x3378], R10 ;  /* 0x0033780a01007387 */ /* 0x0001e20000100800 */
[----:B------:R-:W-:Y:S01]  /*53cb0*/  LEA.HI.X.SX32 R8, R6, R5, 0x1, P0 ;  /* 0x0000000506087211 */ /* 0x000fe200000f0eff */
[----:B------:R-:W-:Y:S02]  /*53cc0*/  IMAD R6, R4, 0xd0, RZ ;  /* 0x000000d004067824 */ /* 0x000fe400078e02ff */
[----:B------:R1:W-:Y:S01]  /*53cd0*/  STL [R1+0x35a4], R11 ;  /* 0x0035a40b01007387 */ /* 0x0003e20000100800 */
[----:B0-----:R-:W-:-:S04]  /*53ce0*/  IADD3 R10, P3, R7, R2, RZ ;  /* 0x00000002070a7210 */ /* 0x001fc80007f7e0ff */
[CC--:B-1----:R-:W-:Y:S01]  /*53cf0*/  LEA.HI.X.SX32 R11, R9.reuse, R5.reuse, 0x1, P3 ;  /* 0x00000005090b7211 */ /* 0x0c2fe200018f0eff */
        /* <DEDUP_REMOVED lines=42> */
[----:B------:R0:W-:Y:S03]  /*53fa0*/  STL [R1+0x34f8], R10 ;  /* 0x0034f80a01007387 */ /* 0x0001e60000100800 */
[----:B------:R-:W-:Y:S01]  /*53fb0*/  LEA.HI.X.SX32 R9, R8, R5, 0x1, P0 ;  /* 0x0000000508097211 */ /* 0x000fe200000f0eff */
[----:B------:R-:W-:Y:S01]  /*53fc0*/  IMAD R8, R4, 0xe0, RZ ;  /* 0x000000e004087824 */ /* 0x000fe200078e02ff */
[----:B------:R-:W-:Y:S01]  /*53fd0*/  STL [R1+0x3604], R11 ;  /* 0x0036040b01007387 */ /* 0x000fe20000100800 */
[----:B0-----:R-:W-:-:S05]  /*53fe0*/  IADD3 R10, P3, R7, R2, RZ ;  /* 0x00000002070a7210 */ /* 0x001fca0007f7e0ff */
[----:B------:R0:W-:Y:S04]  /*53ff0*/  STL [R1+0x3628], R10 ;  /* 0x0036280a01007387 */ /* 0x0001e80000100800 */
[----:B------:R1:W-:Y:S01]  /*54000*/  STL [R1+0x369c], R9 ;  /* 0x00369c0901007387 */ /* 0x0003e20000100800 */
[CC--:B0-----:R-:W-:Y:S02]  /*54010*/  IADD3 R10, P0, R6.reuse, R2.reuse, RZ ;  /* 0x00000002060a7210 */ /* 0x0c1fe40007f1e0ff */
[-C--:B------:R-:W-:Y:S02]  /*54020*/  LEA.HI.X.SX32 R6, R6, R5.reuse, 0x1, P3 ;  /* 0x0000000506067211 */ /* 0x080fe400018f0eff */
[----:B-1----:R-:W-:Y:S01]  /*54030*/  LEA.HI.X.SX32 R9, R7, R5, 0x1, P4 ;  /* 0x0000000507097211 */ /* 0x002fe200020f0eff */
[----:B------:R-:W-:Y:S01]  /*54040*/  IMAD R7, R4, 0x78, RZ ;  /* 0x0000007804077824 */ /* 0x000fe200078e02ff */
[-C--:B------:R-:W-:Y:S01]  /*54050*/  IADD3 R8, P4, R8, R2.reuse, RZ ;  /* 0x0000000208087210 */ /* 0x080fe20007f9e0ff */
[----:B------:R0:W-:Y:S04]  /*54060*/  STL [R1+0x36b0], R10 ;  /* 0x0036b00a01007387 */ /* 0x0001e80000100800 */
[----:B------:R1:W-:Y:S04]  /*54070*/  STL [R1+0x3514], R9 ;  /* 0x0035140901007387 */ /* 0x0003e80000100800 */
[----:B------:R2:W-:Y:S01]  /*54080*/  STL [R1+0x33b8], R8 ;  /* 0x0033b80801007387 */ /* 0x0005e20000100800 */
[----:B0-----:R-:W-:-:S03]  /*54090*/  IADD3 R10, P3, R7, R2, RZ ;  /* 0x00000002070a7210 */ /* 0x001fc60007f7e0ff */
[----:B------:R0:W-:Y:S01]  /*540a0*/  STL [R1+0x3624], R6 ;  /* 0x0036240601007387 */ /* 0x0001e20000100800 */
[----:B-1----:R-:W-:-:S03]  /*540b0*/  IMAD R9, R4, 0x11, RZ ;  /* 0x0000001104097824 */ /* 0x002fc600078e02ff */
[----:B------:R1:W-:Y:S01]  /*540c0*/  STL [R1+0x3558], R10 ;  /* 0x0035580a01007387 */ /* 0x0003e20000100800 */
[C---:B--2---:R-:W-:Y:S01]  /*540d0*/  IMAD R8, R4.reuse, 0x3c, RZ ;  /* 0x0000003c04087824 */ /* 0x044fe200078e02ff */
[-C--:B------:R-:W-:Y:S02]  /*540e0*/  LEA.HI.X.SX32 R11, R9, R5.reuse, 0x1, P0 ;  /* 0x00000005090b7211 */ /* 0x080fe400000f0eff */
[----:B------:R-:W-:Y:S01]  /*540f0*/  LEA.HI.X.SX32 R9, R7, R5, 0x1, P6 ;  /* 0x0000000507097211 */ /* 0x000fe200030f0eff */
[C---:B0-----:R-:W-:Y:S02]  /*54100*/  IMAD R6, R4.reuse, 0x1e, RZ ;  /* 0x0000001e04067824 */ /* 0x041fe400078e02ff */
[----:B------:R-:W-:Y:S01]  /*54110*/  IMAD R7, R4, 0xa0, RZ ;  /* 0x000000a004077824 */ /* 0x000fe200078e02ff */
[----:B------:R-:W-:Y:S01]  /*54120*/  STL [R1+0x36ac], R11 ;  /* 0x0036ac0b01007387 */ /* 0x000fe20000100800 */
[----:B-1----:R-:W-:-:S05]  /*54130*/  IADD3 R10, P0, R8, R2, RZ ;  /* 0x00000002080a7210 */ /* 0x002fca0007f1e0ff */
        /* <DEDUP_REMOVED lines=14> */
[----:B--2---:R-:W-:Y:S01]  /*54220*/  IMAD R7, R4, 0x34, RZ ;  /* 0x0000003404077824 */ /* 0x004fe200078e02ff */
[-C--:B------:R-:W-:Y:S02]  /*54230*/  LEA.HI.X.SX32 R11, R9, R5.reuse, 0x1, P6 ;  /* 0x00000005090b7211 */ /* 0x080fe400030f0eff */
[----:B------:R-:W-:Y:S01]  /*54240*/  LEA.HI.X.SX32 R9, R8, R5, 0x1, P5 ;  /* 0x0000000508097211 */ /* 0x000fe200028f0eff */
[C---:B0-----:R-:W-:Y:S02]  /*54250*/  IMAD R6, R4.reuse, 0x1a, RZ ;  /* 0x0000001a04067824 */ /* 0x041fe400078e02ff */
[----:B------:R-:W-:Y:S01]  /*54260*/  STL [R1+0x36bc], R11 ;  /* 0x0036bc0b01007387 */ /* 0x000fe20000100800 */
[----:B------:R-:W-:Y:S01]  /*54270*/  IMAD R8, R4, 0xc0, RZ ;  /* 0x000000c004087824 */ /* 0x000fe200078e02ff */
[----:B-1----:R-:W-:-:S05]  /*54280*/  IADD3 R10, P6, R7, R2, RZ ;  /* 0x00000002070a7210 */ /* 0x002fca0007fde0ff */
[----:B------:R0:W-:Y:S04]  /*54290*/  STL [R1+0x3668], R10 ;  /* 0x0036680a01007387 */ /* 0x0001e80000100800 */
[----:B------:R1:W-:Y:S01]  /*542a0*/  STL [R1+0x33f4], R9 ;  /* 0x0033f40901007387 */ /* 0x0003e20000100800 */
[----:B0-----:R-:W-:Y:S02]  /*542b0*/  IADD3 R10, P5, R6, R2, RZ ;  /* 0x00000002060a7210 */ /* 0x001fe40007fbe0ff */
        /* <DEDUP_REMOVED lines=9> */
[-C--:B------:R-:W-:Y:S02]  /*54350*/  LEA.HI.X.SX32 R8, R8, R5.reuse, 0x1, P5 ;  /* 0x0000000508087211 */ /* 0x080fe400028f0eff */
[----:B------:R1:W-:Y:S01]  /*54360*/  STL [R1+0x3664], R9 ;  /* 0x0036640901007387 */ /* 0x0003e20000100800 */
[CC--:B0-----:R-:W-:Y:S02]  /*54370*/  IADD3 R10, P6, R7.reuse, R2.reuse, RZ ;  /* 0x00000002070a7210 */ /* 0x0c1fe40007fde0ff */
[----:B------:R-:W-:Y:S01]  /*54380*/  LEA.HI.X.SX32 R7, R7, R5, 0x1, P1 ;  /* 0x0000000507077211 */ /* 0x000fe200008f0eff */
[----:B-1----:R-:W-:Y:S02]  /*54390*/  IMAD R9, R4, 0x16, RZ ;  /* 0x0000001604097824 */ /* 0x002fe400078e02ff */
[----:B------:R0:W-:Y:S04]  /*543a0*/  STL [R1+0x35d8], R10 ;  /* 0x0035d80a01007387 */ /* 0x0001e80000100800 */
[----:B------:R1:W-:Y:S01]  /*543b0*/  STL [R1+0x36cc], R8 ;  /* 0x0036cc0801007387 */ /* 0x0003e20000100800 */
[----:B0-----:R-:W-:-:S02]  /*543c0*/  IADD3 R10, P5, R6, R2, RZ ;  /* 0x00000002060a7210 */ /* 0x001fc40007fbe0ff */
[-C--:B------:R-:W-:Y:S01]  /*543d0*/  LEA.HI.X.SX32 R6, R6, R5.reuse, 0x1, P6 ;  /* 0x0000000506067211 */ /* 0x080fe200030f0eff */
[----:B-1----:R-:W-:Y:S02]  /*543e0*/  IMAD R8, R4, 0x48, RZ ;  /* 0x0000004804087824 */ /* 0x002fe400078e02ff */
[----:B------:R0:W-:Y:S04]  /*543f0*/  STL [R1+0x3688], R10 ;  /* 0x0036880a01007387 */ /* 0x0001e80000100800 */
[----:B------:R1:W-:Y:S01]  /*54400*/  STL [R1+0x3474], R7 ;  /* 0x0034740701007387 */ /* 0x0003e20000100800 */
[C---:B------:R-:W-:Y:S02]  /*54410*/  IADD3 R11, P6, R8.reuse, R2, RZ ;  /* 0x00000002080b7210 */ /* 0x040fe40007fde0ff */
[----:B------:R-:W-:-:S02]  /*54420*/  LEA.HI.X.SX32 R8, R8, R5, 0x1, P2 ;  /* 0x0000000508087211 */ /* 0x000fc400010f0eff */
[----:B0-----:R-:W-:Y:S01]  /*54430*/  IADD3 R10, P1, R9, R2, RZ ;  /* 0x00000002090a7210 */ /* 0x001fe20007f3e0ff */
[----:B-1----:R-:W-:-:S04]  /*54440*/  IMAD R7, R4, 0x24, RZ ;  /* 0x0000002404077824 */ /* 0x002fc800078e02ff */
[----:B------:R0:W-:Y:S04]  /*54450*/  STL [R1+0x36e0], R10 ;  /* 0x0036e00a01007387 */ /* 0x0001e80000100800 */
[----:B------:R1:W-:Y:S04]  /*54460*/  STL [R1+0x35d4], R6 ;  /* 0x0035d40601007387 */ /* 0x0003e80000100800 */
[----:B------:R2:W-:Y:S01]  /*54470*/  STL [R1+0x3618], R11 ;  /* 0x0036180b01007387 */ /* 0x0005e20000100800 */
[----:B0-----:R-:W-:Y:S01]  /*54480*/  LEA.HI.X.SX32 R10, R9, R5, 0x1, P5 ;  /* 0x00000005090a7211 */ /* 0x001fe200028f0eff */
[----:B------:R-:W-:-:S02]  /*54490*/  IMAD R9, R4, 0x12, RZ ;  /* 0x0000001204097824 */ /* 0x000fc400078e02ff */
[----:B-1----:R-:W-:Y:S02]  /*544a0*/  IMAD R6, R4, 0xb, RZ ;  /* 0x0000000b04067824 */ /* 0x002fe400078e02ff */
[----:B------:R0:W-:Y:S01]  /*544b0*/  STL [R1+0x3684], R10 ;  /* 0x0036840a01007387 */ /* 0x0001e20000100800 */
[C---:B--2---:R-:W-:Y:S02]  /*544c0*/  IADD3 R11, P5, R7.reuse, R2, RZ ;  /* 0x00000002070b7210 */ /* 0x044fe40007fbe0ff */
[----:B------:R-:W-:-:S03]  /*544d0*/  LEA.HI.X.SX32 R7, R7, R5, 0x1, P6 ;  /* 0x0000000507077211 */ /* 0x000fc600030f0eff */
[----:B------:R1:W-:Y:S01]  /*544e0*/  STL [R1+0x36a8], R11 ;  /* 0x0036a80b01007387 */ /* 0x0003e20000100800 */
[----:B0-----:R-:W-:Y:S01]  /*544f0*/  LEA.HI.X.SX32 R10, R6, R5, 0x1, P1 ;  /* 0x00000005060a7211 */ /* 0x001fe200008f0eff */
[----:B------:R-:W-:-:S04]  /*54500*/  IMAD R6, R4, 0x70, RZ ;  /* 0x0000007004067824 */ /* 0x000fc800078e02ff */
[----:B------:R0:W-:Y:S01]  /*54510*/  STL [R1+0x36dc], R10 ;  /* 0x0036dc0a01007387 */ /* 0x0001e20000100800 */
[----:B-1----:R-:W-:-:S05]  /*54520*/  IADD3 R11, P1, R9, R2, RZ ;  /* 0x00000002090b7210 */ /* 0x002fca0007f3e0ff */
[----:B------:R1:W-:Y:S01]  /*54530*/  STL [R1+0x36f0], R11 ;  /* 0x0036f00b01007387 */ /* 0x0003e20000100800 */
[----:B0-----:R-:W-:-:S03]  /*54540*/  IMAD R10, R4, 0x38, RZ ;  /* 0x00000038040a7824 */ /* 0x001fc600078e02ff */
[----:B------:R0:W-:Y:S02]  /*54550*/  STL [R1+0x34f4], R8 ;  /* 0x0034f40801007387 */ /* 0x0001e40000100800 */
[-C--:B------:R-:W-:Y:S02]  /*54560*/  IADD3 R12, P6, R10, R2.reuse, RZ ;  /* 0x000000020a0c7210 */ /* 0x080fe40007fde0ff */
[----:B-1----:R-:W-:Y:S01]  /*54570*/  IADD3 R11, P2, R6, R2, RZ ;  /* 0x00000002060b7210 */ /* 0x002fe20007f5e0ff */
[----:B0-----:R-:W-:-:S04]  /*54580*/  IMAD R8, R4, 0x1c, RZ ;  /* 0x0000001c04087824 */ /* 0x001fc800078e02ff */
        /* <DEDUP_REMOVED lines=13> */
[C---:B-1----:R-:W-:Y:S02]  /*54660*/  IADD3 R12, P1, R9.reuse, R2, RZ ;  /* 0x00000002090c7210 */ /* 0x042fe40007f3e0ff */
[----:B------:R-:W-:-:S03]  /*54670*/  LEA.HI.X.SX32 R9, R9, R5, 0x1, P5 ;  /* 0x0000000509097211 */ /* 0x000fc600028f0eff */
[----:B------:R1:W-:Y:S01]  /*54680*/  STL [R1+0x3700], R12 ;  /* 0x0037000c01007387 */ /* 0x0003e20000100800 */
[-C--:B0-----:R-:W-:Y:S01]  /*54690*/  LEA.HI.X.SX32 R11, R6, R5.reuse, 0x1, P4 ;  /* 0x00000005060b7211 */ /* 0x081fe200020f0eff */
[----:B------:R-:W-:Y:S01]  /*546a0*/  IMAD R6, R4, 0x28, RZ ;  /* 0x0000002804067824 */ /* 0x000fe200078e02ff */
[C---:B------:R-:W-:Y:S02]  /*546b0*/  IADD3 R13, P4, R7.reuse, R2, RZ ;  /* 0x00000002070d7210 */ /* 0x040fe40007f9e0ff */
[-C--:B------:R-:W-:Y:S01]  /*546c0*/  LEA.HI.X.SX32 R7, R7, R5.reuse, 0x1, P3 ;  /* 0x0000000507077211 */ /* 0x080fe200018f0eff */
[----:B------:R0:W-:Y:S01]  /*546d0*/  STL [R1+0x33b4], R11 ;  /* 0x0033b40b01007387 */ /* 0x0001e20000100800 */
[----:B-1----:R-:W-:-:S03]  /*546e0*/  LEA.HI.X.SX32 R12, R10, R5, 0x1, P2 ;  /* 0x000000050a0c7211 */ /* 0x002fc600010f0eff */
[----:B------:R-:W-:Y:S01]  /*546f0*/  STL [R1+0x35f8], R13 ;  /* 0x0035f80d01007387 */ /* 0x000fe20000100800 */
[----:B------:R-:W-:-:S03]  /*54700*/  IADD3 R10, P2, R6, R2, RZ ;  /* 0x00000002060a7210 */ /* 0x000fc60007f5e0ff */
[----:B------:R1:W-:Y:S01]  /*54710*/  STL [R1+0x3574], R12 ;  /* 0x0035740c01007387 */ /* 0x0003e20000100800 */
[----:B0-----:R-:W-:-:S03]  /*54720*/  IMAD R11, R4, 0x14, RZ ;  /* 0x00000014040b7824 */ /* 0x001fc600078e02ff */
[----:B------:R0:W-:Y:S04]  /*54730*/  STL [R1+0x3698], R10 ;  /* 0x0036980a01007387 */ /* 0x0001e80000100800 */
[----:B------:R2:W-:Y:S01]  /*54740*/  STL [R1+0x3654], R8 ;  /* 0x0036540801007387 */ /* 0x0005e20000100800 */
[----:B-1----:R-:W-:Y:S01]  /*54750*/  IMAD R12, R4, 0xa, RZ ;  /* 0x0000000a040c7824 */ /* 0x002fe200078e02ff */
[----:B0-----:R-:W-:-:S04]  /*54760*/  IADD3 R10, P6, R11, R2, RZ ;  /* 0x000000020b0a7210 */ /* 0x001fc80007fde0ff */
[----:B------:R-:W-:Y:S01]  /*54770*/  IADD3 R13, P5, R12, R2, RZ ;  /* 0x000000020c0d7210 */ /* 0x000fe20007fbe0ff */
[----:B--2---:R-:W-:Y:S01]  /*54780*/  IMAD R8, R4, 0x7, RZ ;  /* 0x0000000704087824 */ /* 0x004fe200078e02ff */
[----:B------:R0:W-:Y:S04]  /*54790*/  STL [R1+0x36e8], R10 ;  /* 0x0036e80a01007387 */ /* 0x0001e80000100800 */
[----:B------:R1:W-:Y:S01]  /*547a0*/  STL [R1+0x36c4], R9 ;  /* 0x0036c40901007387 */ /* 0x0003e20000100800 */
[----:B------:R-:W-:-:S03]  /*547b0*/  LEA.HI.X.SX32 R8, R8, R5, 0x1, P1 ;  /* 0x0000000508087211 */ /* 0x000fc600008f0eff */
[----:B------:R2:W-:Y:S01]  /*547c0*/  STL [R1+0x3710], R13 ;  /* 0x0037100d01007387 */ /* 0x0005e20000100800 */
[----:B0-----:R-:W-:-:S03]  /*547d0*/  IMAD R10, R4, 0x60, RZ ;  /* 0x00000060040a7824 */ /* 0x001fc600078e02ff */
[----:B------:R0:W-:Y:S01]  /*547e0*/  STL [R1+0x36fc], R8 ;  /* 0x0036fc0801007387 */ /* 0x0001e20000100800 */
[----:B-1----:R-:W-:Y:S01]  /*547f0*/  IMAD R9, R4, 0x30, RZ ;  /* 0x0000003004097824 */ /* 0x002fe200078e02ff */
[----:B--2---:R-:W-:Y:S01]  /*54800*/  IADD3 R13, P1, R10, R2, RZ ;  /* 0x000000020a0d7210 */ /* 0x004fe20007f3e0ff */
[----:B0-----:R-:W-:-:S04]  /*54810*/  IMAD R8, R4, 0x18, RZ ;  /* 0x0000001804087824 */ /* 0x001fc800078e02ff */
[----:B------:R0:W-:Y:S04]  /*54820*/  STL [R1+0x35b8], R13 ;  /* 0x0035b80d01007387 */ /* 0x0001e80000100800 */
[----:B------:R1:W-:Y:S01]  /*54830*/  STL [R1+0x34b4], R7 ;  /* 0x0034b40701007387 */ /* 0x0003e20000100800 */
[----:B0-----:R-:W-:Y:S02]  /*54840*/  IADD3 R13, P3, R9, R2, RZ ;  /* 0x00000002090d7210 */ /* 0x001fe40007f7e0ff */
[----:B-1----:R-:W-:-:S03]  /*54850*/  LEA.HI.X.SX32 R7, R6, R5, 0x1, P4 ;  /* 0x0000000506077211 */ /* 0x002fc600020f0eff */
[----:B------:R0:W-:Y:S01]  /*54860*/  STL [R1+0x3678], R13 ;  /* 0x0036780d01007387 */ /* 0x0001e20000100800 */
[-C--:B------:R-:W-:Y:S01]  /*54870*/  IADD3 R14, P4, R8, R2.reuse, RZ ;  /* 0x00000002080e7210 */ /* 0x080fe20007f9e0ff */
[C---:B------:R-:W-:Y:S02]  /*54880*/  IMAD R6, R4.reuse, 0xc, RZ ;  /* 0x0000000c04067824 */ /* 0x040fe400078e02ff */
[----:B------:R1:W-:Y:S04]  /*54890*/  STL [R1+0x35f4], R7 ;  /* 0x0035f40701007387 */ /* 0x0003e80000100800 */
[----:B------:R-:W-:Y:S01]  /*548a0*/  STL [R1+0x36d8], R14 ;  /* 0x0036d80e01007387 */ /* 0x000fe20000100800 */
[----:B0-----:R-:W-:Y:S01]  /*548b0*/  LEA.HI.X.SX32 R13, R11, R5, 0x1, P2 ;  /* 0x000000050b0d7211 */ /* 0x001fe200010f0eff */
[----:B------:R-:W-:Y:S01]  /*548c0*/  IMAD R11, R4, 0x5, RZ ;  /* 0x00000005040b7824 */ /* 0x000fe200078e02ff */
[----:B------:R-:W-:Y:S01]  /*548d0*/  IADD3 R15, P2, R6, R2, RZ ;  /* 0x00000002060f7210 */ /* 0x000fe20007f5e0ff */
[----:B-1----:R-:W-:-:S02]  /*548e0*/  IMAD R7, R4, 0x6, RZ ;  /* 0x0000000604077824 */ /* 0x002fc400078e02ff */
[----:B------:R0:W-:Y:S04]  /*548f0*/  STL [R1+0x3694], R13 ;  /* 0x0036940d01007387 */ /* 0x0001e80000100800 */
[----:B------:R-:W-:Y:S01]  /*54900*/  STL [R1+0x3708], R15 ;  /* 0x0037080f01007387 */ /* 0x000fe20000100800 */
[-C--:B0-----:R-:W-:Y:S02]  /*54910*/  LEA.HI.X.SX32 R13, R12, R5.reuse, 0x1, P6 ;  /* 0x000000050c0d7211 */ /* 0x081fe400030f0eff */
[----:B------:R-:W-:Y:S02]  /*54920*/  IADD3 R14, P6, R7, R2, RZ ;  /* 0x00000002070e7210 */ /* 0x000fe40007fde0ff */
[-C--:B------:R-:W-:Y:S01]  /*54930*/  LEA.HI.X.SX32 R12, R11, R5.reuse, 0x1, P5 ;  /* 0x000000050b0c7211 */ /* 0x080fe200028f0eff */
[----:B------:R0:W-:Y:S01]  /*54940*/  STL [R1+0x36e4], R13 ;  /* 0x0036e40d01007387 */ /* 0x0001e20000100800 */
[----:B------:R-:W-:-:S02]  /*54950*/  LEA.HI.X.SX32 R11, R10, R5, 0x1, P0 ;  /* 0x000000050a0b7211 */ /* 0x000fc400000f0eff */
[-C--:B------:R-:W-:Y:S01]  /*54960*/  LEA.HI.X.SX32 R10, R9, R5.reuse, 0x1, P1 ;  /* 0x00000005090a7211 */ /* 0x080fe200008f0eff */
[----:B------:R-:W-:Y:S01]  /*54970*/  STL [R1+0x3720], R14 ;  /* 0x0037200e01007387 */ /* 0x000fe20000100800 */
[-C--:B------:R-:W-:Y:S02]  /*54980*/  LEA.HI.X.SX32 R9, R8, R5.reuse, 0x1, P3 ;  /* 0x0000000508097211 */ /* 0x080fe400018f0eff */
[----:B------:R-:W-:Y:S01]  /*54990*/  LEA.HI.X.SX32 R8, R6, R5, 0x1, P4 ;  /* 0x0000000506087211 */ /* 0x000fe200020f0eff */
[----:B------:R1:W-:Y:S01]  /*549a0*/  STL [R1+0x370c], R12 ;  /* 0x00370c0c01007387 */ /* 0x0003e20000100800 */
[C---:B------:R-:W-:Y:S01]  /*549b0*/  IMAD.SHL.U32 R6, R4.reuse, 0x2, RZ ;  /* 0x0000000204067824 */ /* 0x040fe200078e00ff */
[----:B0-----:R-:W-:-:S05]  /*549c0*/  LEA R13, P5, R4, R2, 0x7 ;  /* 0x00000002040d7211 */ /* 0x001fca00078a38ff */
[----:B------:R-:W-:Y:S01]  /*549d0*/  STL [R1+0x3538], R13 ;  /* 0x0035380d01007387 */ /* 0x000fe20000100800 */
[----:B-1----:R-:W-:-:S03]  /*549e0*/  LEA R12, P0, R4, R2, 0x6 ;  /* 0x00000002040c7211 */ /* 0x002fc600078030ff */
[----:B------:R0:W-:Y:S04]  /*549f0*/  STL [R1+0x3434], R11 ;  /* 0x0034340b01007387 */ /* 0x0001e80000100800 */
[----:B------:R-:W-:Y:S04]  /*54a00*/  STL [R1+0x3638], R12 ;  /* 0x0036380c01007387 */ /* 0x000fe80000100800 */
[----:B------:R1:W-:Y:S01]  /*54a10*/  STL [R1+0x35b4], R10 ;  /* 0x0035b40a01007387 */ /* 0x0003e20000100800 */
[----:B0-----:R-:W-:-:S05]  /*54a20*/  LEA R11, P1, R4, R2, 0x5 ;  /* 0x00000002040b7211 */ /* 0x001fca00078228ff */
[----:B------:R-:W-:Y:S01]  /*54a30*/  STL [R1+0x36b8], R11 ;  /* 0x0036b80b01007387 */ /* 0x000fe20000100800 */
[----:B-1----:R-:W-:-:S03]  /*54a40*/  LEA R10, P3, R4, R2, 0x4 ;  /* 0x00000002040a7211 */ /* 0x002fc600078620ff */
[----:B------:R0:W-:Y:S04]  /*54a50*/  STL [R1+0x3674], R9 ;  /* 0x0036740901007387 */ /* 0x0001e80000100800 */
[----:B------:R-:W-:Y:S04]  /*54a60*/  STL [R1+0x36f8], R10 ;  /* 0x0036f80a01007387 */ /* 0x000fe80000100800 */
[----:B------:R1:W-:Y:S01]  /*54a70*/  STL [R1+0x36d4], R8 ;  /* 0x0036d40801007387 */ /* 0x0003e20000100800 */
[----:B0-----:R-:W-:-:S05]  /*54a80*/  LEA R9, P4, R4, R2, 0x3 ;  /* 0x0000000204097211 */ /* 0x001fca00078818ff */
[----:B------:R0:W-:Y:S01]  /*54a90*/  STL [R1+0x3718], R9 ;  /* 0x0037180901007387 */ /* 0x0001e20000100800 */
[C---:B-1----:R-:W-:Y:S01]  /*54aa0*/  IMAD R8, R4.reuse, 0x3, RZ ;  /* 0x0000000304087824 */ /* 0x042fe200078e02ff */
[----:B0-----:R-:W-:Y:S01]  /*54ab0*/  LEA.HI.X.SX32 R9, R7, R5, 0x1, P2 ;  /* 0x0000000507097211 */ /* 0x001fe200010f0eff */
[C---:B------:R-:W-:Y:S01]  /*54ac0*/  IMAD.SHL.U32 R7, R4.reuse, 0x40, RZ ;  /* 0x0000004004077824 */ /* 0x040fe200078e00ff */
[----:B------:R-:W-:-:S03]  /*54ad0*/  LEA R10, P2, R4, R2, 0x2 ;  /* 0x00000002040a7211 */ /* 0x000fc600078410ff */
[----:B------:R0:W-:Y:S01]  /*54ae0*/  STL [R1+0x3704], R9 ;  /* 0x0037040901007387 */ /* 0x0001e20000100800 */
[----:B------:R-:W-:-:S03]  /*54af0*/  LEA.HI.X.SX32 R7, R7, R5, 0x1, P5 ;  /* 0x0000000507077211 */ /* 0x000fc600028f0eff */
[----:B------:R1:W-:Y:S01]  /*54b00*/  STL [R1+0x3728], R10 ;  /* 0x0037280a01007387 */ /* 0x0003e20000100800 */
[-C--:B0-----:R-:W-:Y:S02]  /*54b10*/  LEA.HI.X.SX32 R9, R8, R5.reuse, 0x1, P6 ;  /* 0x0000000508097211 */ /* 0x081fe400030f0eff */
[----:B------:R-:W-:Y:S01]  /*54b20*/  IADD3 R8, P6, R6, R2, RZ ;  /* 0x0000000206087210 */ /* 0x000fe20007fde0ff */
[----:B-1----:R-:W-:Y:S02]  /*54b30*/  IMAD.SHL.U32 R10, R4, 0x20, RZ ;  /* 0x00000020040a7824 */ /* 0x002fe400078e00ff */
[----:B------:R0:W-:Y:S01]  /*54b40*/  STL [R1+0x371c], R9 ;  /* 0x00371c0901007387 */ /* 0x0001e20000100800 */
[----:B------:R-:W-:-:S03]  /*54b50*/  LEA.HI.X.SX32 R6, R6, R5, 0x1, P2 ;  /* 0x0000000506067211 */ /* 0x000fc600010f0eff */
[----:B------:R1:W-:Y:S01]  /*54b60*/  STL [R1+0x3730], R8 ;  /* 0x0037300801007387 */ /* 0x0003e20000100800 */
[----:B------:R-:W-:-:S03]  /*54b70*/  LEA.HI.X.SX32 R10, R10, R5, 0x1, P0 ;  /* 0x000000050a0a7211 */ /* 0x000fc600000f0eff */
[----:B------:R2:W-:Y:S01]  /*54b80*/  STL [R1+0x3534], R7 ;  /* 0x0035340701007387 */ /* 0x0005e20000100800 */
[----:B0-----:R-:W-:-:S03]  /*54b90*/  IMAD.SHL.U32 R9, R4, 0x10, RZ ;  /* 0x0000001004097824 */ /* 0x001fc600078e00ff */
[----:B------:R-:W-:Y:S01]  /*54ba0*/  STL [R1+0x3634], R10 ;  /* 0x0036340a01007387 */ /* 0x000fe20000100800 */
[C---:B-1----:R-:W-:Y:S01]  /*54bb0*/  IMAD.SHL.U32 R8, R4.reuse, 0x8, RZ ;  /* 0x0000000804087824 */ /* 0x042fe200078e00ff */
[-C--:B------:R-:W-:Y:S02]  /*54bc0*/  LEA.HI.X.SX32 R9, R9, R5.reuse, 0x1, P1 ;  /* 0x0000000509097211 */ /* 0x080fe400008f0eff */
[----:B------:R-:W0:Y:S01]  /*54bd0*/  S2R R2, SR_TID.X ;  /* 0x0000000000027919 */ /* 0x000e220000002100 */
[----:B--2---:R-:W-:Y:S01]  /*54be0*/  IMAD.SHL.U32 R7, R4, 0x4, RZ ;  /* 0x0000000404077824 */ /* 0x004fe200078e00ff */
[-C--:B------:R-:W-:Y:S02]  /*54bf0*/  LEA.HI.X.SX32 R8, R8, R5.reuse, 0x1, P3 ;  /* 0x0000000508087211 */ /* 0x080fe400018f0eff */
[----:B------:R-:W-:Y:S01]  /*54c00*/  STL [R1+0x36b4], R9 ;  /* 0x0036b40901007387 */ /* 0x000fe20000100800 */
[-C--:B------:R-:W-:Y:S02]  /*54c10*/  LEA.HI.X.SX32 R4, R4, R5.reuse, 0x1, P6 ;  /* 0x0000000504047211 */ /* 0x080fe400030f0eff */
[----:B------:R-:W-:Y:S01]  /*54c20*/  LEA.HI.X.SX32 R7, R7, R5, 0x1, P4 ;  /* 0x0000000507077211 */ /* 0x000fe200020f0eff */
[----:B------:R-:W-:Y:S04]  /*54c30*/  STL [R1+0x36f4], R8 ;  /* 0x0036f40801007387 */ /* 0x000fe80000100800 */
[----:B------:R-:W-:Y:S04]  /*54c40*/  STL [R1+0x3714], R7 ;  /* 0x0037140701007387 */ /* 0x000fe80000100800 */
[----:B------:R1:W-:Y:S04]  /*54c50*/  STL [R1+0x3724], R6 ;  /* 0x0037240601007387 */ /* 0x0003e80000100800 */
[----:B------:R-:W-:Y:S04]  /*54c60*/  STL [R1+0x55c], RZ ;  /* 0x00055cff01007387 */ /* 0x000fe80000100800 */
[----:B------:R2:W-:Y:S01]  /*54c70*/  STL [R1+0x372c], R4 ;  /* 0x00372c0401007387 */ /* 0x0005e20000100800 */
[----:B0-----:R-:W-:-:S03]  /*54c80*/  LOP3.LUT R2, R2, 0x3f, RZ, 0xc0, !PT ;  /* 0x0000003f02027812 */ /* 0x001fc600078ec0ff */
[----:B------:R-:W-:Y:S02]  /*54c90*/  STL [R1+0x540], RZ ;  /* 0x000540ff01007387 */ /* 0x000fe40000100800 */
[----:B------:R-:W-:Y:S02]  /*54ca0*/  IMAD.SHL.U32 R2, R2, 0x2, RZ ;  /* 0x0000000202027824 */ /* 0x000fe400078e00ff */
        /* <DEDUP_REMOVED lines=167> */
[----:B-1----:R-:W3:Y:S01]  /*55720*/  LDL R6, [R1+0x9c4] ;  /* 0x0009c40001067983 */ /* 0x002ee20000100800 */
[----:B--2---:R-:W-:-:S02]  /*55730*/  LOP3.LUT R4, R2, 0x20, RZ, 0x3c, !PT ;  /* 0x0000002002047812 */ /* 0x004fc400078e3cff */
[C---:B------:R-:W-:Y:S01]  /*55740*/  LOP3.LUT R4, R2.reuse, 0x50, RZ, 0x3c, !PT ;  /* 0x0000005002047812 */ /* 0x040fe200078e3cff */
[----:B------:R-:W-:Y:S01]  /*55750*/  STL [R1+0xa20], RZ ;  /* 0x000a20ff01007387 */ /* 0x000fe20000100800 */
[C---:B------:R-:W-:Y:S02]  /*55760*/  LOP3.LUT R7, R2.reuse, 0x30, RZ, 0x3c, !PT ;  /* 0x0000003002077812 */ /* 0x040fe400078e3cff */
[C---:B------:R-:W-:Y:S01]  /*55770*/  LOP3.LUT R5, R2.reuse, 0x10, RZ, 0x3c, !PT ;  /* 0x0000001002057812 */ /* 0x040fe200078e3cff */
[----:B------:R-:W-:Y:S01]  /*55780*/  STL [R1+0xa24], RZ ;  /* 0x000a24ff01007387 */ /* 0x000fe20000100800 */
[C---:B------:R-:W-:Y:S02]  /*55790*/  LOP3.LUT R7, R2.reuse, 0x60, RZ, 0x3c, !PT ;  /* 0x0000006002077812 */ /* 0x040fe400078e3cff */
[C---:B------:R-:W-:Y:S01]  /*557a0*/  LOP3.LUT R5, R2.reuse, 0x40, RZ, 0x3c, !PT ;  /* 0x0000004002057812 */ /* 0x040fe200078e3cff */
[----:B------:R-:W-:Y:S01]  /*557b0*/  STL [R1+0xa28], RZ ;  /* 0x000a28ff01007387 */ /* 0x000fe20000100800 */
[----:B------:R-:W-:-:S03]  /*557c0*/  LOP3.LUT R5, R2, 0x70, RZ, 0x3c, !PT ;  /* 0x0000007002057812 */ /* 0x000fc600078e3cff */
        /* <DEDUP_REMOVED lines=20> */
[----:B------:R-:W-:Y:S01]  /*55910*/  STL [R1+0x9dc], RZ ;  /* 0x0009dcff01007387 */ /* 0x000fe20000100800 */
[----:B---3--:R-:W-:-:S02]  /*55920*/  LOP3.LUT R4, R6, 0x20, RZ, 0x3c, !PT ;  /* 0x0000002006047812 */ /* 0x008fc400078e3cff */
[C---:B------:R-:W-:Y:S02]  /*55930*/  LOP3.LUT R7, R6.reuse, 0x40, RZ, 0x3c, !PT ;  /* 0x0000004006077812 */ /* 0x040fe400078e3cff */
[----:B------:R-:W-:Y:S01]  /*55940*/  LOP3.LUT R5, R6, 0x60, RZ, 0x3c, !PT ;  /* 0x0000006006057812 */ /* 0x000fe200078e3cff */
[----:B------:R0:W-:Y:S04]  /*55950*/  STL [R1+0x3ac8], R4 ;  /* 0x003ac80401007387 */ /* 0x0001e80000100800 */
[----:B------:R1:W-:Y:S01]  /*55960*/  STL [R1+0x3ac4], R7 ;  /* 0x003ac40701007387 */ /* 0x0003e20000100800 */
[----:B0----5:R-:W-:-:S05]  /*55970*/  LOP3.LUT R4, R29, 0x40, RZ, 0x3c, !PT ;  /* 0x000000401d047812 */ /* 0x021fca00078e3cff */
[----:B------:R1:W-:Y:S04]  /*55980*/  STL [R1+0x3ab8], R4 ;  /* 0x003ab80401007387 */ /* 0x0003e80000100800 */
[----:B------:R1:W-:Y:S02]  /*55990*/  STL [R1+0x3ac0], R5 ;  /* 0x003ac00501007387 */ /* 0x0003e40000100800 */
.L_x_2:
[----:B-1---5:R-:W2:Y:S04]  /*559a0*/  LDL R5, [R1+0xff4] ;  /* 0x000ff40001057983 */ /* 0x022ea80000100800 */
[----:B--2---:R0:W-:Y:S04]  /*559b0*/  STL [R1+0x55e8], R5 ;  /* 0x0055e80501007387 */ /* 0x0041e80000100800 */
[----:B------:R-:W2:Y:S04]  /*559c0*/  LDL R4, [R1+0xff8] ;  /* 0x000ff80001047983 */ /* 0x000ea80000100800 */
[----:B0-----:R-:W3:Y:S04]  /*559d0*/  LDL R5, [R1+0x16bc] ;  /* 0x0016bc0001057983 */ /* 0x001ee80000100800 */
[----:B------:R-:W-:Y:S04]  /*559e0*/  STL [R1+0x53a8], R9 ;  /* 0x0053a80901007387 */ /* 0x000fe80000100800 */
        /* <DEDUP_REMOVED lines=70> */
[----:B------:R0:W-:Y:S04]  /*55e50*/  STL [R1+0x55e4], R9 ;  /* 0x0055e40901007387 */ /* 0x0001e80000100800 */
        /* <DEDUP_REMOVED lines=1001> */
[----:B------:R-:W-:Y:S01]  /*59cf0*/  STL [R1+0x5280], R3 ;  /* 0x0052800301007387 */ /* 0x000fe20000100800 */
[----:B------:R-:W-:-:S03]  /*59d00*/  IMAD.MOV.U32 R6, RZ, RZ, c[0x0][0x180] ;  /* 0x00006000ff067624 */ /* 0x000fc600078e00ff */
[----:B------:R-:W-:Y:S04]  /*59d10*/  STL [R1+0x5288], R3 ;  /* 0x0052880301007387 */ /* 0x000fe80000100800 */
[----:B------:R-:W-:Y:S04]  /*59d20*/  STL [R1+0x5290], R3 ;  /* 0x0052900301007387 */ /* 0x000fe80000100800 */
[----:B------:R-:W-:Y:S04]  /*59d30*/  STL [R1+0x5298], R3 ;  /* 0x0052980301007387 */ /* 0x000fe80000100800 */
[----:B------:R-:W-:Y:S01]  /*59d40*/  STL [R1+0x52a0], R3 ;  /* 0x0052a00301007387 */ /* 0x000fe20000100800 */
[----:B---3--:R-:W-:-:S03]  /*59d50*/  IMAD R6, R5, -0x80, R6 ;  /* 0xffffff8005067824 */ /* 0x008fc600078e0206 */
[----:B------:R-:W-:Y:S04]  /*59d60*/  STL [R1+0x52a8], R3 ;  /* 0x0052a80301007387 */ /* 0x000fe80000100800 */
[----:B------:R-:W-:Y:S04]  /*59d70*/  STL [R1+0x52b0], R3 ;  /* 0x0052b00301007387 */ /* 0x000fe80000100800 */
[----:B------:R-:W-:Y:S04]  /*59d80*/  STL [R1+0x52b8], R3 ;  /* 0x0052b80301007387 */ /* 0x000fe80000100800 */
[----:B------:R-:W-:Y:S04]  /*59d90*/  STL [R1+0x42cc], R0 ;  /* 0x0042cc0001007387 */ /* 0x000fe80000100800 */
[----:B------:R-:W2:Y:S01]  /*59da0*/  LDL.LU R5, [R1+0x55e8] ;  /* 0x0055e80001057983 */ /* 0x000ea20000300800 */
[----:B------:R-:W-:-:S02]  /*59db0*/  ISETP.GT.AND P0, PT, R6, RZ, PT ;  /* 0x000000ff0600720c */ /* 0x000fc40003f04270 */
[----:B0-----:R-:W-:-:S11]  /*59dc0*/  PRMT R9, RZ, 0x7610, R9 ;  /* 0x00007610ff097816 */ /* 0x001fd60000000009 */
[----:B--2---:R-:W2:Y:S01]  /*59dd0*/  @P0 LDG.E.U16 R9, [R4.64] ;  /* 0x0000000404090981 */ /* 0x004ea2000c1e1500 */
[----:B------:R-:W-:-:S03]  /*59de0*/  ISETP.GT.AND P1, PT, R6, 0x1, PT ;  /* 0x000000010600780c */ /* 0x000fc60003f24270 */
[----:B--2---:R0:W-:Y:S04]  /*59df0*/  STL [R1+0x2c0], R9 ;  /* 0x0002c00901007387 */ /* 0x0041e80000100800 */
[----:B0-----:R-:W2:Y:S04]  /*59e00*/  LDL.LU R9, [R1+0x55e4] ;  /* 0x0055e40001097983 */ /* 0x001ea80000300800 */
[----:B------:R-:W3:Y:S04]  /*59e10*/  LDL R4, [R1+0x372c] ;  /* 0x00372c0001047983 */ /* 0x000ee80000100800 */
[----:B------:R-:W3:Y:S01]  /*59e20*/  LDL R5, [R1+0x3730] ;  /* 0x0037300001057983 */ /* 0x000ee20000100800 */
[----:B------:R-:W-:-:S02]  /*59e30*/  PRMT R7, RZ, 0x7610, R7 ;  /* 0x00007610ff077816 */ /* 0x000fc40000000007 */
[----:B---3--:R-:W-:-:S04]  /*59e40*/  @P1 LOP3.LUT R5, R5, R4, RZ, 0x3c, !PT ;  /* 0x0000000405051212 */ /* 0x008fc800078e3cff */
[----:B------:R-:W-:-:S04]  /*59e50*/  @P1 LOP3.LUT R4, R5, R4, RZ, 0x3c, !PT ;  /* 0x0000000405041212 */ /* 0x000fc800078e3cff */
[----:B------:R-:W-:-:S05]  /*59e60*/  @P1 LOP3.LUT R5, R5, R4, RZ, 0x3c, !PT ;  /* 0x0000000405051212 */ /* 0x000fca00078e3cff */
[----:B------:R-:W3:Y:S01]  /*59e70*/  @P1 LDG.E.U16 R7, [R4.64] ;  /* 0x0000000404071981 */ /* 0x000ee2000c1e1500 */
[----:B------:R-:W-:-:S03]  /*59e80*/  ISETP.GT.AND P2, PT, R6, 0x2, PT ;  /* 0x000000020600780c */ /* 0x000fc60003f44270 */
[----:B---3--:R0:W-:Y:S04]  /*59e90*/  STL [R1+0x2bc], R7 ;  /* 0x0002bc0701007387 */ /* 0x0081e80000100800 */
[----:B0-----:R-:W3:Y:S04]  /*59ea0*/  LDL.LU R7, [R1+0x55e0] ;  /* 0x0055e00001077983 */ /* 0x001ee80000300800 */
[----:B------:R-:W4:Y:S04]  /*59eb0*/  LDL R4, [R1+0x3724] ;  /* 0x0037240001047983 */ /* 0x000f280000100800 */
[----:B------:R-:W4:Y:S01]  /*59ec0*/  LDL R5, [R1+0x3728] ;  /* 0x0037280001057983 */ /* 0x000f220000100800 */
[----:B--2---:R-:W-:-:S02]  /*59ed0*/  PRMT R9, RZ, 0x7610, R9 ;  /* 0x00007610ff097816 */ /* 0x004fc40000000009 */
[----:B----4-:R-:W-:-:S04]  /*59ee0*/  @P2 LOP3.LUT R5, R5, R4, RZ, 0x3c, !PT ;  /* 0x0000000405052212 */ /* 0x010fc800078e3cff */
[----:B------:R-:W-:-:S04]  /*59ef0*/  @P2 LOP3.LUT R4, R5, R4, RZ, 0x3c, !PT ;  /* 0x0000000405042212 */ /* 0x000fc800078e3cff */
[----:B------:R-:W-:-:S05]  /*59f00*/  @P2 LOP3.LUT R5, R5, R4, RZ, 0x3c, !PT ;  /* 0x0000000405052212 */ /* 0x000fca00078e3cff */
[----:B------:R-:W2:Y:S01]  /*59f10*/  @P2 LDG.E.U16 R9, [R4.64] ;  /* 0x0000000404092981 */ /* 0x000ea2000c1e1500 */
[----:B------:R-:W-:-:S03]  /*59f20*/  ISETP.GT.AND P3, PT, R6, 0x3, PT ;  /* 0x000000030600780c */ /* 0x000fc60003f64270 */
[----:B--2---:R0:W-:Y:S04]  /*59f30*/  STL [R1+0x2b8], R9 ;  /* 0x0002b80901007387 */ /* 0x0041e80000100800 */
[----:B0-----:R-:W2:Y:S04]  /*59f40*/  LDL.LU R9, [R1+0x55dc] ;  /* 0x0055dc0001097983 */ /* 0x001ea80000300800 */
[----:B------:R-:W4:Y:S04]  /*59f50*/  LDL R4, [R1+0x371c] ;  /* 0x00371c0001047983 */ /* 0x000f280000100800 */
[----:B------:R-:W4:Y:S01]  /*59f60*/  LDL R5, [R1+0x3720] ;  /* 0x0037200001057983 */ /* 0x000f220000100800 */
[----:B---3--:R-:W-:-:S02]  /*59f70*/  PRMT R7, RZ, 0x7610, R7 ;  /* 0x00007610ff077816 */ /* 0x008fc40000000007 */
[----:B----4-:R-:W-:-:S04]  /*59f80*/  @P3 LOP3.LUT R5, R5, R4, RZ, 0x3c, !PT ;  /* 0x0000000405053212 */ /* 0x010fc800078e3cff */
        /* <DEDUP_REMOVED lines=1142> */
[----:B------:R0:W3:Y:S04]  /*5e6f0*/  @P1 LDG.E.U16 R7, [R4.64] ;  /* 0x0000000404071981 */ /* 0x0000e8000c1e1500 */
[----:B0-----:R-:W4:Y:S04]  /*5e700*/  LDL R4, [R1+0x3384] ;  /* 0x0033840001047983 */ /* 0x001f280000100800 */
[----:B------:R-:W4:Y:S01]  /*5e710*/  LDL R5, [R1+0x3388] ;  /* 0x0033880001057983 */ /* 0x000f220000100800 */
[----:B------:R-:W-:Y:S02]  /*5e720*/  ISETP.GT.AND P0, PT, R6, 0x76, PT ;  /* 0x000000760600780c */ /* 0x000fe40003f04270 */
[----:B------:R-:W-:-:S11]  /*5e730*/  PRMT R13, RZ, 0x7610, R13 ;  /* 0x00007610ff0d7816 */ /* 0x000fd6000000000d */
[----:B----4-:R-:W-:-:S04]  /*5e740*/  @P0 LOP3.LUT R5, R5, R4, RZ, 0x3c, !PT ;  /* 0x0000000405050212 */ /* 0x010fc800078e3cff */
[----:B------:R-:W-:-:S04]  /*5e750*/  @P0 LOP3.LUT R4, R5, R4, RZ, 0x3c, !PT ;  /* 0x0000000405040212 */ /* 0x000fc800078e3cff */
[----:B------:R-:W-:-:S05]  /*5e760*/  @P0 LOP3.LUT R5, R5, R4, RZ, 0x3c, !PT ;  /* 0x0000000405050212 */ /* 0x000fca00078e3cff */
[----:B------:R-:W4:Y:S04]  /*5e770*/  @P0 LDG.E.U16 R13, [R4.64] ;  /* 0x00000004040d0981 */ /* 0x000f28000c1e1500 */
[----:B---3--:R0:W-:Y:S04]  /*5e780*/  STL [R1+0xec], R7 ;  /* 0x0000ec0701007387 */ /* 0x0081e80000100800 */
[----:B0-----:R-:W3:Y:S04]  /*5e790*/  LDL R7, [R1+0x3368] ;  /* 0x0033680001077983 */ /* 0x001ee80000100800 */
[----:B----4-:R0:W-:Y:S04]  /*5e7a0*/  STL [R1+0xe8], R13 ;  /* 0x0000e80d01007387 */ /* 0x0101e80000100800 */
[----:B0-----:R-:W4:Y:S04]  /*5e7b0*/  LDL.LU R13, [R1+0x5410] ;  /* 0x00541000010d7983 */ /* 0x001f280000300800 */
[----:B------:R-:W3:Y:S04]  /*5e7c0*/  LDL R4, [R1+0x337c] ;  /* 0x00337c0001047983 */ /* 0x000ee80000100800 */
[----:B------:R-:W3:Y:S01]  /*5e7d0*/  LDL R5, [R1+0x3380] ;  /* 0x0033800001057983 */ /* 0x000ee20000100800 */
[----:B------:R-:W-:-:S02]  /*5e7e0*/  ISETP.GT.AND P2, PT, R6, 0x77, PT ;  /* 0x000000770600780c */ /* 0x000fc40003f44270 */
[----:B--2---:R-:W-:-:S11]  /*5e7f0*/  PRMT R9, RZ, 0x7610, R9 ;  /* 0x00007610ff097816 */ /* 0x004fd60000000009 */
[----:B---3--:R-:W-:-:S04]  /*5e800*/  @P2 LOP3.LUT R5, R5, R4, RZ, 0x3c, !PT ;  /* 0x0000000405052212 */ /* 0x008fc800078e3cff */
[----:B------:R-:W-:-:S04]  /*5e810*/  @P2 LOP3.LUT R4, R5, R4, RZ, 0x3c, !PT ;  /* 0x0000000405042212 */ /* 0x000fc800078e3cff */
[----:B------:R-:W-:-:S05]  /*5e820*/  @P2 LOP3.LUT R5, R5, R4, RZ, 0x3c, !PT ;  /* 0x0000000405052212 */ /* 0x000fca00078e3cff */
[----:B------:R-:W2:Y:S01]  /*5e830*/  @P2 LDG.E.U16 R9, [R4.64] ;  /* 0x0000000404092981 */ /* 0x000ea2000c1e1500 */
[----:B------:R-:W-:-:S03]  /*5e840*/  ISETP.GT.AND P3, PT, R6, 0x78, PT ;  /* 0x000000780600780c */ /* 0x000fc60003f64270 */
[----:B--2---:R0:W-:Y:S04]  /*5e850*/  STL [R1+0xe4], R9 ;  /* 0x0000e40901007387 */ /* 0x0041e80000100800 */
[----:B0-----:R-:W2:Y:S04]  /*5e860*/  LDL.LU R9, [R1+0x540c] ;  /* 0x00540c0001097983 */ /* 0x001ea80000300800 */
[----:B------:R-:W3:Y:S04]  /*5e870*/  LDL R4, [R1+0x3374] ;  /* 0x0033740001047983 */ /* 0x000ee80000100800 */
[----:B------:R-:W3:Y:S01]  /*5e880*/  LDL R5, [R1+0x3378] ;  /* 0x0033780001057983 */ /* 0x000ee20000100800 */
[----:B----4-:R-:W-:-:S02]  /*5e890*/  PRMT R13, RZ, 0x7610, R13 ;  /* 0x00007610ff0d7816 */ /* 0x010fc4000000000d */
        /* <DEDUP_REMOVED lines=14> */
[C---:B------:R-:W-:Y:S02]  /*5e980*/  ISETP.GT.AND P4, PT, R6.reuse, 0x7a, PT ;  /* 0x0000007a0600780c */ /* 0x040fe40003f84270 */
[----:B---3--:R-:W-:Y:S01]  /*5e990*/  PRMT R13, RZ, 0x7610, R13 ;  /* 0x00007610ff0d7816 */ /* 0x008fe2000000000d */
[----:B--2---:R0:W-:Y:S04]  /*5e9a0*/  STL [R1+0xdc], R9 ;  /* 0x0000dc0901007387 */ /* 0x0041e80000100800 */
[----:B0-----:R-:W2:Y:S04]  /*5e9b0*/  LDL.LU R9, [R1+0x5404] ;  /* 0x0054040001097983 */ /* 0x001ea80000300800 */
[----:B------:R-:W3:Y:S02]  /*5e9c0*/  LDL R5, [R1+0x3364] ;  /* 0x0033640001057983 */ /* 0x000ee40000100800 */
[----:B------:R-:W-:Y:S01]  /*5e9d0*/  @P4 IMAD.MOV.U32 R4, RZ, RZ, R7 ;  /* 0x000000ffff044224 */ /* 0x000fe200078e0007 */
[----:B------:R-:W-:-:S04]  /*5e9e0*/  ISETP.GT.AND P0, PT, R6, 0x7b, PT ;  /* 0x0000007b0600780c */ /* 0x000fc80003f04270 */
[----:B---3--:R0:W3:Y:S04]  /*5e9f0*/  @P4 LDG.E.U16 R13, [R4.64] ;  /* 0x00000004040d4981 */ /* 0x0080e8000c1e1500 */
[----:B0-----:R-:W4:Y:S04]  /*5ea00*/  LDL R4, [R1+0x335c] ;  /* 0x00335c0001047983 */ /* 0x001f280000100800 */
[----:B------:R-:W4:Y:S01]  /*5ea10*/  LDL R5, [R1+0x3360] ;  /* 0x0033600001057983 */ /* 0x000f220000100800 */
[----:B--2---:R-:W-:-:S03]  /*5ea20*/  PRMT R9, RZ, 0x7610, R9 ;  /* 0x00007610ff097816 */ /* 0x004fc60000000009 */
[----:B------:R-:W0:Y:S01]  /*5ea30*/  S2R R7, SR_TID.X ;  /* 0x0000000000077919 */ /* 0x000e220000002100 */
[----:B----4-:R-:W-:-:S04]  /*5ea40*/  @P0 LOP3.LUT R5, R5, R4, RZ, 0x3c, !PT ;  /* 0x0000000405050212 */ /* 0x010fc800078e3cff */
[----:B------:R-:W-:-:S04]  /*5ea50*/  @P0 LOP3.LUT R4, R5, R4, RZ, 0x3c, !PT ;  /* 0x0000000405040212 */ /* 0x000fc800078e3cff */
[----:B------:R-:W-:-:S05]  /*5ea60*/  @P0 LOP3.LUT R5, R5, R4, RZ, 0x3c, !PT ;  /* 0x0000000405050212 */ /* 0x000fca00078e3cff */
[----:B------:R-:W2:Y:S04]  /*5ea70*/  @P0 LDG.E.U16 R9, [R4.64] ;  /* 0x0000000404090981 */ /* 0x000ea8000c1e1500 */
[----:B---3--:R0:W-:Y:S02]  /*5ea80*/  STL [R1+0xd8], R13 ;  /* 0x0000d80d01007387 */ /* 0x0081e40000100800 */
[C---:B0-----:R-:W-:Y:S02]  /*5ea90*/  LOP3.LUT R13, R7.reuse, 0x3f, RZ, 0xc0, !PT ;  /* 0x0000003f070d7812 */ /* 0x041fe400078ec0ff */
[----:B------:R-:W-:Y:S02]  /*5eaa0*/  LOP3.LUT R7, R7, 0x3f, RZ, 0xc0, !PT ;  /* 0x0000003f07077812 */ /* 0x000fe400078ec0ff */
[----:B------:R-:W-:-:S02]  /*5eab0*/  LOP3.LUT R13, R13, 0x40, RZ, 0xfc, !PT ;  /* 0x000000400d0d7812 */ /* 0x000fc400078efcff */
[-C--:B------:R-:W-:Y:S02]  /*5eac0*/  ISETP.GE.AND P2, PT, R7, R6.reuse, PT ;  /* 0x000000060700720c */ /* 0x080fe40003f46270 */
[----:B------:R-:W-:Y:S02]  /*5ead0*/  ISETP.GE.AND P3, PT, R13, R6, PT ;  /* 0x000000060d00720c */ /* 0x000fe40003f66270 */
[----:B------:R-:W3:Y:S04]  /*5eae0*/  LDL.LU R13, [R1+0x5400] ;  /* 0x00540000010d7983 */ /* 0x000ee80000300800 */
[----:B------:R-:W4:Y:S04]  /*5eaf0*/  LDL.LU R7, [R1+0x53fc] ;  /* 0x0053fc0001077983 */ /* 0x000f280000300800 */
[----:B--2---:R0:W-:Y:S04]  /*5eb00*/  STL [R1+0xd4], R9 ;  /* 0x0000d40901007387 */ /* 0x0041e80000100800 */
[----:B0-----:R-:W2:Y:S04]  /*5eb10*/  LDL.LU R9, [R1+0x53f8] ;  /* 0x0053f80001097983 */ /* 0x001ea80000300800 */
[----:B------:R-:W2:Y:S04]  /*5eb20*/  LDL R4, [R1+0x3354] ;  /* 0x0033540001047983 */ /* 0x000ea80000100800 */
[----:B------:R-:W2:Y:S01]  /*5eb30*/  LDL R5, [R1+0x3358] ;  /* 0x0033580001057983 */ /* 0x000ea20000100800 */
[----:B------:R-:W-:-:S02]  /*5eb40*/  ISETP.GT.AND P1, PT, R6, 0x7c, PT ;  /* 0x0000007c0600780c */ /* 0x000fc40003f24270 */
[----:B----4-:R-:W-:-:S11]  /*5eb50*/  PRMT R7, RZ, 0x7610, R7 ;  /* 0x00007610ff077816 */ /* 0x010fd60000000007 */
[----:B--2---:R-:W-:-:S04]  /*5eb60*/  @P1 LOP3.LUT R5, R5, R4, RZ, 0x3c, !PT ;  /* 0x0000000405051212 */ /* 0x004fc800078e3cff */
        /* <DEDUP_REMOVED lines=8> */
[----:B------:R-:W-:-:S02]  /*5ebf0*/  PRMT R9, RZ, 0x7610, R9 ;  /* 0x00007610ff097816 */ /* 0x000fc40000000009 */
[----:B----4-:R-:W-:-:S04]  /*5ec00*/  @P4 LOP3.LUT R5, R5, R4, RZ, 0x3c, !PT ;  /* 0x0000000405054212 */ /* 0x010fc800078e3cff */
[----:B------:R-:W-:-:S04]  /*5ec10*/  @P4 LOP3.LUT R4, R5, R4, RZ, 0x3c, !PT ;  /* 0x0000000405044212 */ /* 0x000fc800078e3cff */
[----:B------:R-:W-:-:S05]  /*5ec20*/  @P4 LOP3.LUT R5, R5, R4, RZ, 0x3c, !PT ;  /* 0x0000000405054212 */ /* 0x000fca00078e3cff */
[----:B------:R-:W4:Y:S01]  /*5ec30*/  @P4 LDG.E.U16 R9, [R4.64] ;  /* 0x0000000404094981 */ /* 0x000f22000c1e1500 */
[----:B------:R-:W-:-:S03]  /*5ec40*/  ISETP.GT.AND P5, PT, R6, 0x7e, PT ;  /* 0x0000007e0600780c */ /* 0x000fc60003fa4270 */
[----:B----4-:R0:W-:Y:S04]  /*5ec50*/  STL [R1+0xcc], R9 ;  /* 0x0000cc0901007387 */ /* 0x0101e80000100800 */
[----:B0-----:R-:W4:Y:S04]  /*5ec60*/  LDL.LU R9, [R1+0x53f0] ;  /* 0x0053f00001097983 */ /* 0x001f280000300800 */
[----:B------:R-:W3:Y:S04]  /*5ec70*/  LDL R4, [R1+0x3344] ;  /* 0x0033440001047983 */ /* 0x000ee80000100800 */
[----:B------:R-:W3:Y:S01]  /*5ec80*/  LDL R5, [R1+0x3348] ;  /* 0x0033480001057983 */ /* 0x000ee20000100800 */
[----:B--2---:R-:W-:-:S02]  /*5ec90*/  PRMT R7, RZ, 0x7610, R7 ;  /* 0x00007610ff077816 */ /* 0x004fc40000000007 */
        /* <DEDUP_REMOVED lines=14> */
[----:B--2---:R-:W-:-:S03]  /*5ed80*/  PRMT R7, RZ, 0x7610, R7 ;  /* 0x00007610ff077816 */ /* 0x004fc60000000007 */
[----:B------:R-:W-:Y:S06]  /*5ed90*/  BAR.SYNC.DEFER_BLOCKING 0x0 ;  /* 0x0000000000007b1d */ /* 0x000fec0000010000 */
[----:B---3--:R0:W-:Y:S04]  /*5eda0*/  STL [R1+0xc4], R9 ;  /* 0x0000c40901007387 */ /* 0x0081e80000100800 */
[----:B0-----:R-:W2:Y:S04]  /*5edb0*/  LDL.LU R9, [R1+0x53e8] ;  /* 0x0053e80001097983 */ /* 0x001ea80000300800 */
[----:B------:R-:W3:Y:S04]  /*5edc0*/  LDL R4, [R1+0x3334] ;  /* 0x0033340001047983 */ /* 0x000ee80000100800 */
[----:B------:R-:W3:Y:S02]  /*5edd0*/  LDL R5, [R1+0x3338] ;  /* 0x0033380001057983 */ /* 0x000ee40000100800 */
[----:B---3--:R-:W-:-:S04]  /*5ede0*/  @!P2 LOP3.LUT R5, R5, R4, RZ, 0x3c, !PT ;  /* 0x000000040505a212 */ /* 0x008fc800078e3cff */
[----:B------:R-:W-:-:S04]  /*5edf0*/  @!P2 LOP3.LUT R4, R5, R4, RZ, 0x3c, !PT ;  /* 0x000000040504a212 */ /* 0x000fc800078e3cff */
[----:B------:R-:W-:-:S05]  /*5ee00*/  @!P2 LOP3.LUT R5, R5, R4, RZ, 0x3c, !PT ;  /* 0x000000040505a212 */ /* 0x000fca00078e3cff */
[----:B------:R-:W3:Y:S04]  /*5ee10*/  @!P2 LDG.E.U16 R7, [R4.64] ;  /* 0x000000040407a981 */ /* 0x000ee8000c1e1500 */
[----:B---3--:R0:W-:Y:S04]  /*5ee20*/  STL [R1+0xc0], R7 ;  /* 0x0000c00701007387 */ /* 0x0081e80000100800 */
[----:B0-----:R-:W3:Y:S04]  /*5ee30*/  LDL.LU R7, [R1+0x53e4] ;  /* 0x0053e40001077983 */ /* 0x001ee80000300800 */
[----:B------:R-:W4:Y:S04]  /*5ee40*/  LDL R4, [R1+0x332c] ;  /* 0x00332c0001047983 */ /* 0x000f280000100800 */
[----:B------:R-:W4:Y:S01]  /*5ee50*/  LDL R5, [R1+0x3330] ;  /* 0x0033300001057983 */ /* 0x000f220000100800 */
[----:B--2---:R-:W-:-:S02]  /*5ee60*/  PRMT R9, RZ, 0x7610, R9 ;  /* 0x00007610ff097816 */ /* 0x004fc40000000009 */
[----:B----4-:R-:W-:-:S04]  /*5ee70*/  @!P3 LOP3.LUT R5, R5, R4, RZ, 0x3c, !PT ;  /* 0x000000040505b212 */ /* 0x010fc800078e3cff */
[----:B------:R-:W-:-:S04]  /*5ee80*/  @!P3 LOP3.LUT R4, R5, R4, RZ, 0x3c, !PT ;  /* 0x000000040504b212 */ /* 0x000fc800078e3cff */
[----:B------:R-:W-:-:S05]  /*5ee90*/  @!P3 LOP3.LUT R5, R5, R4, RZ, 0x3c, !PT ;  /* 0x000000040505b212 */ /* 0x000fca00078e3cff */
[----:B------:R-:W2:Y:S04]  /*5eea0*/  @!P3 LDG.E.U16 R9, [R4.64] ;  /* 0x000000040409b981 */ /* 0x000ea8000c1e1500 */
[----:B--2---:R0:W-:Y:S04]  /*5eeb0*/  STL [R1+0xbc], R9 ;  /* 0x0000bc0901007387 */ /* 0x0041e80000100800 */
[----:B0-----:R-:W2:Y:S04]  /*5eec0*/  LDL.LU R9, [R1+0x53e0] ;  /* 0x0053e00001097983 */ /* 0x001ea80000300800 */
[----:B------:R-:W4:Y:S04]  /*5eed0*/  LDL R4, [R1+0x32b4] ;  /* 0x0032b40001047983 */ /* 0x000f280000100800 */
[----:B------:R-:W4:Y:S01]  /*5eee0*/  LDL R5, [R1+0x32b8] ;  /* 0x0032b80001057983 */ /* 0x000f220000100800 */
[----:B---3--:R-:W-:-:S02]  /*5eef0*/  PRMT R7, RZ, 0x7610, R7 ;  /* 0x00007610ff077816 */ /* 0x008fc40000000007 */
[----:B----4-:R-:W-:-:S04]  /*5ef00*/  @!P2 LOP3.LUT R5, R5, R4, RZ, 0x3c, !PT ;  /* 0x000000040505a212 */ /* 0x010fc800078e3cff */
        /* <DEDUP_REMOVED lines=133> */
[----:B------:R-:W-:-:S02]  /*5f760*/  PRMT R13, RZ, 0x7610, R13 ;  /* 0x00007610ff0d7816 */ /* 0x000fc4000000000d */
[----:B----4-:R-:W-:-:S04]  /*5f770*/  @!P3 LOP3.LUT R5, R5, R4, RZ, 0x3c, !PT ;  /* 0x000000040505b212 */ /* 0x010fc800078e3cff */
[----:B------:R-:W-:-:S04]  /*5f780*/  @!P3 LOP3.LUT R4, R5, R4, RZ, 0x3c, !PT ;  /* 0x000000040504b212 */ /* 0x000fc800078e3cff */
[----:B------:R-:W-:-:S05]  /*5f790*/  @!P3 LOP3.LUT R5, R5, R4, RZ, 0x3c, !PT ;  /* 0x000000040505b212 */ /* 0x000fca00078e3cff */
[----:B------:R-:W4:Y:S04]  /*5f7a0*/  @!P3 LDG.E.U16 R13, [R4.64] ;  /* 0x00000004040db981 */ /* 0x000f28000c1e1500 */
[----:B----4-:R0:W-:Y:S04]  /*5f7b0*/  STL [R1+0x7c], R13 ;  /* 0x00007c0d01007387 */ /* 0x0101e80000100800 */
[----:B0-----:R-:W4:Y:S04]  /*5f7c0*/  LDL.LU R13, [R1+0x53a0] ;  /* 0x0053a000010d7983 */ /* 0x001f280000300800 */
[----:B------:R-:W2:Y:S04]  /*5f7d0*/  LDL R4, [R1+0x2ecc] ;  /* 0x002ecc0001047983 */ /* 0x000ea80000100800 */
[----:B------:R-:W2:Y:S01]  /*5f7e0*/  LDL R5, [R1+0x2ed0] ;  /* 0x002ed00001057983 */ /* 0x000ea20000100800 */
[----:B------:R-:W-:-:S02]  /*5f7f0*/  PRMT R8, RZ, 0x7610, R8 ;  /* 0x00007610ff087816 */ /* 0x000fc40000000008 */
[----:B--2---:R-:W-:-:S04]  /*5f800*/  @!P2 LOP3.LUT R5, R5, R4, RZ, 0x3c, !PT ;  /* 0x000000040505a212 */ /* 0x004fc800078e3cff */
[----:B------:R-:W-:-:S04]  /*5f810*/  @!P2 LOP3.LUT R4, R5, R4, RZ, 0x3c, !PT ;  /* 0x000000040504a212 */ /* 0x000fc800078e3cff */
[----:B------:R-:W-:-:S05]  /*5f820*/  @!P2 LOP3.LUT R5, R5, R4, RZ, 0x3c, !PT ;  /* 0x000000040505a212 */ /* 0x000fca00078e3cff */
[----:B------:R-:W2:Y:S04]  /*5f830*/  @!P2 LDG.E.U16 R8, [R4.64] ;  /* 0x000000040408a981 */ /* 0x000ea8000c1e1500 */
[----:B--2---:R0:W-:Y:S04]  /*5f840*/  STL [R1+0x78], R8 ;  /* 0x0000780801007387 */ /* 0x0041e80000100800 */
[----:B0-----:R-:W2:Y:S04]  /*5f850*/  LDL.LU R8, [R1+0x539c] ;  /* 0x00539c0001087983 */ /* 0x001ea80000300800 */
        /* <DEDUP_REMOVED lines=53> */
[----:B0-----:R-:W2:Y:S01]  /*5fbb0*/  LDL.LU R26, [R1+0x5384] ;  /* 0x00538400011a7983 */ /* 0x001ea20000300800 */
[----:B------:R-:W2:Y:S02]  /*5fbc0*/  LDL R4, [R1+0x2d44] ;  /* 0x002d440001047983 */ /* 0x000ea40000100800 */
        /* <DEDUP_REMOVED lines=50> */
[----:B------:R0:W2:Y:S04]  /*5fef0*/  @!P2 LDG.E.U16 R9, [R4.64] ;  /* 0x000000040409a981 */ /* 0x0000a8000c1e1500 */
[----:B0-----:R-:W2:Y:S04]  /*5ff00*/  LDL R4, [R1+0x2bc4] ;  /* 0x002bc40001047983 */ /* 0x001ea80000100800 */
[----:B------:R-:W2:Y:S01]  /*5ff10*/  LDL R5, [R1+0x2bc8] ;  /* 0x002bc80001057983 */ /* 0x000ea20000100800 */
[----:B------:R-:W-:Y:S02]  /*5ff20*/  PRMT R20, RZ, 0x7610, R20 ;  /* 0x00007610ff147816 */ /* 0x000fe40000000014 */
[----:B--2---:R-:W-:-:S04]  /*5ff30*/  @!P3 LOP3.LUT R5, R5, R4, RZ, 0x3c, !PT ;  /* 0x000000040505b212 */ /* 0x004fc800078e3cff */
[----:B------:R-:W-:-:S04]  /*5ff40*/  @!P3 LOP3.LUT R4, R5, R4, RZ, 0x3c, !PT ;  /* 0x000000040504b212 */ /* 0x000fc800078e3cff */
[----:B------:R-:W-:-:S05]  /*5ff50*/  @!P3 LOP3.LUT R5, R5, R4, RZ, 0x3c, !PT ;  /* 0x000000040505b212 */ /* 0x000fca00078e3cff */
[----:B------:R-:W2:Y:S04]  /*5ff60*/  @!P3 LDG.E.U16 R20, [R4.64] ;  /* 0x000000040414b981 */ /* 0x000ea8000c1e1500 */
[----:B------:R0:W-:Y:S04]  /*5ff70*/  STL [R1+0x48], R9 ;  /* 0x0000480901007387 */ /* 0x0001e80000100800 */
[----:B0-----:R-:W3:Y:S04]  /*5ff80*/  LDL R9, [R1+0x2a50] ;  /* 0x002a500001097983 */ /* 0x001ee80000100800 */
        /* <DEDUP_REMOVED lines=35> */
[----:B------:R-:W2:Y:S01]  /*601c0*/  @!P3 LDG.E.U16 R17, [R4.64] ;  /* 0x000000040411b981 */ /* 0x000ea2000c1e1500 */
[----:B------:R-:W-:-:S03]  /*601d0*/  PRMT R18, RZ, 0x7610, R18 ;  /* 0x00007610ff127816 */ /* 0x000fc60000000012 */
[----:B--2---:R0:W-:Y:S04]  /*601e0*/  STL [R1+0x34], R17 ;  /* 0x0000341101007387 */ /* 0x0041e80000100800 */
[----:B0-----:R-:W2:Y:S01]  /*601f0*/  LDL.LU R17, [R1+0x535c] ;  /* 0x00535c0001117983 */ /* 0x001ea20000300800 */
[----:B------:R-:W2:Y:S02]  /*60200*/  LDL R5, [R1+0x2a4c] ;  /* 0x002a4c0001057983 */ /* 0x000ea40000100800 */
[----:B---3--:R-:W-:Y:S02]  /*60210*/  @!P2 IMAD.MOV.U32 R4, RZ, RZ, R9 ;  /* 0x000000ffff04a224 */ /* 0x008fe400078e0009 */
[----:B------:R-:W3:Y:S04]  /*60220*/  LDL R9, [R1+0x2948] ;  /* 0x0029480001097983 */ /* 0x000ee80000100800 */
[----:B--2---:R-:W2:Y:S04]  /*60230*/  @!P2 LDG.E.U16 R18, [R4.64] ;  /* 0x000000040412a981 */ /* 0x004ea8000c1e1500 */
        /* <DEDUP_REMOVED lines=22> */
[----:B----4-:R-:W-:-:S02]  /*603a0*/  PRMT R13, RZ, 0x7610, R13 ;  /* 0x00007610ff0d7816 */ /* 0x010fc4000000000d */
[----:B--2---:R-:W-:-:S04]  /*603b0*/  @!P3 LOP3.LUT R5, R5, R4, RZ, 0x3c, !PT ;  /* 0x000000040505b212 */ /* 0x004fc800078e3cff */
[----:B------:R-:W-:-:S04]  /*603c0*/  @!P3 LOP3.LUT R4, R5, R4, RZ, 0x3c, !PT ;  /* 0x000000040504b212 */ /* 0x000fc800078e3cff */
[----:B------:R-:W-:-:S05]  /*603d0*/  @!P3 LOP3.LUT R5, R5, R4, RZ, 0x3c, !PT ;  /* 0x000000040505b212 */ /* 0x000fca00078e3cff */
[----:B------:R0:W2:Y:S04]  /*603e0*/  @!P3 LDG.E.U16 R13, [R4.64] ;  /* 0x00000004040db981 */ /* 0x0000a8000c1e1500 */
[----:B0-----:R-:W4:Y:S04]  /*603f0*/  LDL R4, [R1+0x294c] ;  /* 0x00294c0001047983 */ /* 0x001f280000100800 */
[----:B------:R-:W4:Y:S01]  /*60400*/  LDL R5, [R1+0x2950] ;  /* 0x0029500001057983 */ /* 0x000f220000100800 */
[----:B------:R-:W-:Y:S02]  /*60410*/  PRMT R28, RZ, 0x7610, R28 ;  /* 0x00007610ff1c7816 */ /* 0x000fe4000000001c */
[----:B----4-:R-:W-:-:S04]  /*60420*/  @!P2 LOP3.LUT R5, R5, R4, RZ, 0x3c, !PT ;  /* 0x000000040505a212 */ /* 0x010fc800078e3cff */
[----:B------:R-:W-:-:S04]  /*60430*/  @!P2 LOP3.LUT R4, R5, R4, RZ, 0x3c, !PT ;  /* 0x000000040504a212 */ /* 0x000fc800078e3cff */
[----:B------:R-:W-:-:S05]  /*60440*/  @!P2 LOP3.LUT R5, R5, R4, RZ, 0x3c, !PT ;  /* 0x000000040505a212 */ /* 0x000fca00078e3cff */
[----:B------:R-:W4:Y:S04]  /*60450*/  @!P2 LDG.E.U16 R28, [R4.64] ;  /* 0x00000004041ca981 */ /* 0x000f28000c1e1500 */
[----:B--2---:R0:W-:Y:S04]  /*60460*/  STL [R1+0x24], R13 ;  /* 0x0000240d01007387 */ /* 0x0041e80000100800 */
[----:B0-----:R-:W2:Y:S04]  /*60470*/  LDL R13, [R1+0x2850] ;  /* 0x00285000010d7983 */ /* 0x001ea80000100800 */
[----:B----4-:R0:W-:Y:S04]  /*60480*/  STL [R1+0x20], R28 ;  /* 0x0000201c01007387 */ /* 0x0101e80000100800 */
[----:B0-----:R-:W4:Y:S01]  /*60490*/  LDL.LU R28, [R1+0x5350] ;  /* 0x00535000011c7983 */ /* 0x001f220000300800 */
[----:B------:R-:W2:Y:S01]  /*604a0*/  LDL R5, [R1+0x2944] ;  /* 0x0029440001057983 */ /* 0x000ea20000100800 */
[----:B------:R-:W-:Y:S01]  /*604b0*/  PRMT R8, RZ, 0x7610, R8 ;  /* 0x00007610ff087816 */ /* 0x000fe20000000008 */
[----:B---3--:R-:W-:Y:S01]  /*604c0*/  @!P3 IMAD.MOV.U32 R4, RZ, RZ, R9 ;  /* 0x000000ffff04b224 */ /* 0x008fe200078e0009 */
[----:B------:R-:W-:Y:S01]  /*604d0*/  PRMT R6, RZ, 0x7610, R6 ;  /* 0x00007610ff067816 */ /* 0x000fe20000000006 */
[----:B------:R-:W3:Y:S04]  /*604e0*/  LDL R9, [R1+0x27cc] ;  /* 0x0027cc0001097983 */ /* 0x000ee80000100800 */
[----:B--2---:R0:W2:Y:S04]  /*604f0*/  @!P3 LDG.E.U16 R8, [R4.64] ;  /* 0x000000040408b981 */ /* 0x0040a8000c1e1500 */
[----:B0-----:R-:W3:Y:S01]  /*60500*/  LDL R5, [R1+0x28cc] ;  /* 0x0028cc0001057983 */ /* 0x001ee20000100800 */
[----:B------:R-:W-:-:S03]  /*60510*/  @!P2 IMAD.MOV.U32 R4, RZ, RZ, R7 ;  /* 0x000000ffff04a224 */ /* 0x000fc600078e0007 */
[----:B--2---:R0:W-:Y:S01]  /*60520*/  STL [R1+0x1c], R8 ;  /* 0x00001c0801007387 */ /* 0x0041e20000100800 */
[----:B------:R-:W-:Y:S01]  /*60530*/  PRMT R2, RZ, 0x7610, R2 ;  /* 0x00007610ff027816 */ /* 0x000fe20000000002 */
[----:B------:R-:W2:Y:S02]  /*60540*/  LDL R7, [R1+0x27c4] ;  /* 0x0027c40001077983 */ /* 0x000ea40000100800 */
[----:B---3--:R1:W3:Y:S04]  /*60550*/  @!P2 LDG.E.U16 R6, [R4.64] ;  /* 0x000000040406a981 */ /* 0x0082e8000c1e1500 */
[----:B0-----:R-:W2:Y:S04]  /*60560*/  LDL R8, [R1+0x27d0] ;  /* 0x0027d00001087983 */ /* 0x001ea80000100800 */
[----:B-1----:R-:W2:Y:S04]  /*60570*/  LDL R4, [R1+0x28c4] ;  /* 0x0028c40001047983 */ /* 0x002ea80000100800 */
[----:B------:R-:W2:Y:S02]  /*60580*/  LDL R5, [R1+0x28c8] ;  /* 0x0028c80001057983 */ /* 0x000ea40000100800 */
[----:B--2---:R-:W-:-:S04]  /*60590*/  @!P3 LOP3.LUT R5, R5, R4, RZ, 0x3c, !PT ;  /* 0x000000040505b212 */ /* 0x004fc800078e3cff */
[----:B------:R-:W-:-:S04]  /*605a0*/  @!P3 LOP3.LUT R4, R5, R4, RZ, 0x3c, !PT ;  /* 0x000000040504b212 */ /* 0x000fc800078e3cff */
[----:B------:R-:W-:-:S05]  /*605b0*/  @!P3 LOP3.LUT R5, R5, R4, RZ, 0x3c, !PT ;  /* 0x000000040505b212 */ /* 0x000fca00078e3cff */
[----:B------:R-:W2:Y:S04]  /*605c0*/  @!P3 LDG.E.U16 R2, [R4.64] ;  /* 0x000000040402b981 */ /* 0x000ea8000c1e1500 */
[----:B---3--:R0:W-:Y:S04]  /*605d0*/  STL [R1+0x18], R6 ;  /* 0x0000180601007387 */ /* 0x0081e80000100800 */
[----:B0-----:R-:W3:Y:S04]  /*605e0*/  LDL R6, [R1+0x27c8] ;  /* 0x0027c80001067983 */ /* 0x001ee80000100800 */
[----:B--2---:R-:W-:Y:S01]  /*605f0*/  STL [R1+0x14], R2 ;  /* 0x0000140201007387 */ /* 0x004fe20000100800 */
[----:B------:R-:W2:Y:S01]  /*60600*/  LDL R5, [R1+0x284c] ;  /* 0x00284c0001057983 */ /* 0x000ea20000100800 */
[----:B------:R-:W-:Y:S01]  /*60610*/  PRMT R10, RZ, 0x7610, R10 ;  /* 0x00007610ff0a7816 */ /* 0x000fe2000000000a */
[----:B------:R-:W-:Y:S01]  /*60620*/  @!P2 IMAD.MOV.U32 R4, RZ, RZ, R13 ;  /* 0x000000ffff04a224 */ /* 0x000fe200078e000d */
[----:B------:R-:W-:-:S02]  /*60630*/  PRMT R12, RZ, 0x7610, R12 ;  /* 0x00007610ff0c7816 */ /* 0x000fc4000000000c */
[----:B------:R-:W-:Y:S02]  /*60640*/  PRMT R11, RZ, 0x7610, R11 ;  /* 0x00007610ff0b7816 */ /* 0x000fe4000000000b */
[----:B------:R-:W-:Y:S01]  /*60650*/  PRMT R3, RZ, 0x7610, R3 ;  /* 0x00007610ff037816 */ /* 0x000fe20000000003 */
[----:B------:R-:W3:Y:S04]  /*60660*/  LDL R13, [R1+0x274c] ;  /* 0x00274c00010d7983 */ /* 0x000ee80000100800 */
[----:B--2---:R0:W2:Y:S04]  /*60670*/  @!P2 LDG.E.U16 R10, [R4.64] ;  /* 0x00000004040aa981 */ /* 0x0040a8000c1e1500 */
[----:B0-----:R-:W2:Y:S04]  /*60680*/  LDL R4, [R1+0x2844] ;  /* 0x0028440001047983 */ /* 0x001ea80000100800 */
[----:B------:R-:W2:Y:S02]  /*60690*/  LDL R5, [R1+0x2848] ;  /* 0x0028480001057983 */ /* 0x000ea40000100800 */
[----:B--2---:R-:W-:-:S04]  /*606a0*/  @!P3 LOP3.LUT R5, R5, R4, RZ, 0x3c, !PT ;  /* 0x000000040505b212 */ /* 0x004fc800078e3cff */
[----:B------:R-:W-:-:S04]  /*606b0*/  @!P3 LOP3.LUT R4, R5, R4, RZ, 0x3c, !PT ;  /* 0x000000040504b212 */ /* 0x000fc800078e3cff */
[----:B------:R-:W-:-:S05]  /*606c0*/  @!P3 LOP3.LUT R5, R5, R4, RZ, 0x3c, !PT ;  /* 0x000000040505b212 */ /* 0x000fca00078e3cff */
[----:B------:R0:W2:Y:S02]  /*606d0*/  @!P3 LDG.E.U16 R12, [R4.64] ;  /* 0x00000004040cb981 */ /* 0x0000a4000c1e1500 */
[----:B0-----:R-:W-:Y:S02]  /*606e0*/  @!P2 IMAD.MOV.U32 R4, RZ, RZ, R8 ;  /* 0x000000ffff04a224 */ /* 0x001fe400078e0008 */
[----:B------:R-:W-:-:S05]  /*606f0*/  @!P2 IMAD.MOV.U32 R5, RZ, RZ, R9 ;  /* 0x000000ffff05a224 */ /* 0x000fca00078e0009 */
[----:B------:R3:W4:Y:S04]  /*60700*/  @!P2 LDG.E.U16 R11, [R4.64] ;  /* 0x00000004040ba981 */ /* 0x000728000c1e1500 */
[----:B------:R0:W-:Y:S01]  /*60710*/  STL [R1+0x10], R10 ;  /* 0x0000100a01007387 */ /* 0x0001e20000100800 */
[----:B------:R-:W4:Y:S02]  /*60720*/  LDL R9, [R1+0x2744] ;  /* 0x0027440001097983 */ /* 0x000f240000100800 */
[----:B------:R-:W4:Y:S02]  /*60730*/  LDL R8, [R1+0x2748] ;  /* 0x0027480001087983 */ /* 0x000f240000100800 */
[----:B---3--:R-:W-:Y:S02]  /*60740*/  @!P3 IMAD.MOV.U32 R4, RZ, RZ, R6 ;  /* 0x000000ffff04b224 */ /* 0x008fe400078e0006 */
[----:B------:R-:W-:Y:S01]  /*60750*/  @!P3 IMAD.MOV.U32 R5, RZ, RZ, R7 ;  /* 0x000000ffff05b224 */ /* 0x000fe200078e0007 */
[----:B0-----:R-:W3:Y:S04]  /*60760*/  LDL R10, [R1+0x2750] ;  /* 0x00275000010a7983 */ /* 0x001ee80000100800 */
[----:B------:R3:W3:Y:S04]  /*60770*/  @!P3 LDG.E.U16 R3, [R4.64] ;  /* 0x000000040403b981 */ /* 0x0006e8000c1e1500 */
[----:B--2---:R0:W-:Y:S04]  /*60780*/  STL [R1+0xc], R12 ;  /* 0x00000c0c01007387 */ /* 0x0041e80000100800 */
[----:B0-----:R-:W2:Y:S04]  /*60790*/  LDL R12, [R1+0x26cc] ;  /* 0x0026cc00010c7983 */ /* 0x001ea80000100800 */
[----:B----4-:R0:W-:Y:S01]  /*607a0*/  STL [R1+0x8], R11 ;  /* 0x0000080b01007387 */ /* 0x0101e20000100800 */
[----:B------:R-:W4:Y:S02]  /*607b0*/  LDL R7, [R1+0x26c4] ;  /* 0x0026c40001077983 */ /* 0x000f240000100800 */
[----:B------:R-:W4:Y:S01]  /*607c0*/  LDL R6, [R1+0x26c8] ;  /* 0x0026c80001067983 */ /* 0x000f220000100800 */
[----:B0-----:R-:W4:Y:S01]  /*607d0*/  LDL R11, [R1+0x26d0] ;  /* 0x0026d000010b7983 */ /* 0x001f220000100800 */
[----:B---3--:R-:W-:-:S03]  /*607e0*/  @!P2 IMAD.MOV.U32 R4, RZ, RZ, R10 ;  /* 0x000000ffff04a224 */ /* 0x008fc600078e000a */
[----:B------:R0:W-:Y:S01]  /*607f0*/  STL [R1+0x52bc], R3 ;  /* 0x0052bc0301007387 */ /* 0x0001e20000100800 */
[----:B------:R-:W3:Y:S03]  /*60800*/  LDL R10, [R1+0x264c] ;  /* 0x00264c00010a7983 */ /* 0x000ee60000100800 */
[----:B0-----:R-:W3:Y:S01]  /*60810*/  LDL R3, [R1+0x2650] ;  /* 0x0026500001037983 */ /* 0x001ee20000100800 */
[----:B------:R-:W-:Y:S01]  /*60820*/  PRMT R29, RZ, 0x7610, R29 ;  /* 0x00007610ff1d7816 */ /* 0x000fe2000000001d */
[----:B------:R-:W-:Y:S01]  /*60830*/  @!P2 IMAD.MOV.U32 R5, RZ, RZ, R13 ;  /* 0x000000ffff05a224 */ /* 0x000fe200078e000d */
[----:B------:R-:W-:-:S04]  /*60840*/  PRMT R27, RZ, 0x7610, R27 ;  /* 0x00007610ff1b7816 */ /* 0x000fc8000000001b */
[----:B------:R0:W3:Y:S01]  /*60850*/  @!P2 LDG.E.U16 R29, [R4.64] ;  /* 0x00000004041da981 */ /* 0x0000e2000c1e1500 */
[----:B------:R-:W-:Y:S01]  /*60860*/  PRMT R26, RZ, 0x7610, R26 ;  /* 0x00007610ff1a7816 */ /* 0x000fe2000000001a */
[----:B0-----:R-:W-:Y:S02]  /*60870*/  @!P3 IMAD.MOV.U32 R4, RZ, RZ, R8 ;  /* 0x000000ffff04b224 */ /* 0x001fe400078e0008 */
[----:B------:R-:W-:-:S05]  /*60880*/  @!P3 IMAD.MOV.U32 R5, RZ, RZ, R9 ;  /* 0x000000ffff05b224 */ /* 0x000fca00078e0009 */
[----:B------:R2:W3:Y:S01]  /*60890*/  @!P3 LDG.E.U16 R27, [R4.64] ;  /* 0x00000004041bb981 */ /* 0x0004e2000c1e1500 */
[----:B------:R-:W-:Y:S02]  /*608a0*/  PRMT R25, RZ, 0x7610, R25 ;  /* 0x00007610ff197816 */ /* 0x000fe40000000019 */
[----:B------:R-:W-:Y:S01]  /*608b0*/  PRMT R24, RZ, 0x7610, R24 ;  /* 0x00007610ff187816 */ /* 0x000fe20000000018 */
[----:B--2---:R-:W-:Y:S02]  /*608c0*/  @!P2 IMAD.MOV.U32 R5, RZ, RZ, R12 ;  /* 0x000000ffff05a224 */ /* 0x004fe400078e000c */
[----:B----4-:R-:W-:-:S05]  /*608d0*/  @!P2 IMAD.MOV.U32 R4, RZ, RZ, R11 ;  /* 0x000000ffff04a224 */ /* 0x010fca00078e000b */
[----:B------:R0:W2:Y:S02]  /*608e0*/  @!P2 LDG.E.U16 R26, [R4.64] ;  /* 0x00000004041aa981 */ /* 0x0000a4000c1e1500 */
[----:B0-----:R-:W-:Y:S02]  /*608f0*/  @!P3 IMAD.MOV.U32 R4, RZ, RZ, R6 ;  /* 0x000000ffff04b224 */ /* 0x001fe400078e0006 */
[----:B------:R-:W-:-:S05]  /*60900*/  @!P3 IMAD.MOV.U32 R5, RZ, RZ, R7 ;  /* 0x000000ffff05b224 */ /* 0x000fca00078e0007 */
[----:B------:R3:W4:Y:S02]  /*60910*/  @!P3 LDG.E.U16 R25, [R4.64] ;  /* 0x000000040419b981 */ /* 0x000724000c1e1500 */
[----:B---3--:R-:W-:Y:S02]  /*60920*/  @!P2 IMAD.MOV.U32 R4, RZ, RZ, R3 ;  /* 0x000000ffff04a224 */ /* 0x008fe400078e0003 */
[----:B------:R-:W-:-:S05]  /*60930*/  @!P2 IMAD.MOV.U32 R5, RZ, RZ, R10 ;  /* 0x000000ffff05a224 */ /* 0x000fca00078e000a */
[----:B------:R-:W3:Y:S04]  /*60940*/  @!P2 LDG.E.U16 R24, [R4.64] ;  /* 0x000000040418a981 */ /* 0x000ee8000c1e1500 */
[----:B------:R-:W-:Y:S01]  /*60950*/  STL [R1+0x52c0], R29 ;  /* 0x0052c01d01007387 */ /* 0x000fe20000100800 */
[----:B------:R-:W3:Y:S02]  /*60960*/  LDL R9, [R1+0x2644] ;  /* 0x0026440001097983 */ /* 0x000ee40000100800 */
[----:B------:R-:W3:Y:S02]  /*60970*/  LDL R8, [R1+0x2648] ;  /* 0x0026480001087983 */ /* 0x000ee40000100800 */
[----:B------:R-:W-:Y:S01]  /*60980*/  STL [R1+0x52c4], R27 ;  /* 0x0052c41b01007387 */ /* 0x000fe20000100800 */
[----:B--2---:R-:W-:Y:S01]  /*60990*/  STL [R1+0x52c8], R26 ;  /* 0x0052c81a01007387 */ /* 0x004fe20000100800 */
[----:B------:R-:W2:Y:S02]  /*609a0*/  LDL R7, [R1+0x25cc] ;  /* 0x0025cc0001077983 */ /* 0x000ea40000100800 */
[----:B------:R-:W2:Y:S01]  /*609b0*/  LDL R6, [R1+0x25d0] ;  /* 0x0025d00001067983 */ /* 0x000ea20000100800 */
[----:B----4-:R-:W-:Y:S01]  /*609c0*/  STL [R1+0x52cc], R25 ;  /* 0x0052cc1901007387 */ /* 0x010fe20000100800 */
[----:B------:R-:W4:Y:S02]  /*609d0*/  LDL R10, [R1+0x25c4] ;  /* 0x0025c400010a7983 */ /* 0x000f240000100800 */
[----:B------:R-:W4:Y:S01]  /*609e0*/  LDL R3, [R1+0x25c8] ;  /* 0x0025c80001037983 */ /* 0x000f220000100800 */
[----:B---3--:R-:W-:Y:S01]  /*609f0*/  STL [R1+0x52d0], R24 ;  /* 0x0052d01801007387 */ /* 0x008fe20000100800 */
[----:B------:R-:W3:Y:S02]  /*60a00*/  LDL R12, [R1+0x254c] ;  /* 0x00254c00010c7983 */ /* 0x000ee40000100800 */
[----:B------:R-:W3:Y:S01]  /*60a10*/  LDL R11, [R1+0x2550] ;  /* 0x00255000010b7983 */ /* 0x000ee20000100800 */
[----:B------:R-:W-:Y:S01]  /*60a20*/  PRMT R23, RZ, 0x7610, R23 ;  /* 0x00007610ff177816 */ /* 0x000fe20000000017 */
[----:B------:R-:W-:-:S02]  /*60a30*/  @!P3 IMAD.MOV.U32 R4, RZ, RZ, R8 ;  /* 0x000000ffff04b224 */ /* 0x000fc400078e0008 */
[----:B------:R-:W-:Y:S01]  /*60a40*/  @!P3 IMAD.MOV.U32 R5, RZ, RZ, R9 ;  /* 0x000000ffff05b224 */ /* 0x000fe200078e0009 */
[----:B------:R-:W-:Y:S02]  /*60a50*/  PRMT R22, RZ, 0x7610, R22 ;  /* 0x00007610ff167816 */ /* 0x000fe40000000016 */
[----:B------:R-:W-:Y:S02]  /*60a60*/  PRMT R21, RZ, 0x7610, R21 ;  /* 0x00007610ff157816 */ /* 0x000fe40000000015 */
[----:B------:R-:W-:Y:S01]  /*60a70*/  PRMT R20, RZ, 0x7610, R20 ;  /* 0x00007610ff147816 */ /* 0x000fe20000000014 */
[----:B------:R-:W3:Y:S04]  /*60a80*/  LDL R9, [R1+0x2544] ;  /* 0x0025440001097983 */ /* 0x000ee80000100800 */
[----:B------:R2:W3:Y:S04]  /*60a90*/  @!P3 LDG.E.U16 R23, [R4.64] ;  /* 0x000000040417b981 */ /* 0x0004e8000c1e1500 */
[----:B------:R-:W3:Y:S01]  /*60aa0*/  LDL R8, [R1+0x2548] ;  /* 0x0025480001087983 */ /* 0x000ee20000100800 */
[----:B--2---:R-:W-:-:S02]  /*60ab0*/  @!P2 IMAD.MOV.U32 R5, RZ, RZ, R7 ;  /* 0x000000ffff05a224 */ /* 0x004fc400078e0007 */
[----:B------:R-:W-:-:S05]  /*60ac0*/  @!P2 IMAD.MOV.U32 R4, RZ, RZ, R6 ;  /* 0x000000ffff04a224 */ /* 0x000fca00078e0006 */
[----:B------:R4:W2:Y:S02]  /*60ad0*/  @!P2 LDG.E.U16 R22, [R4.64] ;  /* 0x000000040416a981 */ /* 0x0008a4000c1e1500 */
[----:B----4-:R-:W-:Y:S02]  /*60ae0*/  @!P3 IMAD.MOV.U32 R5, RZ, RZ, R10 ;  /* 0x000000ffff05b224 */ /* 0x010fe400078e000a */
[----:B------:R-:W-:-:S05]  /*60af0*/  @!P3 IMAD.MOV.U32 R4, RZ, RZ, R3 ;  /* 0x000000ffff04b224 */ /* 0x000fca00078e0003 */
[----:B------:R3:W4:Y:S02]  /*60b00*/  @!P3 LDG.E.U16 R21, [R4.64] ;  /* 0x000000040415b981 */ /* 0x000724000c1e1500 */
[----:B---3--:R-:W-:Y:S02]  /*60b10*/  @!P2 IMAD.MOV.U32 R5, RZ, RZ, R12 ;  /* 0x000000ffff05a224 */ /* 0x008fe400078e000c */
[----:B------:R-:W-:-:S05]  /*60b20*/  @!P2 IMAD.MOV.U32 R4, RZ, RZ, R11 ;  /* 0x000000ffff04a224 */ /* 0x000fca00078e000b */
[----:B------:R0:W3:Y:S04]  /*60b30*/  @!P2 LDG.E.U16 R20, [R4.64] ;  /* 0x000000040414a981 */ /* 0x0000e8000c1e1500 */
[----:B------:R-:W-:Y:S01]  /*60b40*/  STL [R1+0x52d4], R23 ;  /* 0x0052d41701007387 */ /* 0x000fe20000100800 */
[----:B------:R-:W3:Y:S02]  /*60b50*/  LDL R7, [R1+0x24cc] ;  /* 0x0024cc0001077983 */ /* 0x000ee40000100800 */
[----:B------:R-:W3:Y:S02]  /*60b60*/  LDL R6, [R1+0x24d0] ;  /* 0x0024d00001067983 */ /* 0x000ee40000100800 */
[----:B0-----:R-:W-:Y:S02]  /*60b70*/  @!P3 IMAD.MOV.U32 R4, RZ, RZ, R8 ;  /* 0x000000ffff04b224 */ /* 0x001fe400078e0008 */
[----:B------:R-:W-:Y:S01]  /*60b80*/  @!P3 IMAD.MOV.U32 R5, RZ, RZ, R9 ;  /* 0x000000ffff05b224 */ /* 0x000fe200078e0009 */
[----:B--2---:R-:W-:Y:S01]  /*60b90*/  STL [R1+0x52d8], R22 ;  /* 0x0052d81601007387 */ /* 0x004fe20000100800 */
[----:B------:R-:W2:Y:S02]  /*60ba0*/  LDL R10, [R1+0x24c4] ;  /* 0x0024c400010a7983 */ /* 0x000ea40000100800 */
[----:B------:R-:W2:Y:S01]  /*60bb0*/  LDL R3, [R1+0x24c8] ;  /* 0x0024c80001037983 */ /* 0x000ea20000100800 */
[----:B----4-:R0:W-:Y:S04]  /*60bc0*/  STL [R1+0x52dc], R21 ;  /* 0x0052dc1501007387 */ /* 0x0101e80000100800 */
[----:B---3--:R1:W-:Y:S01]  /*60bd0*/  STL [R1+0x52e0], R20 ;  /* 0x0052e01401007387 */ /* 0x0083e20000100800 */
[----:B------:R-:W3:Y:S02]  /*60be0*/  LDL R9, [R1+0x244c] ;  /* 0x00244c0001097983 */ /* 0x000ee40000100800 */
[----:B------:R-:W3:Y:S01]  /*60bf0*/  LDL R8, [R1+0x2450] ;  /* 0x0024500001087983 */ /* 0x000ee20000100800 */
[----:B------:R-:W-:-:S02]  /*60c00*/  PRMT R16, RZ, 0x7610, R16 ;  /* 0x00007610ff107816 */ /* 0x000fc40000000010 */
[----:B------:R-:W-:-:S04]  /*60c10*/  PRMT R14, RZ, 0x7610, R14 ;  /* 0x00007610ff0e7816 */ /* 0x000fc8000000000e */
[----:B------:R4:W3:Y:S04]  /*60c20*/  @!P3 LDG.E.U16 R16, [R4.64] ;  /* 0x000000040410b981 */ /* 0x0008e8000c1e1500 */
[----:B------:R2:W3:Y:S01]  /*60c30*/  @!P2 LDG.E.U16 R14, [R6.64] ;  /* 0x00000004060ea981 */ /* 0x0004e2000c1e1500 */
[----:B----4-:R-:W-:Y:S02]  /*60c40*/  PRMT R4, RZ, 0x7610, R4 ;  /* 0x00007610ff047816 */ /* 0x010fe40000000004 */
[----:B------:R-:W-:Y:S01]  /*60c50*/  PRMT R5, RZ, 0x7610, R5 ;  /* 0x00007610ff057816 */ /* 0x000fe20000000005 */
[----:B--2---:R-:W-:Y:S02]  /*60c60*/  @!P3 IMAD.MOV.U32 R7, RZ, RZ, R10 ;  /* 0x000000ffff07b224 */ /* 0x004fe400078e000a */
[----:B------:R-:W-:-:S05]  /*60c70*/  @!P3 IMAD.MOV.U32 R6, RZ, RZ, R3 ;  /* 0x000000ffff06b224 */ /* 0x000fca00078e0003 */
[----:B------:R-:W2:Y:S04]  /*60c80*/  @!P3 LDG.E.U16 R4, [R6.64] ;  /* 0x000000040604b981 */ /* 0x000ea8000c1e1500 */
[----:B---3--:R-:W3:Y:S04]  /*60c90*/  @!P2 LDG.E.U16 R5, [R8.64] ;  /* 0x000000040805a981 */ /* 0x008ee8000c1e1500 */
[----:B------:R4:W-:Y:S01]  /*60ca0*/  STL [R1+0x52e4], R16 ;  /* 0x0052e41001007387 */ /* 0x0009e20000100800 */
[----:B0-----:R-:W3:Y:S02]  /*60cb0*/  LDL R21, [R1+0x2444] ;  /* 0x0024440001157983 */ /* 0x001ee40000100800 */
[----:B-1----:R-:W3:Y:S02]  /*60cc0*/  LDL R20, [R1+0x2448] ;  /* 0x0024480001147983 */ /* 0x002ee40000100800 */
[----:B------:R0:W-:Y:S01]  /*60cd0*/  STL [R1+0x52e8], R14 ;  /* 0x0052e80e01007387 */ /* 0x0001e20000100800 */
[----:B------:R-:W3:Y:S04]  /*60ce0*/  LDL R11, [R1+0x23cc] ;  /* 0x0023cc00010b7983 */ /* 0x000ee80000100800 */
[----:B------:R-:W3:Y:S04]  /*60cf0*/  LDL R10, [R1+0x23d0] ;  /* 0x0023d000010a7983 */ /* 0x000ee80000100800 */
[----:B------:R-:W3:Y:S04]  /*60d00*/  LDL R3, [R1+0x23c8] ;  /* 0x0023c80001037983 */ /* 0x000ee80000100800 */
[----:B----4-:R-:W4:Y:S04]  /*60d10*/  LDL R16, [R1+0x23c4] ;  /* 0x0023c40001107983 */ /* 0x010f280000100800 */
[----:B--2---:R-:W-:Y:S01]  /*60d20*/  STL [R1+0x52ec], R4 ;  /* 0x0052ec0401007387 */ /* 0x004fe20000100800 */
[----:B------:R-:W2:Y:S02]  /*60d30*/  LDL R13, [R1+0x234c] ;  /* 0x00234c00010d7983 */ /* 0x000ea40000100800 */
[----:B------:R-:W2:Y:S01]  /*60d40*/  LDL R12, [R1+0x2350] ;  /* 0x00235000010c7983 */ /* 0x000ea20000100800 */
[----:B---3--:R1:W-:Y:S01]  /*60d50*/  STL [R1+0x52f0], R5 ;  /* 0x0052f00501007387 */ /* 0x0083e20000100800 */
[----:B0-----:R-:W3:Y:S03]  /*60d60*/  LDL R14, [R1+0x2344] ;  /* 0x00234400010e7983 */ /* 0x001ee60000100800 */
[----:B-1----:R-:W3:Y:S01]  /*60d70*/  LDL R5, [R1+0x2348] ;  /* 0x0023480001057983 */ /* 0x002ee20000100800 */
[----:B------:R-:W-:-:S02]  /*60d80*/  PRMT R6, RZ, 0x7610, R6 ;  /* 0x00007610ff067816 */ /* 0x000fc40000000006 */
[----:B------:R-:W-:Y:S01]  /*60d90*/  PRMT R7, RZ, 0x7610, R7 ;  /* 0x00007610ff077816 */ /* 0x000fe20000000007 */
[----:B------:R-:W-:Y:S02]  /*60da0*/  @!P3 IMAD.MOV.U32 R8, RZ, RZ, R20 ;  /* 0x000000ffff08b224 */ /* 0x000fe400078e0014 */
[----:B------:R-:W-:-:S03]  /*60db0*/  @!P3 IMAD.MOV.U32 R9, RZ, RZ, R21 ;  /* 0x000000ffff09b224 */ /* 0x000fc600078e0015 */
[----:B------:R0:W3:Y:S04]  /*60dc0*/  @!P2 LDG.E.U16 R7, [R10.64] ;  /* 0x000000040a07a981 */ /* 0x0000e8000c1e1500 */
[----:B------:R1:W3:Y:S01]  /*60dd0*/  @!P3 LDG.E.U16 R6, [R8.64] ;  /* 0x000000040806b981 */ /* 0x0002e2000c1e1500 */
[----:B0-----:R-:W-:Y:S01]  /*60de0*/  @!P3 IMAD.MOV.U32 R10, RZ, RZ, R3 ;  /* 0x000000ffff0ab224 */ /* 0x001fe200078e0003 */
[----:B-1----:R-:W-:Y:S01]  /*60df0*/  PRMT R8, RZ, 0x7610, R8 ;  /* 0x00007610ff087816 */ /* 0x002fe20000000008 */
[----:B----4-:R-:W-:Y:S01]  /*60e00*/  @!P3 IMAD.MOV.U32 R11, RZ, RZ, R16 ;  /* 0x000000ffff0bb224 */ /* 0x010fe200078e0010 */
[----:B------:R-:W-:-:S04]  /*60e10*/  PRMT R9, RZ, 0x7610, R9 ;  /* 0x00007610ff097816 */ /* 0x000fc80000000009 */
[----:B------:R0:W4:Y:S02]  /*60e20*/  @!P3 LDG.E.U16 R8, [R10.64] ;  /* 0x000000040a08b981 */ /* 0x000124000c1e1500 */
[----:B0-----:R-:W-:Y:S02]  /*60e30*/  PRMT R10, RZ, 0x7610, R10 ;  /* 0x00007610ff0a7816 */ /* 0x001fe4000000000a */
[----:B--2---:R3:W2:Y:S02]  /*60e40*/  @!P2 LDG.E.U16 R9, [R12.64] ;  /* 0x000000040c09a981 */ /* 0x0046a4000c1e1500 */
[----:B---3--:R-:W-:Y:S02]  /*60e50*/  @!P3 IMAD.MOV.U32 R13, RZ, RZ, R14 ;  /* 0x000000ffff0db224 */ /* 0x008fe400078e000e */
[----:B------:R-:W-:-:S05]  /*60e60*/  @!P3 IMAD.MOV.U32 R12, RZ, RZ, R5 ;  /* 0x000000ffff0cb224 */ /* 0x000fca00078e0005 */
[----:B------:R-:W3:Y:S04]  /*60e70*/  @!P3 LDG.E.U16 R10, [R12.64] ;  /* 0x000000040c0ab981 */ /* 0x000ee8000c1e1500 */
[----:B------:R-:W-:Y:S01]  /*60e80*/  STL [R1+0x52f4], R6 ;  /* 0x0052f40601007387 */ /* 0x000fe20000100800 */
[----:B------:R-:W-:Y:S02]  /*60e90*/  STL [R1+0x52f8], R7 ;  /* 0x0052f80701007387 */ /* 0x000fe40000100800 */
[----:B------:R-:W3:Y:S02]  /*60ea0*/  LDL R4, [R1+0x22cc] ;  /* 0x0022cc0001047983 */ /* 0x000ee40000100800 */
[----:B------:R-:W3:Y:S01]  /*60eb0*/  LDL R3, [R1+0x22d0] ;  /* 0x0022d00001037983 */ /* 0x000ee20000100800 */
[----:B----4-:R0:W-:Y:S01]  /*60ec0*/  STL [R1+0x52fc], R8 ;  /* 0x0052fc0801007387 */ /* 0x0101e20000100800 */
[----:B------:R-:W4:Y:S02]  /*60ed0*/  LDL R20, [R1+0x22c4] ;  /* 0x0022c40001147983 */ /* 0x000f240000100800 */
[----:B------:R-:W4:Y:S01]  /*60ee0*/  LDL R16, [R1+0x22c8] ;  /* 0x0022c80001107983 */ /* 0x000f220000100800 */
[----:B--2---:R1:W-:Y:S01]  /*60ef0*/  STL [R1+0x5300], R9 ;  /* 0x0053000901007387 */ /* 0x0043e20000100800 */
[----:B------:R-:W2:Y:S02]  /*60f00*/  LDL R14, [R1+0x224c] ;  /* 0x00224c00010e7983 */ /* 0x000ea40000100800 */
[----:B0-----:R-:W2:Y:S02]  /*60f10*/  LDL R8, [R1+0x2244] ;  /* 0x0022440001087983 */ /* 0x001ea40000100800 */
[----:B------:R-:W2:Y:S01]  /*60f20*/  LDL R7, [R1+0x2248] ;  /* 0x0022480001077983 */ /* 0x000ea20000100800 */
[----:B------:R-:W2:Y:S04]  /*60f30*/  LDL R5, [R1+0x21d0] ;  /* 0x0021d00001057983 */ /* 0x000ea80000100800 */
[----:B-1----:R-:W2:Y:S04]  /*60f40*/  LDL R9, [R1+0x2250] ;  /* 0x0022500001097983 */ /* 0x002ea80000100800 */
[----:B---3--:R-:W-:Y:S01]  /*60f50*/  STL [R1+0x5304], R10 ;  /* 0x0053040a01007387 */ /* 0x008fe20000100800 */
[----:B------:R-:W3:Y:S01]  /*60f60*/  LDL R6, [R1+0x21cc] ;  /* 0x0021cc0001067983 */ /* 0x000ee20000100800 */
[----:B------:R-:W-:Y:S01]  /*60f70*/  PRMT R11, RZ, 0x7610, R11 ;  /* 0x00007610ff0b7816 */ /* 0x000fe2000000000b */
[----:B------:R-:W-:-:S02]  /*60f80*/  @!P2 IMAD.MOV.U32 R13, RZ, RZ, R4 ;  /* 0x000000ffff0da224 */ /* 0x000fc400078e0004 */
[----:B------:R-:W-:Y:S01]  /*60f90*/  @!P2 IMAD.MOV.U32 R12, RZ, RZ, R3 ;  /* 0x000000ffff0ca224 */ /* 0x000fe200078e0003 */
[----:B------:R-:W-:Y:S02]  /*60fa0*/  PRMT R15, RZ, 0x7610, R15 ;  /* 0x00007610ff0f7816 */ /* 0x000fe4000000000f */
[----:B------:R-:W-:Y:S02]  /*60fb0*/  PRMT R17, RZ, 0x7610, R17 ;  /* 0x00007610ff117816 */ /* 0x000fe40000000011 */
[----:B------:R-:W-:Y:S02]  /*60fc0*/  PRMT R18, RZ, 0x7610, R18 ;  /* 0x00007610ff127816 */ /* 0x000fe40000000012 */
[----:B------:R-:W-:Y:S01]  /*60fd0*/  PRMT R19, RZ, 0x7610, R19 ;  /* 0x00007610ff137816 */ /* 0x000fe20000000013 */
[----:B------:R4:W3:Y:S04]  /*60fe0*/  @!P2 LDG.E.U16 R11, [R12.64] ;  /* 0x000000040c0ba981 */ /* 0x0008e8000c1e1500 */
[----:B------:R-:W3:Y:S04]  /*60ff0*/  LDL R3, [R1+0x3ab4] ;  /* 0x003ab40001037983 */ /* 0x000ee80000100800 */
[----:B------:R-:W3:Y:S01]  /*61000*/  LDL R4, [R1+0x3aac] ;  /* 0x003aac0001047983 */ /* 0x000ee20000100800 */
[----:B----4-:R-:W-:-:S02]  /*61010*/  @!P3 IMAD.MOV.U32 R12, RZ, RZ, R16 ;  /* 0x000000ffff0cb224 */ /* 0x010fc400078e0010 */
[----:B------:R-:W-:-:S05]  /*61020*/  @!P3 IMAD.MOV.U32 R13, RZ, RZ, R20 ;  /* 0x000000ffff0db224 */ /* 0x000fca00078e0014 */
[----:B------:R2:W4:Y:S02]  /*61030*/  @!P3 LDG.E.U16 R15, [R12.64] ;  /* 0x000000040c0fb981 */ /* 0x000524000c1e1500 */
[----:B--2---:R-:W-:Y:S02]  /*61040*/  @!P2 IMAD.MOV.U32 R13, RZ, RZ, R14 ;  /* 0x000000ffff0da224 */ /* 0x004fe400078e000e */
[----:B------:R-:W-:-:S05]  /*61050*/  @!P2 IMAD.MOV.U32 R12, RZ, RZ, R9 ;  /* 0x000000ffff0ca224 */ /* 0x000fca00078e0009 */
[----:B------:R0:W2:Y:S02]  /*61060*/  @!P2 LDG.E.U16 R17, [R12.64] ;  /* 0x000000040c11a981 */ /* 0x0000a4000c1e1500 */
[----:B0-----:R-:W-:Y:S02]  /*61070*/  @!P3 IMAD.MOV.U32 R12, RZ, RZ, R7 ;  /* 0x000000ffff0cb224 */ /* 0x001fe400078e0007 */
[----:B------:R-:W-:-:S05]  /*61080*/  @!P3 IMAD.MOV.U32 R13, RZ, RZ, R8 ;  /* 0x000000ffff0db224 */ /* 0x000fca00078e0008 */
[----:B------:R0:W2:Y:S02]  /*61090*/  @!P3 LDG.E.U16 R18, [R12.64] ;  /* 0x000000040c12b981 */ /* 0x0000a4000c1e1500 */
[----:B0-----:R-:W-:Y:S02]  /*610a0*/  @!P2 IMAD.MOV.U32 R12, RZ, RZ, R5 ;  /* 0x000000ffff0ca224 */ /* 0x001fe400078e0005 */
[----:B---3--:R-:W-:-:S05]  /*610b0*/  @!P2 IMAD.MOV.U32 R13, RZ, RZ, R6 ;  /* 0x000000ffff0da224 */ /* 0x008fca00078e0006 */
[----:B------:R0:W3:Y:S04]  /*610c0*/  @!P2 LDG.E.U16 R19, [R12.64] ;  /* 0x000000040c13a981 */ /* 0x0000e8000c1e1500 */
[----:B------:R-:W-:Y:S01]  /*610d0*/  STL [R1+0x5308], R11 ;  /* 0x0053080b01007387 */ /* 0x000fe20000100800 */
[----:B0-----:R-:W-:-:S03]  /*610e0*/  @!P3 IMAD.MOV.U32 R12, RZ, RZ, R3 ;  /* 0x000000ffff0cb224 */ /* 0x001fc600078e0003 */
[----:B----4-:R0:W-:Y:S04]  /*610f0*/  STL [R1+0x530c], R15 ;  /* 0x00530c0f01007387 */ /* 0x0101e80000100800 */
[----:B--2---:R1:W-:Y:S04]  /*61100*/  STL [R1+0x5310], R17 ;  /* 0x0053101101007387 */ /* 0x0043e80000100800 */
[----:B------:R-:W-:Y:S01]  /*61110*/  STL [R1+0x5314], R18 ;  /* 0x0053141201007387 */ /* 0x000fe20000100800 */
[----:B0-----:R-:W2:Y:S02]  /*61120*/  LDL.LU R15, [R1+0x2c0] ;  /* 0x0002c000010f7983 */ /* 0x001ea40000300800 */
[----:B------:R-:W4:Y:S01]  /*61130*/  LDL.LU R29, [R1+0x2a0] ;  /* 0x0002a000011d7983 */ /* 0x000f220000300800 */
[----:B---3--:R-:W-:Y:S01]  /*61140*/  STL [R1+0x5318], R19 ;  /* 0x0053181301007387 */ /* 0x008fe20000100800 */
[----:B-1----:R-:W3:Y:S02]  /*61150*/  LDL R17, [R1+0x3aa4] ;  /* 0x003aa40001117983 */ /* 0x002ee40000100800 */
[----:B------:R-:W2:Y:S01]  /*61160*/  LDL R3, [R1+0x3ab0] ;  /* 0x003ab00001037983 */ /* 0x000ea20000100800 */
[----:B------:R-:W-:Y:S01]  /*61170*/  PRMT R28, RZ, 0x7610, R28 ;  /* 0x00007610ff1c7816 */ /* 0x000fe2000000001c */
[----:B------:R-:W-:Y:S01]  /*61180*/  @!P3 IMAD.MOV.U32 R13, RZ, RZ, R4 ;  /* 0x000000ffff0db224 */ /* 0x000fe200078e0004 */
[----:B------:R-:W-:Y:S01]  /*61190*/  PRMT R0, RZ, 0x7610, R0 ;  /* 0x00007610ff007816 */ /* 0x000fe20000000000 */
[----:B------:R-:W4:Y:S04]  /*611a0*/  LDL.LU R11, [R1+0x280] ;  /* 0x00028000010b7983 */ /* 0x000f280000300800 */
[----:B------:R3:W4:Y:S01]  /*611b0*/  @!P3 LDG.E.U16 R28, [R12.64] ;  /* 0x000000040c1cb981 */ /* 0x000722000c1e1500 */
[----:B------:R-:W4:Y:S02]  /*611c0*/  LDL.LU R10, [R1+0x260] ;  /* 0x00026000010a7983 */ /* 0x000f240000300800 */
[----:B------:R-:W4:Y:S02]  /*611d0*/  LDL.LU R9, [R1+0x240] ;  /* 0x0002400001097983 */ /* 0x000f240000300800 */
[----:B------:R-:W4:Y:S01]  /*611e0*/  LDL.LU R27, [R1+0x220] ;  /* 0x00022000011b7983 */ /* 0x000f220000300800 */
[----:B------:R-:W4:Y:S01]  /*611f0*/  LDL.LU R8, [R1+0x200] ;  /* 0x0002000001087983 */ /* 0x000f220000300800 */
        /* <DEDUP_REMOVED lines=8> */
[----:B------:R-:W4:Y:S03]  /*61280*/  LDL.LU R22, [R1+0xe0] ;  /* 0x0000e00001167983 */ /* 0x000f260000300800 */
[----:B------:R-:W0:Y:S01]  /*61290*/  S2R R2, SR_TID.X ;  /* 0x0000000000027919 */ /* 0x000e220000002100 */
[----:B------:R-:W4:Y:S02]  /*612a0*/  LDL.LU R23, [R1+0x2bc] ;  /* 0x0002bc0001177983 */ /* 0x000f240000300800 */
[----:B------:R-:W4:Y:S02]  /*612b0*/  LDL.LU R24, [R1+0x29c] ;  /* 0x00029c0001187983 */ /* 0x000f240000300800 */
[----:B------:R-:W4:Y:S01]  /*612c0*/  LDL.LU R25, [R1+0x27c] ;  /* 0x00027c0001197983 */ /* 0x000f220000300800 */
[----:B------:R-:W4:Y:S01]  /*612d0*/  LDL.LU R26, [R1+0x25c] ;  /* 0x00025c00011a7983 */ /* 0x000f220000300800 */
[----:B---3--:R-:W-:-:S02]  /*612e0*/  @!P2 IMAD.MOV.U32 R13, RZ, RZ, R17 ;  /* 0x000000ffff0da224 */ /* 0x008fc400078e0011 */
[----:B--2---:R-:W-:-:S05]  /*612f0*/  @!P2 IMAD.MOV.U32 R12, RZ, RZ, R3 ;  /* 0x000000ffff0ca224 */ /* 0x004fca00078e0003 */
[----:B------:R-:W2:Y:S01]  /*61300*/  @!P2 LDG.E.U16 R0, [R12.64] ;  /* 0x000000040c00a981 */ /* 0x000ea2000c1e1500 */
[----:B0-----:R-:W-:-:S03]  /*61310*/  LOP3.LUT R2, R2, 0x3f, RZ, 0xc0, !PT ;  /* 0x0000003f02027812 */ /* 0x001fc600078ec0ff */
[----:B----4-:R-:W-:Y:S01]  /*61320*/  STL [R1+0x42d8], R28 ;  /* 0x0042d81c01007387 */ /* 0x010fe20000100800 */
[----:B------:R-:W-:Y:S02]  /*61330*/  STL [R1+0x531c], R28 ;  /* 0x00531c1c01007387 */ /* 0x000fe40000100800 */
[----:B------:R-:W3:Y:S02]  /*61340*/  LDL.LU R3, [R1+0x23c] ;  /* 0x00023c0001037983 */ /* 0x000ee40000300800 */
[----:B------:R-:W-:Y:S01]  /*61350*/  IMAD.SHL.U32 R2, R2, 0x2, RZ ;  /* 0x0000000202027824 */ /* 0x000fe200078e00ff */
[----:B------:R-:W-:Y:S01]  /*61360*/  STL [R1+0x5324], R12 ;  /* 0x0053240c01007387 */ /* 0x000fe20000100800 */
[----:B------:R-:W-:Y:S03]  /*61370*/  STL [R1+0x5320], R13 ;  /* 0x0053200d01007387 */ /* 0x000fe60000100800 */
[----:B------:R0:W-:Y:S04]  /*61380*/  STS.U16 [R2+0x20400], R29 ;  /* 0x0204001d02007388 */ /* 0x0001e80000000400 */
[----:B------:R1:W-:Y:S04]  /*61390*/  STS.U16 [R2+0x21400], R27 ;  /* 0x0214001b02007388 */ /* 0x0003e80000000400 */
[----:B------:R-:W-:Y:S04]  /*613a0*/  STS.U16 [R2+0x20000], R15 ;  /* 0x0200000f02007388 */ /* 0x000fe80000000400 */
        /* <DEDUP_REMOVED lines=13> */
[----:B--2---:R-:W-:Y:S01]  /*61480*/  STL [R1+0x42dc], R0 ;  /* 0x0042dc0001007387 */ /* 0x004fe20000100800 */
[----:B------:R2:W-:Y:S02]  /*61490*/  STL [R1+0x5328], R0 ;  /* 0x0053280001007387 */ /* 0x0005e40000100800 */
[----:B0-----:R-:W4:Y:S02]  /*614a0*/  LDL.LU R29, [R1+0x21c] ;  /* 0x00021c00011d7983 */ /* 0x001f240000300800 */
[----:B-1----:R-:W4:Y:S01]  /*614b0*/  LDL.LU R27, [R1+0x1fc] ;  /* 0x0001fc00011b7983 */ /* 0x002f220000300800 */
[----:B--2---:R-:W-:-:S02]  /*614c0*/  LOP3.LUT R0, R2, 0x10, RZ, 0x3c, !PT ;  /* 0x0000001002007812 */ /* 0x004fc400078e3cff */
[----:B------:R-:W2:Y:S01]  /*614d0*/  LDL.LU R2, [R1+0x1dc] ;  /* 0x0001dc0001027983 */ /* 0x000ea20000300800 */
[----:B------:R-:W2:Y:S02]  /*614e0*/  LDL.LU R13, [R1+0x1bc] ;  /* 0x0001bc00010d7983 */ /* 0x000ea40000300800 */
[----:B------:R-:W2:Y:S02]  /*614f0*/  LDL.LU R12, [R1+0x19c] ;  /* 0x00019c00010c7983 */ /* 0x000ea40000300800 */
[----:B------:R-:W2:Y:S01]  /*61500*/  LDL.LU R28, [R1+0x17c] ;  /* 0x00017c00011c7983 */ /* 0x000ea20000300800 */
[----:B------:R-:W2:Y:S01]  /*61510*/  LDL.LU R19, [R1+0x15c] ;  /* 0x00015c0001137983 */ /* 0x000ea20000300800 */
[----:B------:R-:W2:Y:S03]  /*61520*/  LDL.LU R18, [R1+0x13c] ;  /* 0x00013c0001127983 */ /* 0x000ea60000300800 */
[----:B------:R-:W-:Y:S01]  /*61530*/  STS.U16 [R0+0x20080], R23 ;  /* 0x0200801700007388 */ /* 0x000fe20000000400 */
[----:B------:R-:W2:Y:S02]  /*61540*/  LDL.LU R4, [R1+0x11c] ;  /* 0x00011c0001047983 */ /* 0x000ea40000300800 */
[----:B------:R-:W-:Y:S02]  /*61550*/  STS.U16 [R0+0x20480], R24 ;  /* 0x0204801800007388 */ /* 0x000fe40000000400 */
[----:B------:R-:W-:Y:S01]  /*61560*/  STS.U16 [R0+0x20880], R25 ;  /* 0x0208801900007388 */ /* 0x000fe20000000400 */
[----:B------:R-:W-:Y:S01]  /*61570*/  STS.U16 [R0+0x20c80], R26 ;  /* 0x020c801a00007388 */ /* 0x000fe20000000400 */
[----:B---3--:R0:W-:Y:S03]  /*61580*/  STS.U16 [R0+0x21080], R3 ;  /* 0x0210800300007388 */ /* 0x0081e60000000400 */
[----:B------:R-:W3:Y:S04]  /*61590*/  LDL.LU R17, [R1+0xfc] ;  /* 0x0000fc0001117983 */ /* 0x000ee80000300800 */
[----:B0-----:R-:W3:Y:S01]  /*615a0*/  LDL.LU R3, [R1+0xdc] ;  /* 0x0000dc0001037983 */ /* 0x001ee20000300800 */
[----:B------:R-:W3:Y:S02]  /*615b0*/  LDL.LU R15, [R1+0x2b8] ;  /* 0x0002b800010f7983 */ /* 0x000ee40000300800 */
[----:B------:R-:W3:Y:S02]  /*615c0*/  LDL.LU R11, [R1+0x298] ;  /* 0x00029800010b7983 */ /* 0x000ee40000300800 */
[----:B------:R-:W3:Y:S01]  /*615d0*/  LDL.LU R10, [R1+0x278] ;  /* 0x00027800010a7983 */ /* 0x000ee20000300800 */
[----:B----4-:R0:W-:Y:S04]  /*615e0*/  STS.U16 [R0+0x21480], R29 ;  /* 0x0214801d00007388 */ /* 0x0101e80000000400 */
[----:B0-----:R-:W4:Y:S01]  /*615f0*/  LDL.LU R29, [R1+0x258] ;  /* 0x00025800011d7983 */ /* 0x001f220000300800 */
[----:B------:R-:W-:Y:S02]  /*61600*/  STS.U16 [R0+0x21880], R27 ;  /* 0x0218801b00007388 */ /* 0x000fe40000000400 */
[----:B--2---:R0:W-:Y:S01]  /*61610*/  STS.U16 [R0+0x21c80], R2 ;  /* 0x021c800200007388 */ /* 0x0041e20000000400 */
[----:B------:R-:W2:Y:S04]  /*61620*/  LDL.LU R9, [R1+0x238] ;  /* 0x0002380001097983 */ /* 0x000ea80000300800 */
[----:B------:R-:W2:Y:S04]  /*61630*/  LDL.LU R8, [R1+0x218] ;  /* 0x0002180001087983 */ /* 0x000ea80000300800 */
[----:B0-----:R-:W0:Y:S04]  /*61640*/  S2R R2, SR_TID.X ;  /* 0x0000000000027919 */ /* 0x001e280000002100 */
[----:B------:R-:W-:Y:S01]  /*61650*/  STS.U16 [R0+0x22080], R13 ;  /* 0x0220800d00007388 */ /* 0x000fe20000000400 */
[----:B------:R-:W2:Y:S02]  /*61660*/  LDL.LU R7, [R1+0x1f8] ;  /* 0x0001f80001077983 */ /* 0x000ea40000300800 */
[----:B------:R-:W-:Y:S02]  /*61670*/  STS.U16 [R0+0x22480], R12 ;  /* 0x0224800c00007388 */ /* 0x000fe40000000400 */
[----:B------:R-:W2:Y:S01]  /*61680*/  LDL.LU R6, [R1+0x1d8] ;  /* 0x0001d80001067983 */ /* 0x000ea20000300800 */
[----:B------:R-:W-:Y:S04]  /*61690*/  STS.U16 [R0+0x22880], R28 ;  /* 0x0228801c00007388 */ /* 0x000fe80000000400 */
[----:B------:R-:W2:Y:S01]  /*616a0*/  LDL.LU R5, [R1+0x1b8] ;  /* 0x0001b80001057983 */ /* 0x000ea20000300800 */
[----:B------:R-:W-:Y:S02]  /*616b0*/  STS.U16 [R0+0x22c80], R19 ;  /* 0x022c801300007388 */ /* 0x000fe40000000400 */
[----:B------:R-:W2:Y:S02]  /*616c0*/  LDL.LU R14, [R1+0x198] ;  /* 0x00019800010e7983 */ /* 0x000ea40000300800 */
[----:B------:R-:W-:Y:S01]  /*616d0*/  STS.U16 [R0+0x23080], R18 ;  /* 0x0230801200007388 */ /* 0x000fe20000000400 */
[----:B------:R-:W2:Y:S04]  /*616e0*/  LDL.LU R16, [R1+0x178] ;  /* 0x0001780001107983 */ /* 0x000ea80000300800 */
[----:B------:R1:W-:Y:S01]  /*616f0*/  STS.U16 [R0+0x23480], R4 ;  /* 0x0234800400007388 */ /* 0x0003e20000000400 */
[----:B------:R-:W2:Y:S02]  /*61700*/  LDL.LU R20, [R1+0x158] ;  /* 0x0001580001147983 */ /* 0x000ea40000300800 */
[----:B------:R-:W2:Y:S02]  /*61710*/  LDL.LU R21, [R1+0x138] ;  /* 0x0001380001157983 */ /* 0x000ea40000300800 */
[----:B------:R-:W2:Y:S01]  /*61720*/  LDL.LU R22, [R1+0x118] ;  /* 0x0001180001167983 */ /* 0x000ea20000300800 */
[----:B------:R-:W2:Y:S01]  /*61730*/  LDL.LU R23, [R1+0xf8] ;  /* 0x0000f80001177983 */ /* 0x000ea20000300800 */
[----:B0-----:R-:W-:-:S03]  /*61740*/  LOP3.LUT R2, R2, 0x3f, RZ, 0xc0, !PT ;  /* 0x0000003f02027812 */ /* 0x001fc600078ec0ff */
[----:B---3--:R-:W-:Y:S04]  /*61750*/  STS.U16 [R0+0x23880], R17 ;  /* 0x0238801100007388 */ /* 0x008fe80000000400 */
[----:B------:R-:W3:Y:S01]  /*61760*/  LDL.LU R24, [R1+0xd8] ;  /* 0x0000d80001187983 */ /* 0x000ee20000300800 */
[----:B------:R-:W-:-:S03]  /*61770*/  IMAD.SHL.U32 R2, R2, 0x2, RZ ;  /* 0x0000000202027824 */ /* 0x000fc600078e00ff */
[----:B------:R0:W-:Y:S04]  /*61780*/  STS.U16 [R0+0x23c80], R3 ;  /* 0x023c800300007388 */ /* 0x0001e80000000400 */
[----:B------:R-:W3:Y:S01]  /*61790*/  LDL.LU R25, [R1+0x2b4] ;  /* 0x0002b40001197983 */ /* 0x000ee20000300800 */
[----:B------:R-:W3:Y:S02]  /*617a0*/  LDL.LU R26, [R1+0x294] ;  /* 0x00029400011a7983 */ /* 0x000ee40000300800 */
[----:B------:R-:W3:Y:S01]  /*617b0*/  LDL.LU R27, [R1+0x274] ;  /* 0x00027400011b7983 */ /* 0x000ee20000300800 */
[----:B-1----:R-:W-:-:S05]  /*617c0*/  LOP3.LUT R4, R2, 0x20, RZ, 0x3c, !PT ;  /* 0x0000002002047812 */ /* 0x002fca00078e3cff */
[----:B------:R-:W-:Y:S01]  /*617d0*/  STS.U16 [R4+0x20100], R15 ;  /* 0x0201000f04007388 */ /* 0x000fe20000000400 */
[----:B------:R-:W-:Y:S02]  /*617e0*/  STS.U16 [R4+0x20500], R11 ;  /* 0x0205000b04007388 */ /* 0x000fe40000000400 */
[----:B------:R-:W-:Y:S01]  /*617f0*/  STS.U16 [R4+0x20900], R10 ;  /* 0x0209000a04007388 */ /* 0x000fe20000000400 */
[----:B0-----:R-:W3:Y:S01]  /*61800*/  LDL.LU R3, [R1+0x254] ;  /* 0x0002540001037983 */ /* 0x001ee20000300800 */
[----:B------:R-:W-:-:S03]  /*61810*/  LOP3.LUT R0, R2, 0x30, RZ, 0x3c, !PT ;  /* 0x0000003002007812 */ /* 0x000fc600078e3cff */
[----:B----4-:R0:W-:Y:S04]  /*61820*/  STS.U16 [R4+0x20d00], R29 ;  /* 0x020d001d04007388 */ /* 0x0101e80000000400 */
[----:B0-----:R-:W4:Y:S01]  /*61830*/  LDL.LU R29, [R1+0x234] ;  /* 0x00023400011d7983 */ /* 0x001f220000300800 */
[----:B------:R-:W3:Y:S02]  /*61840*/  LDL.LU R2, [R1+0x1f4] ;  /* 0x0001f40001027983 */ /* 0x000ee40000300800 */
[----:B--2---:R-:W-:Y:S01]  /*61850*/  STS.U16 [R4+0x21100], R9 ;  /* 0x0211000904007388 */ /* 0x004fe20000000400 */
[----:B------:R-:W-:Y:S04]  /*61860*/  STS.U16 [R4+0x21500], R8 ;  /* 0x0215000804007388 */ /* 0x000fe80000000400 */
[----:B------:R-:W-:Y:S01]  /*61870*/  STS.U16 [R4+0x21900], R7 ;  /* 0x0219000704007388 */ /* 0x000fe20000000400 */
[----:B------:R-:W-:Y:S03]  /*61880*/  STS.U16 [R4+0x21d00], R6 ;  /* 0x021d000604007388 */ /* 0x000fe60000000400 */
[----:B------:R-:W-:Y:S01]  /*61890*/  STS.U16 [R4+0x22100], R5 ;  /* 0x0221000504007388 */ /* 0x000fe20000000400 */
[----:B------:R-:W-:Y:S03]  /*618a0*/  STS.U16 [R4+0x22500], R14 ;  /* 0x0225000e04007388 */ /* 0x000fe60000000400 */
[----:B------:R-:W-:Y:S01]  /*618b0*/  STS.U16 [R4+0x22900], R16 ;  /* 0x0229001004007388 */ /* 0x000fe20000000400 */
[----:B------:R-:W-:Y:S02]  /*618c0*/  STS.U16 [R4+0x22d00], R20 ;  /* 0x022d001404007388 */ /* 0x000fe40000000400 */
[----:B------:R-:W-:Y:S01]  /*618d0*/  STS.U16 [R4+0x23100], R21 ;  /* 0x0231001504007388 */ /* 0x000fe20000000400 */
[----:B------:R-:W-:Y:S01]  /*618e0*/  STS.U16 [R4+0x23500], R22 ;  /* 0x0235001604007388 */ /* 0x000fe20000000400 */
[----:B------:R-:W-:Y:S03]  /*618f0*/  STS.U16 [R4+0x23900], R23 ;  /* 0x0239001704007388 */ /* 0x000fe60000000400 */
[----:B---3--:R0:W-:Y:S04]  /*61900*/  STL [R1+0x534c], R2 ;  /* 0x00534c0201007387 */ /* 0x0081e80000100800 */
[----:B0-----:R-:W2:Y:S01]  /*61910*/  LDL.LU R2, [R1+0x214] ;  /* 0x0002140001027983 */ /* 0x001ea20000300800 */
[----:B------:R-:W3:Y:S02]  /*61920*/  LDL.LU R13, [R1+0x1d4] ;  /* 0x0001d400010d7983 */ /* 0x000ee40000300800 */
[----:B------:R-:W3:Y:S02]  /*61930*/  LDL.LU R12, [R1+0x1b4] ;  /* 0x0001b400010c7983 */ /* 0x000ee40000300800 */
[----:B------:R-:W3:Y:S01]  /*61940*/  LDL.LU R28, [R1+0x194] ;  /* 0x00019400011c7983 */ /* 0x000ee20000300800 */
[----:B------:R-:W3:Y:S04]  /*61950*/  LDL.LU R19, [R1+0x174] ;  /* 0x0001740001137983 */ /* 0x000ee80000300800 */
[----:B------:R0:W-:Y:S01]  /*61960*/  STS.U16 [R4+0x23d00], R24 ;  /* 0x023d001804007388 */ /* 0x0001e20000000400 */
[----:B------:R-:W3:Y:S02]  /*61970*/  LDL.LU R18, [R1+0x154] ;  /* 0x0001540001127983 */ /* 0x000ee40000300800 */
[----:B------:R-:W-:Y:S02]  /*61980*/  STS.U16 [R0+0x20180], R25 ;  /* 0x0201801900007388 */ /* 0x000fe40000000400 */
[----:B------:R-:W-:Y:S01]  /*61990*/  STS.U16 [R0+0x20580], R26 ;  /* 0x0205801a00007388 */ /* 0x000fe20000000400 */
[----:B------:R-:W-:Y:S01]  /*619a0*/  STS.U16 [R0+0x20980], R27 ;  /* 0x0209801b00007388 */ /* 0x000fe20000000400 */
[----:B------:R1:W-:Y:S03]  /*619b0*/  STS.U16 [R0+0x20d80], R3 ;  /* 0x020d800300007388 */ /* 0x0003e60000000400 */
[----:B0-----:R-:W3:Y:S01]  /*619c0*/  LDL.LU R4, [R1+0x134] ;  /* 0x0001340001047983 */ /* 0x001ee20000300800 */
[----:B------:R-:W3:Y:S02]  /*619d0*/  LDL.LU R17, [R1+0x114] ;  /* 0x0001140001117983 */ /* 0x000ee40000300800 */
[----:B------:R-:W3:Y:S02]  /*619e0*/  LDL.LU R15, [R1+0xf4] ;  /* 0x0000f400010f7983 */ /* 0x000ee40000300800 */
[----:B------:R-:W3:Y:S01]  /*619f0*/  LDL.LU R11, [R1+0xd4] ;  /* 0x0000d400010b7983 */ /* 0x000ee20000300800 */
[----:B-1----:R-:W3:Y:S01]  /*61a00*/  LDL.LU R3, [R1+0x2b0] ;  /* 0x0002b00001037983 */ /* 0x002ee20000300800 */
        /* <DEDUP_REMOVED lines=15> */
[----:B----4-:R0:W-:Y:S04]  /*61b00*/  STS.U16 [R0+0x21180], R29 ;  /* 0x0211801d00007388 */ /* 0x0101e80000000400 */
[----:B------:R-:W4:Y:S04]  /*61b10*/  LDL.LU R27, [R1+0x2ac] ;  /* 0x0002ac00011b7983 */ /* 0x000f280000300800 */
[----:B0-----:R-:W3:Y:S04]  /*61b20*/  LDL.LU R29, [R1+0x28c] ;  /* 0x00028c00011d7983 */ /* 0x001ee80000300800 */
[----:B--2---:R0:W-:Y:S04]  /*61b30*/  STS.U16 [R0+0x21580], R2 ;  /* 0x0215800200007388 */ /* 0x0041e80000000400 */
[----:B0-----:R-:W2:Y:S04]  /*61b40*/  LDL.LU R2, [R1+0x534c] ;  /* 0x00534c0001027983 */ /* 0x001ea80000300800 */
[----:B--2---:R0:W-:Y:S04]  /*61b50*/  STS.U16 [R0+0x21980], R2 ;  /* 0x0219800200007388 */ /* 0x0041e80000000400 */
[----:B0-----:R-:W0:Y:S01]  /*61b60*/  S2R R2, SR_TID.X ;  /* 0x0000000000027919 */ /* 0x001e220000002100 */
[----:B---3--:R-:W-:Y:S02]  /*61b70*/  STS.U16 [R0+0x21d80], R13 ;  /* 0x021d800d00007388 */ /* 0x008fe40000000400 */
[----:B------:R-:W-:Y:S02]  /*61b80*/  STS.U16 [R0+0x22180], R12 ;  /* 0x0221800c00007388 */ /* 0x000fe40000000400 */
[----:B------:R-:W-:Y:S01]  /*61b90*/  STS.U16 [R0+0x22580], R28 ;  /* 0x0225801c00007388 */ /* 0x000fe20000000400 */
[----:B------:R-:W-:Y:S01]  /*61ba0*/  STS.U16 [R0+0x22980], R19 ;  /* 0x0229801300007388 */ /* 0x000fe20000000400 */
[----:B------:R-:W-:Y:S02]  /*61bb0*/  STS.U16 [R0+0x22d80], R18 ;  /* 0x022d801200007388 */ /* 0x000fe40000000400 */
[----:B------:R1:W-:Y:S02]  /*61bc0*/  STS.U16 [R0+0x23180], R4 ;  /* 0x0231800400007388 */ /* 0x0003e40000000400 */
[----:B------:R-:W-:Y:S01]  /*61bd0*/  STS.U16 [R0+0x23580], R17 ;  /* 0x0235801100007388 */ /* 0x000fe20000000400 */
[----:B------:R-:W-:Y:S01]  /*61be0*/  STS.U16 [R0+0x23980], R15 ;  /* 0x0239800f00007388 */ /* 0x000fe20000000400 */
[----:B------:R2:W-:Y:S01]  /*61bf0*/  STS.U16 [R0+0x23d80], R11 ;  /* 0x023d800b00007388 */ /* 0x0005e20000000400 */
[----:B0-----:R-:W-:-:S05]  /*61c00*/  LOP3.LUT R2, R2, 0x3f, RZ, 0xc0, !PT ;  /* 0x0000003f02027812 */ /* 0x001fca00078ec0ff */
[----:B------:R-:W-:-:S05]  /*61c10*/  IMAD.SHL.U32 R2, R2, 0x2, RZ ;  /* 0x0000000202027824 */ /* 0x000fca00078e00ff */
[C---:B-1----:R-:W-:Y:S02]  /*61c20*/  LOP3.LUT R4, R2.reuse, 0x40, RZ, 0x3c, !PT ;  /* 0x0000004002047812 */ /* 0x042fe400078e3cff */
[----:B--2---:R-:W-:-:S03]  /*61c30*/  LOP3.LUT R0, R2, 0x50, RZ, 0x3c, !PT ;  /* 0x0000005002007812 */ /* 0x004fc600078e3cff */
[----:B------:R0:W-:Y:S04]  /*61c40*/  STS.U16 [R4+0x20200], R3 ;  /* 0x0202000304007388 */ /* 0x0001e80000000400 */
[----:B0-----:R-:W2:Y:S01]  /*61c50*/  LDL.LU R3, [R1+0x26c] ;  /* 0x00026c0001037983 */ /* 0x001ea20000300800 */
[----:B------:R-:W3:Y:S03]  /*61c60*/  LDL.LU R2, [R1+0x20c] ;  /* 0x00020c0001027983 */ /* 0x000ee60000300800 */
[----:B---3--:R0:W-:Y:S04]  /*61c70*/  STL [R1+0x5344], R2 ;  /* 0x0053440201007387 */ /* 0x0081e80000100800 */
[----:B0-----:R-:W3:Y:S01]  /*61c80*/  LDL.LU R2, [R1+0x22c] ;  /* 0x00022c0001027983 */ /* 0x001ee20000300800 */
[----:B------:R-:W-:Y:S02]  /*61c90*/  STS.U16 [R4+0x20600], R10 ;  /* 0x0206000a04007388 */ /* 0x000fe40000000400 */
[----:B------:R-:W-:Y:S02]  /*61ca0*/  STS.U16 [R4+0x20a00], R9 ;  /* 0x020a000904007388 */ /* 0x000fe40000000400 */
[----:B------:R-:W-:Y:S01]  /*61cb0*/  STS.U16 [R4+0x20e00], R8 ;  /* 0x020e000804007388 */ /* 0x000fe20000000400 */
[----:B------:R-:W-:Y:S01]  /*61cc0*/  STS.U16 [R4+0x21200], R7 ;  /* 0x0212000704007388 */ /* 0x000fe20000000400 */
        /* <DEDUP_REMOVED lines=11> */
[----:B---3--:R0:W-:Y:S04]  /*61d80*/  STL [R1+0x5348], R2 ;  /* 0x0053480201007387 */ /* 0x0081e80000100800 */
[----:B0-----:R-:W3:Y:S01]  /*61d90*/  LDL.LU R2, [R1+0x24c] ;  /* 0x00024c0001027983 */ /* 0x001ee20000300800 */
        /* <DEDUP_REMOVED lines=24> */
[----:B------:R-:W4:Y:S01]  /*61f20*/  LDL.LU R26, [R1+0x108] ;  /* 0x00010800011a7983 */ /* 0x000f220000300800 */
[----:B------:R1:W-:Y:S02]  /*61f30*/  STS.U16 [R0+0x20680], R29 ;  /* 0x0206801d00007388 */ /* 0x0003e40000000400 */
[----:B--2---:R2:W-:Y:S01]  /*61f40*/  STS.U16 [R0+0x20a80], R3 ;  /* 0x020a800300007388 */ /* 0x0045e20000000400 */
[----:B0-----:R-:W4:Y:S01]  /*61f50*/  LDL.LU R27, [R1+0xe8] ;  /* 0x0000e800011b7983 */ /* 0x001f220000300800 */
[----:B-1----:R-:W4:Y:S02]  /*61f60*/  LDL.LU R29, [R1+0xc8] ;  /* 0x0000c800011d7983 */ /* 0x002f240000300800 */
[----:B--2---:R-:W2:Y:S01]  /*61f70*/  LDL.LU R3, [R1+0x2a4] ;  /* 0x0002a40001037983 */ /* 0x004ea20000300800 */
[----:B---3--:R0:W-:Y:S04]  /*61f80*/  STS.U16 [R0+0x20e80], R2 ;  /* 0x020e800200007388 */ /* 0x0081e80000000400 */
[----:B0-----:R-:W3:Y:S04]  /*61f90*/  LDL.LU R2, [R1+0x5348] ;  /* 0x0053480001027983 */ /* 0x001ee80000300800 */
[----:B---3--:R0:W-:Y:S04]  /*61fa0*/  STS.U16 [R0+0x21280], R2 ;  /* 0x0212800200007388 */ /* 0x0081e80000000400 */
[----:B0-----:R-:W3:Y:S04]  /*61fb0*/  LDL.LU R2, [R1+0x5344] ;  /* 0x0053440001027983 */ /* 0x001ee80000300800 */
[----:B---3--:R0:W-:Y:S04]  /*61fc0*/  STS.U16 [R0+0x21680], R2 ;  /* 0x0216800200007388 */ /* 0x0081e80000000400 */
[----:B0-----:R-:W0:Y:S01]  /*61fd0*/  S2R R2, SR_TID.X ;  /* 0x0000000000027919 */ /* 0x001e220000002100 */
[----:B------:R-:W-:Y:S02]  /*61fe0*/  STS.U16 [R0+0x21a80], R13 ;  /* 0x021a800d00007388 */ /* 0x000fe40000000400 */
[----:B------:R-:W-:Y:S02]  /*61ff0*/  STS.U16 [R0+0x21e80], R12 ;  /* 0x021e800c00007388 */ /* 0x000fe40000000400 */
[----:B------:R-:W-:Y:S01]  /*62000*/  STS.U16 [R0+0x22280], R28 ;  /* 0x0222801c00007388 */ /* 0x000fe20000000400 */
[----:B------:R-:W-:Y:S01]  /*62010*/  STS.U16 [R0+0x22680], R19 ;  /* 0x0226801300007388 */ /* 0x000fe20000000400 */
[----:B------:R-:W-:Y:S02]  /*62020*/  STS.U16 [R0+0x22a80], R18 ;  /* 0x022a801200007388 */ /* 0x000fe40000000400 */
[----:B------:R-:W-:Y:S02]  /*62030*/  STS.U16 [R0+0x22e80], R17 ;  /* 0x022e801100007388 */ /* 0x000fe40000000400 */
[----:B------:R1:W-:Y:S01]  /*62040*/  STS.U16 [R0+0x23280], R4 ;  /* 0x0232800400007388 */ /* 0x0003e20000000400 */
[----:B------:R-:W-:Y:S01]  /*62050*/  STS.U16 [R0+0x23680], R15 ;  /* 0x0236800f00007388 */ /* 0x000fe20000000400 */
[----:B------:R-:W-:Y:S02]  /*62060*/  STS.U16 [R0+0x23a80], R11 ;  /* 0x023a800b00007388 */ /* 0x000fe40000000400 */
[----:B------:R3:W-:Y:S01]  /*62070*/  STS.U16 [R0+0x23e80], R10 ;  /* 0x023e800a00007388 */ /* 0x0007e20000000400 */
[----:B0-----:R-:W-:-:S05]  /*62080*/  LOP3.LUT R2, R2, 0x3f, RZ, 0xc0, !PT ;  /* 0x0000003f02027812 */ /* 0x001fca00078ec0ff */
[----:B------:R-:W-:-:S05]  /*62090*/  IMAD.SHL.U32 R2, R2, 0x2, RZ ;  /* 0x0000000202027824 */ /* 0x000fca00078e00ff */
[C---:B-1----:R-:W-:Y:S02]  /*620a0*/  LOP3.LUT R4, R2.reuse, 0x60, RZ, 0x3c, !PT ;  /* 0x0000006002047812 */ /* 0x042fe400078e3cff */
[----:B---3--:R-:W-:Y:S02]  /*620b0*/  LOP3.LUT R0, R2, 0x70, RZ, 0x3c, !PT ;  /* 0x0000007002007812 */ /* 0x008fe400078e3cff */
[----:B------:R-:W3:Y:S04]  /*620c0*/  LDL.LU R2, [R1+0x224] ;  /* 0x0002240001027983 */ /* 0x000ee80000300800 */
[----:B---3--:R0:W-:Y:S04]  /*620d0*/  STL [R1+0x5338], R2 ;  /* 0x0053380201007387 */ /* 0x0081e80000100800 */
[----:B0-----:R-:W3:Y:S04]  /*620e0*/  LDL.LU R2, [R1+0x244] ;  /* 0x0002440001027983 */ /* 0x001ee80000300800 */
[----:B---3--:R0:W-:Y:S04]  /*620f0*/  STL [R1+0x533c], R2 ;  /* 0x00533c0201007387 */ /* 0x0081e80000100800 */
[----:B0-----:R-:W3:Y:S04]  /*62100*/  LDL.LU R2, [R1+0x264] ;  /* 0x0002640001027983 */ /* 0x001ee80000300800 */
        /* <DEDUP_REMOVED lines=13> */
[----:B----4-:R-:W-:Y:S03]  /*621e0*/  STS.U16 [R4+0x23700], R26 ;  /* 0x0237001a04007388 */ /* 0x010fe60000000400 */
[----:B---3--:R0:W-:Y:S04]  /*621f0*/  STL [R1+0x5340], R2 ;  /* 0x0053400201007387 */ /* 0x0081e80000100800 */
[----:B0-----:R-:W3:Y:S01]  /*62200*/  LDL.LU R2, [R1+0x284] ;  /* 0x0002840001027983 */ /* 0x001ee20000300800 */
        /* <DEDUP_REMOVED lines=11> */
[----:B------:R-:W4:Y:S04]  /*622c0*/  LDL.LU R7, [R1+0xc0] ;  /* 0x0000c00001077983 */ /* 0x000f280000300800 */
[----:B------:R-:W-:Y:S01]  /*622d0*/  STS.U16 [R4+0x23b00], R27 ;  /* 0x023b001b04007388 */ /* 0x000fe20000000400 */
[----:B------:R-:W4:Y:S02]  /*622e0*/  LDL.LU R6, [R1+0xbc] ;  /* 0x0000bc0001067983 */ /* 0x000f240000300800 */
[----:B------:R0:W-:Y:S02]  /*622f0*/  STS.U16 [R4+0x23f00], R29 ;  /* 0x023f001d04007388 */ /* 0x0001e40000000400 */
[----:B------:R-:W4:Y:S01]  /*62300*/  LDL.LU R5, [R1+0xb8] ;  /* 0x0000b80001057983 */ /* 0x000f220000300800 */
[----:B0-----:R-:W4:Y:S01]  /*62310*/  LDL.LU R4, [R1+0xb4] ;  /* 0x0000b40001047983 */ /* 0x001f220000300800 */
        /* <DEDUP_REMOVED lines=9> */
[----:B------:R-:W4:Y:S01]  /*623b0*/  LDL.LU R27, [R1+0x8c] ;  /* 0x00008c00011b7983 */ /* 0x000f220000300800 */
[----:B--2---:R0:W-:Y:S01]  /*623c0*/  STS.U16 [R0+0x20380], R3 ;  /* 0x0203800300007388 */ /* 0x0041e20000000400 */
[----:B------:R-:W2:Y:S03]  /*623d0*/  LDL.LU R29, [R1+0x88] ;  /* 0x00008800011d7983 */ /* 0x000ea60000300800 */
[----:B0-----:R-:W2:Y:S04]  /*623e0*/  LDL.LU R3, [R1+0x84] ;  /* 0x0000840001037983 */ /* 0x001ea80000300800 */
[----:B---3--:R0:W-:Y:S04]  /*623f0*/  STS.U16 [R0+0x20780], R2 ;  /* 0x0207800200007388 */ /* 0x0081e80000000400 */
[----:B0-----:R-:W3:Y:S04]  /*62400*/  LDL.LU R2, [R1+0x5340] ;  /* 0x0053400001027983 */ /* 0x001ee80000300800 */
[----:B---3--:R0:W-:Y:S04]  /*62410*/  STS.U16 [R0+0x20b80], R2 ;  /* 0x020b800200007388 */ /* 0x0081e80000000400 */
[----:B0-----:R-:W3:Y:S04]  /*62420*/  LDL.LU R2, [R1+0x533c] ;  /* 0x00533c0001027983 */ /* 0x001ee80000300800 */
[----:B---3--:R0:W-:Y:S04]  /*62430*/  STS.U16 [R0+0x20f80], R2 ;  /* 0x020f800200007388 */ /* 0x0081e80000000400 */
[----:B0-----:R-:W3:Y:S04]  /*62440*/  LDL.LU R2, [R1+0x5338] ;  /* 0x0053380001027983 */ /* 0x001ee80000300800 */
[----:B---3--:R-:W-:Y:S01]  /*62450*/  STS.U16 [R0+0x21380], R2 ;  /* 0x0213800200007388 */ /* 0x008fe20000000400 */
[----:B----4-:R-:W-:Y:S02]  /*62460*/  STS.U16 [R0+0x21780], R13 ;  /* 0x0217800d00007388 */ /* 0x010fe40000000400 */
        /* <DEDUP_REMOVED lines=9> */
[----:B------:R0:W-:Y:S02]  /*62500*/  STS.U16 [R0+0x23f80], R8 ;  /* 0x023f800800007388 */ /* 0x0001e40000000400 */
[----:B0-----:R-:W3:Y:S04]  /*62510*/  LDL.LU R0, [R1+0x74] ;  /* 0x0000740001007983 */ /* 0x001ee80000300800 */
[----:B---3--:R0:W-:Y:S04]  /*62520*/  STL [R1+0x532c], R0 ;  /* 0x00532c0001007387 */ /* 0x0081e80000100800 */
[----:B0-----:R-:W3:Y:S04]  /*62530*/  LDL.LU R0, [R1+0x78] ;  /* 0x0000780001007983 */ /* 0x001ee80000300800 */
[----:B---3--:R0:W-:Y:S04]  /*62540*/  STL [R1+0x5330], R0 ;  /* 0x0053300001007387 */ /* 0x0081e80000100800 */
[----:B0-----:R-:W3:Y:S04]  /*62550*/  LDL.LU R0, [R1+0x7c] ;  /* 0x00007c0001007983 */ /* 0x001ee80000300800 */
[----:B------:R-:W0:Y:S02]  /*62560*/  S2R R2, SR_TID.X ;  /* 0x0000000000027919 */ /* 0x000e240000002100 */
[----:B0-----:R-:W-:-:S02]  /*62570*/  LOP3.LUT R2, R2, 0x3f, RZ, 0xc0, !PT ;  /* 0x0000003f02027812 */ /* 0x001fc400078ec0ff */
[----:B---3--:R0:W-:Y:S04]  /*62580*/  STL [R1+0x5334], R0 ;  /* 0x0053340001007387 */ /* 0x0081e80000100800 */
[----:B0-----:R-:W3:Y:S01]  /*62590*/  LDL.LU R0, [R1+0x80] ;  /* 0x0000800001007983 */ /* 0x001ee20000300800 */
[----:B------:R-:W4:Y:S02]  /*625a0*/  LDL.LU R12, [R1+0x70] ;  /* 0x00007000010c7983 */ /* 0x000f240000300800 */
[----:B------:R-:W4:Y:S02]  /*625b0*/  LDL.LU R13, [R1+0x6c] ;  /* 0x00006c00010d7983 */ /* 0x000f240000300800 */
[----:B------:R-:W4:Y:S01]  /*625c0*/  LDL.LU R28, [R1+0x68] ;  /* 0x00006800011c7983 */ /* 0x000f220000300800 */
[----:B------:R-:W4:Y:S01]  /*625d0*/  LDL.LU R19, [R1+0x64] ;  /* 0x0000640001137983 */ /* 0x000f220000300800 */
[----:B------:R-:W4:Y:S02]  /*625e0*/  LDL.LU R18, [R1+0x60] ;  /* 0x0000600001127983 */ /* 0x000f240000300800 */
[----:B------:R-:W-:-:S02]  /*625f0*/  IMAD.SHL.U32 R2, R2, 0x2, RZ ;  /* 0x0000000202027824 */ /* 0x000fc400078e00ff */
[----:B------:R-:W4:Y:S01]  /*62600*/  LDL.LU R17, [R1+0x5c] ;  /* 0x00005c0001117983 */ /* 0x000f220000300800 */
[----:B------:R-:W4:Y:S01]  /*62610*/  LDL.LU R15, [R1+0x58] ;  /* 0x00005800010f7983 */ /* 0x000f220000300800 */
[----:B------:R-:W4:Y:S02]  /*62620*/  LDL.LU R11, [R1+0x54] ;  /* 0x00005400010b7983 */ /* 0x000f240000300800 */
[----:B------:R-:W4:Y:S02]  /*62630*/  LDL.LU R10, [R1+0x50] ;  /* 0x00005000010a7983 */ /* 0x000f240000300800 */
[----:B------:R-:W4:Y:S01]  /*62640*/  LDL.LU R9, [R1+0x4c] ;  /* 0x00004c0001097983 */ /* 0x000f220000300800 */
[----:B------:R0:W-:Y:S04]  /*62650*/  STS.U16 [R2], R7 ;  /* 0x0000000702007388 */ /* 0x0001e80000000400 */
[----:B------:R-:W4:Y:S04]  /*62660*/  LDL.LU R8, [R1+0x48] ;  /* 0x0000480001087983 */ /* 0x000f280000300800 */
[----:B------:R1:W-:Y:S04]  /*62670*/  STS.U16 [R2+0x80], R6 ;  /* 0x0000800602007388 */ /* 0x0003e80000000400 */
[----:B------:R1:W-:Y:S04]  /*62680*/  STS.U16 [R2+0x800], R5 ;  /* 0x0008000502007388 */ /* 0x0003e80000000400 */
[----:B------:R2:W-:Y:S04]  /*62690*/  STS.U16 [R2+0x880], R4 ;  /* 0x0008800402007388 */ /* 0x0005e80000000400 */
[----:B------:R2:W-:Y:S04]  /*626a0*/  STS.U16 [R2+0x1000], R14 ;  /* 0x0010000e02007388 */ /* 0x0005e80000000400 */
[----:B------:R2:W-:Y:S04]  /*626b0*/  STS.U16 [R2+0x1080], R16 ;  /* 0x0010801002007388 */ /* 0x0005e80000000400 */
[----:B0-----:R-:W4:Y:S01]  /*626c0*/  LDL.LU R7, [R1+0x44] ;  /* 0x0000440001077983 */ /* 0x001f220000300800 */
[----:B-1----:R-:W4:Y:S02]  /*626d0*/  LDL.LU R6, [R1+0x40] ;  /* 0x0000400001067983 */ /* 0x002f240000300800 */
[----:B------:R-:W4:Y:S01]  /*626e0*/  LDL.LU R5, [R1+0x3c] ;  /* 0x00003c0001057983 */ /* 0x000f220000300800 */
[----:B--2---:R-:W2:Y:S01]  /*626f0*/  LDL.LU R4, [R1+0x38] ;  /* 0x0000380001047983 */ /* 0x004ea20000300800 */
[----:B------:R-:W2:Y:S03]  /*62700*/  LDL.LU R14, [R1+0x34] ;  /* 0x00003400010e7983 */ /* 0x000ea60000300800 */
[----:B------:R0:W-:Y:S01]  /*62710*/  STS.U16 [R2+0x1800], R20 ;  /* 0x0018001402007388 */ /* 0x0001e20000000400 */
[----:B------:R-:W2:Y:S03]  /*62720*/  LDL.LU R16, [R1+0x30] ;  /* 0x0000300001107983 */ /* 0x000ea60000300800 */
[----:B------:R1:W-:Y:S04]  /*62730*/  STS.U16 [R2+0x1880], R21 ;  /* 0x0018801502007388 */ /* 0x0003e80000000400 */
[----:B------:R1:W-:Y:S04]  /*62740*/  STS.U16 [R2+0x2000], R22 ;  /* 0x0020001602007388 */ /* 0x0003e80000000400 */
[----:B------:R1:W-:Y:S04]  /*62750*/  STS.U16 [R2+0x2080], R23 ;  /* 0x0020801702007388 */ /* 0x0003e80000000400 */
[----:B------:R1:W-:Y:S04]  /*62760*/  STS.U16 [R2+0x2800], R24 ;  /* 0x0028001802007388 */ /* 0x0003e80000000400 */
[----:B------:R1:W-:Y:S04]  /*62770*/  STS.U16 [R2+0x2880], R25 ;  /* 0x0028801902007388 */ /* 0x0003e80000000400 */
[----:B0-----:R-:W2:Y:S01]  /*62780*/  LDL.LU R20, [R1+0x2c] ;  /* 0x00002c0001147983 */ /* 0x001ea20000300800 */
[----:B-1----:R-:W2:Y:S02]  /*62790*/  LDL.LU R21, [R1+0x28] ;  /* 0x0000280001157983 */ /* 0x002ea40000300800 */
[----:B------:R-:W2:Y:S01]  /*627a0*/  LDL.LU R22, [R1+0x24] ;  /* 0x0000240001167983 */ /* 0x000ea20000300800 */
[----:B------:R-:W2:Y:S01]  /*627b0*/  LDL.LU R23, [R1+0x20] ;  /* 0x0000200001177983 */ /* 0x000ea20000300800 */
[----:B------:R-:W2:Y:S03]  /*627c0*/  LDL.LU R24, [R1+0x1c] ;  /* 0x00001c0001187983 */ /* 0x000ea60000300800 */
[----:B------:R0:W-:Y:S01]  /*627d0*/  STS.U16 [R2+0x3000], R26 ;  /* 0x0030001a02007388 */ /* 0x0001e20000000400 */
[----:B------:R-:W2:Y:S03]  /*627e0*/  LDL.LU R25, [R1+0x18] ;  /* 0x0000180001197983 */ /* 0x000ea60000300800 */
[----:B------:R1:W-:Y:S04]  /*627f0*/  STS.U16 [R2+0x3080], R27 ;  /* 0x0030801b02007388 */ /* 0x0003e80000000400 */
[----:B------:R1:W-:Y:S04]  /*62800*/  STS.U16 [R2+0x3800], R29 ;  /* 0x0038001d02007388 */ /* 0x0003e80000000400 */
[----:B------:R1:W-:Y:S04]  /*62810*/  STS.U16 [R2+0x3880], R3 ;  /* 0x0038800302007388 */ /* 0x0003e80000000400 */
[----:B0-----:R-:W2:Y:S01]  /*62820*/  LDL.LU R26, [R1+0x14] ;  /* 0x00001400011a7983 */ /* 0x001ea20000300800 */
[----:B-1----:R-:W2:Y:S02]  /*62830*/  LDL.LU R27, [R1+0x10] ;  /* 0x00001000011b7983 */ /* 0x002ea40000300800 */
[----:B------:R-:W2:Y:S01]  /*62840*/  LDL.LU R29, [R1+0xc] ;  /* 0x00000c00011d7983 */ /* 0x000ea20000300800 */
[----:B------:R-:W2:Y:S04]  /*62850*/  LDL.LU R3, [R1+0x8] ;  /* 0x0000080001037983 */ /* 0x000ea80000300800 */
[----:B---3--:R0:W-:Y:S04]  /*62860*/  STS.U16 [R2+0x4000], R0 ;  /* 0x0040000002007388 */ /* 0x0081e80000000400 */
[----:B0-----:R-:W3:Y:S04]  /*62870*/  LDL.LU R0, [R1+0x5334] ;  /* 0x0053340001007983 */ /* 0x001ee80000300800 */
[----:B---3--:R0:W-:Y:S04]  /*62880*/  STS.U16 [R2+0x4080], R0 ;  /* 0x0040800002007388 */ /* 0x0081e80000000400 */
[----:B0-----:R-:W3:Y:S04]  /*62890*/  LDL.LU R0, [R1+0x5330] ;  /* 0x0053300001007983 */ /* 0x001ee80000300800 */
[----:B---3--:R0:W-:Y:S04]  /*628a0*/  STS.U16 [R2+0x4800], R0 ;  /* 0x0048000002007388 */ /* 0x0081e80000000400 */
[----:B0-----:R-:W3:Y:S04]  /*628b0*/  LDL.LU R0, [R1+0x532c] ;  /* 0x00532c0001007983 */ /* 0x001ee80000300800 */
[----:B----4-:R-:W-:Y:S04]  /*628c0*/  STS.U16 [R2+0x5000], R12 ;  /* 0x0050000c02007388 */ /* 0x010fe80000000400 */
        /* <DEDUP_REMOVED lines=13> */
[----:B--2---:R-:W-:Y:S04]  /*629a0*/  STS.U16 [R2+0x8800], R4 ;  /* 0x0088000402007388 */ /* 0x004fe80000000400 */
        /* <DEDUP_REMOVED lines=12> */
[----:B---3--:R0:W-:Y:S04]  /*62a70*/  STS.U16 [R2+0x4880], R0 ;  /* 0x0048800002007388 */ /* 0x0081e80000000400 */
[----:B0-----:R-:W2:Y:S01]  /*62a80*/  LDL.LU R0, [R1+0x5328] ;  /* 0x0053280001007983 */ /* 0x001ea20000300800 */
[----:B------:R-:W3:Y:S02]  /*62a90*/  LDL.LU R12, [R1+0x5324] ;  /* 0x00532400010c7983 */ /* 0x000ee40000300800 */
[----:B------:R-:W4:Y:S02]  /*62aa0*/  LDL.LU R13, [R1+0x5320] ;  /* 0x00532000010d7983 */ /* 0x000f240000300800 */
        /* <DEDUP_REMOVED lines=12> */
[----:B------:R-:W3:Y:S01]  /*62b70*/  LDL.LU R4, [R1+0x52ec] ;  /* 0x0052ec0001047983 */ /* 0x000ee20000300800 */
        /* <DEDUP_REMOVED lines=12> */
[----:B--2---:R-:W-:Y:S04]  /*62c40*/  STS.U16 [R2+0xf000], R5 ;  /* 0x00f0000502007388 */ /* 0x004fe80000000400 */
[----:B---3--:R-:W-:Y:S04]  /*62c50*/  STS.U16 [R2+0xe880], R4 ;  /* 0x00e8800402007388 */ /* 0x008fe80000000400 */
[----:B----4-:R0:W-:Y:S04]  /*62c60*/  STS.U16 [R2+0xb880], R3 ;  /* 0x00b8800302007388 */ /* 0x0101e80000000400 */
[----:B------:R1:W-:Y:S04]  /*62c70*/  STS.U16 [R2+0xc000], R29 ;  /* 0x00c0001d02007388 */ /* 0x0003e80000000400 */
[----:B0-----:R-:W2:Y:S01]  /*62c80*/  LDL.LU R3, [R1+0x52b8] ;  /* 0x0052b80001037983 */ /* 0x001ea20000300800 */
[----:B-1----:R-:W3:Y:S02]  /*62c90*/  LDL.LU R29, [R1+0x52b4] ;  /* 0x0052b400011d7983 */ /* 0x002ee40000300800 */
[----:B------:R-:W4:Y:S02]  /*62ca0*/  LDL R4, [R1+0x3328] ;  /* 0x0033280001047983 */ /* 0x000f240000100800 */
[----:B------:R-:W4:Y:S01]  /*62cb0*/  LDL R5, [R1+0x3324] ;  /* 0x0033240001057983 */ /* 0x000f220000100800 */
[----:B--2---:R-:W-:-:S06]  /*62cc0*/  PRMT R3, RZ, 0x7610, R3 ;  /* 0x00007610ff037816 */ /* 0x004fcc0000000003 */
[----:B----4-:R-:W2:Y:S04]  /*62cd0*/  @!P2 LDG.E.U16 R3, [R4.64] ;  /* 0x000000040403a981 */ /* 0x010ea8000c1e1500 */
[----:B--2---:R0:W-:Y:S04]  /*62ce0*/  STL [R1+0x1694], R3 ;  /* 0x0016940301007387 */ /* 0x0041e80000100800 */
[----:B0-----:R-:W2:Y:S01]  /*62cf0*/  LDL.LU R3, [R1+0x52b0] ;  /* 0x0052b00001037983 */ /* 0x001ea20000300800 */
[----:B------:R-:W4:Y:S02]  /*62d00*/  LDL R4, [R1+0x331c] ;  /* 0x00331c0001047983 */ /* 0x000f240000100800 */
[----:B------:R-:W4:Y:S01]  /*62d10*/  LDL R5, [R1+0x3320] ;  /* 0x0033200001057983 */ /* 0x000f220000100800 */
[----:B---3--:R-:W-:-:S02]  /*62d20*/  PRMT R29, RZ, 0x7610, R29 ;  /* 0x00007610ff1d7816 */ /* 0x008fc4000000001d */
[----:B----4-:R-:W-:-:S04]  /*62d30*/  @!P3 LOP3.LUT R5, R5, R4, RZ, 0x3c, !PT ;  /* 0x000000040505b212 */ /* 0x010fc800078e3cff */
[----:B------:R-:W-:-:S04]  /*62d40*/  @!P3 LOP3.LUT R4, R5, R4, RZ, 0x3c, !PT ;  /* 0x000000040504b212 */ /* 0x000fc800078e3cff */
[----:B------:R-:W-:-:S05]  /*62d50*/  @!P3 LOP3.LUT R5, R5, R4, RZ, 0x3c, !PT ;  /* 0x000000040505b212 */ /* 0x000fca00078e3cff */
[----:B------:R-:W3:Y:S04]  /*62d60*/  @!P3 LDG.E.U16 R29, [R4.64] ;  /* 0x00000004041db981 */ /* 0x000ee8000c1e1500 */
[----:B---3--:R0:W-:Y:S04]  /*62d70*/  STL [R1+0x1690], R29 ;  /* 0x0016901d01007387 */ /* 0x0081e80000100800 */
[----:B0-----:R-:W3:Y:S01]  /*62d80*/  LDL.LU R29, [R1+0x52ac] ;  /* 0x0052ac00011d7983 */ /* 0x001ee20000300800 */
[----:B------:R-:W4:Y:S02]  /*62d90*/  LDL R4, [R1+0x3314] ;  /* 0x0033140001047983 */ /* 0x000f240000100800 */
[----:B------:R-:W4:Y:S01]  /*62da0*/  LDL R5, [R1+0x3318] ;  /* 0x0033180001057983 */ /* 0x000f220000100800 */
[----:B--2---:R-:W-:-:S02]  /*62db0*/  PRMT R3, RZ, 0x7610, R3 ;  /* 0x00007610ff037816 */ /* 0x004fc40000000003 */
[----:B----4-:R-:W-:-:S04]  /*62dc0*/  @!P2 LOP3.LUT R5, R5, R4, RZ, 0x3c, !PT ;  /* 0x000000040505a212 */ /* 0x010fc800078e3cff */
[----:B------:R-:W-:-:S04]  /*62dd0*/  @!P2 LOP3.LUT R4, R5, R4, RZ, 0x3c, !PT ;  /* 0x000000040504a212 */ /* 0x000fc800078e3cff */
[----:B------:R-:W-:-:S05]  /*62de0*/  @!P2 LOP3.LUT R5, R5, R4, RZ, 0x3c, !PT ;  /* 0x000000040505a212 */ /* 0x000fca00078e3cff */
[----:B------:R-:W2:Y:S04]  /*62df0*/  @!P2 LDG.E.U16 R3, [R4.64] ;  /* 0x000000040403a981 */ /* 0x000ea8000c1e1500 */
        /* <DEDUP_REMOVED lines=6186> */
[----:B------:R-:W4:Y:S02]  /*7b0a0*/  LDL R5, [R1+0x1b88] ;  /* 0x001b880001057983 */ /* 0x000f240000100800 */
[----:B----4-:R-:W-:-:S02]  /*7b0b0*/  @!P3 LOP3.LUT R5, R5, R4, RZ, 0x3c, !PT ;  /* 0x000000040505b212 */ /* 0x010fc400078e3cff */
[----:B---3--:R-:W-:Y:S02]  /*7b0c0*/  PRMT R29, RZ, 0x7610, R29 ;  /* 0x00007610ff1d7816 */ /* 0x008fe4000000001d */
        /* <DEDUP_REMOVED lines=1770> */
[----:B------:R-:W4:Y:S01]  /*81f70*/  LDL R5, [R1+0x38b0] ;  /* 0x0038b00001057983 */ /* 0x000f220000100800 */
[----:B------:R-:W-:-:S02]  /*81f80*/  PRMT R0, RZ, 0x7610, R0 ;  /* 0x00007610ff007816 */ /* 0x000fc40000000000 */
[----:B----4-:R-:W-:-:S04]  /*81f90*/  @!P2 LOP3.LUT R5, R5, R4, RZ, 0x3c, !PT ;  /* 0x000000040505a212 */ /* 0x010fc800078e3cff */
[----:B------:R-:W-:-:S04]  /*81fa0*/  @!P2 LOP3.LUT R4, R5, R4, RZ, 0x3c, !PT ;  /* 0x000000040504a212 */ /* 0x000fc800078e3cff */
[----:B------:R-:W-:-:S05]  /*81fb0*/  @!P2 LOP3.LUT R5, R5, R4, RZ, 0x3c, !PT ;  /* 0x000000040505a212 */ /* 0x000fca00078e3cff */
[----:B------:R0:W4:Y:S04]  /*81fc0*/  @!P2 LDG.E.U16 R0, [R4.64] ;  /* 0x000000040400a981 */ /* 0x000128000c1e1500 */
[----:B0-----:R-:W2:Y:S04]  /*81fd0*/  LDL R4, [R1+0x38ac] ;  /* 0x0038ac0001047983 */ /* 0x001ea80000100800 */
[----:B------:R-:W2:Y:S01]  /*81fe0*/  LDL R5, [R1+0x38b8] ;  /* 0x0038b80001057983 */ /* 0x000ea20000100800 */
[----:B------:R-:W-:Y:S02]  /*81ff0*/  PRMT R28, RZ, 0x7610, R28 ;  /* 0x00007610ff1c7816 */ /* 0x000fe4000000001c */
[----:B--2---:R-:W-:-:S04]  /*82000*/  @!P3 LOP3.LUT R5, R5, R4, RZ, 0x3c, !PT ;  /* 0x000000040505b212 */ /* 0x004fc800078e3cff */
[----:B------:R-:W-:-:S04]  /*82010*/  @!P3 LOP3.LUT R4, R5, R4, RZ, 0x3c, !PT ;  /* 0x000000040504b212 */ /* 0x000fc800078e3cff */
[----:B------:R-:W-:Y:S01]  /*82020*/  @!P3 LOP3.LUT R5, R5, R4, RZ, 0x3c, !PT ;  /* 0x000000040505b212 */ /* 0x000fe200078e3cff */
[----:B----4-:R-:W-:Y:S04]  /*82030*/  STL [R1+0x42e0], R0 ;  /* 0x0042e00001007387 */ /* 0x010fe80000100800 */
[----:B------:R0:W2:Y:S04]  /*82040*/  @!P3 LDG.E.U16 R28, [R4.64] ;  /* 0x00000004041cb981 */ /* 0x0000a8000c1e1500 */
[----:B0-----:R-:W4:Y:S04]  /*82050*/  LDL R4, [R1+0x38b4] ;  /* 0x0038b40001047983 */ /* 0x001f280000100800 */
[----:B------:R-:W4:Y:S01]  /*82060*/  LDL R5, [R1+0x38c0] ;  /* 0x0038c00001057983 */ /* 0x000f220000100800 */
[----:B---3--:R-:W-:-:S02]  /*82070*/  PRMT R29, RZ, 0x7610, R29 ;  /* 0x00007610ff1d7816 */ /* 0x008fc4000000001d */
[----:B----4-:R-:W-:-:S04]  /*82080*/  @!P2 LOP3.LUT R5, R5, R4, RZ, 0x3c, !PT ;  /* 0x000000040505a212 */ /* 0x010fc800078e3cff */
[----:B------:R-:W-:-:S04]  /*82090*/  @!P2 LOP3.LUT R4, R5, R4, RZ, 0x3c, !PT ;  /* 0x000000040504a212 */ /* 0x000fc800078e3cff */
[----:B------:R-:W-:-:S05]  /*820a0*/  @!P2 LOP3.LUT R5, R5, R4, RZ, 0x3c, !PT ;  /* 0x000000040505a212 */ /* 0x000fca00078e3cff */
[----:B------:R-:W3:Y:S04]  /*820b0*/  @!P2 LDG.E.U16 R29, [R4.64] ;  /* 0x00000004041da981 */ /* 0x000ee8000c1e1500 */
[----:B--2---:R-:W-:Y:S04]  /*820c0*/  STL [R1+0x42e4], R28 ;  /* 0x0042e41c01007387 */ /* 0x004fe80000100800 */
[----:B---3--:R0:W-:Y:S04]  /*820d0*/  STL [R1+0x9c], R29 ;  /* 0x00009c1d01007387 */ /* 0x0081e80000100800 */
[----:B0-----:R-:W2:Y:S01]  /*820e0*/  LDL.LU R29, [R1+0x44d4] ;  /* 0x0044d400011d7983 */ /* 0x001ea20000300800 */
[----:B------:R-:W3:Y:S02]  /*820f0*/  LDL R4, [R1+0x38bc] ;  /* 0x0038bc0001047983 */ /* 0x000ee40000100800 */
[----:B------:R-:W3:Y:S02]  /*82100*/  LDL R5, [R1+0x38c8] ;  /* 0x0038c80001057983 */ /* 0x000ee40000100800 */
[----:B---3--:R-:W-:-:S02]  /*82110*/  @!P3 LOP3.LUT R5, R5, R4, RZ, 0x3c, !PT ;  /* 0x000000040505b212 */ /* 0x008fc400078e3cff */
[----:B--2---:R-:W-:Y:S02]  /*82120*/  PRMT R29, RZ, 0x7610, R29 ;  /* 0x00007610ff1d7816 */ /* 0x004fe4000000001d */
[----:B------:R-:W-:-:S04]  /*82130*/  @!P3 LOP3.LUT R4, R5, R4, RZ, 0x3c, !PT ;  /* 0x000000040504b212 */ /* 0x000fc800078e3cff */
[----:B------:R-:W-:-:S05]  /*82140*/  @!P3 LOP3.LUT R5, R5, R4, RZ, 0x3c, !PT ;  /* 0x000000040505b212 */ /* 0x000fca00078e3cff */
[----:B------:R-:W2:Y:S04]  /*82150*/  @!P3 LDG.E.U16 R29, [R4.64] ;  /* 0x00000004041db981 */ /* 0x000ea8000c1e1500 */
[----:B--2---:R0:W-:Y:S04]  /*82160*/  STL [R1+0x98], R29 ;  /* 0x0000981d01007387 */ /* 0x0041e80000100800 */
        /* <DEDUP_REMOVED lines=155> */
[----:B------:R-:W3:Y:S01]  /*82b20*/  LDL R5, [R1+0x3a40] ;  /* 0x003a400001057983 */ /* 0x000ee20000100800 */
[----:B------:R0:W-:Y:S02]  /*82b30*/  STS.U16 [R2+0xf800], R7 ;  /* 0x00f8000702007388 */ /* 0x0001e40000000400 */
[----:B0-----:R-:W-:-:S02]  /*82b40*/  PRMT R7, RZ, 0x7610, R7 ;  /* 0x00007610ff077816 */ /* 0x001fc40000000007 */
[----:B---3--:R-:W-:-:S04]  /*82b50*/  @!P2 LOP3.LUT R5, R5, R4, RZ, 0x3c, !PT ;  /* 0x000000040505a212 */ /* 0x008fc800078e3cff */
[----:B------:R-:W-:-:S04]  /*82b60*/  @!P2 LOP3.LUT R4, R5, R4, RZ, 0x3c, !PT ;  /* 0x000000040504a212 */ /* 0x000fc800078e3cff */
[----:B------:R-:W-:-:S05]  /*82b70*/  @!P2 LOP3.LUT R5, R5, R4, RZ, 0x3c, !PT ;  /* 0x000000040505a212 */ /* 0x000fca00078e3cff */
[----:B------:R0:W3:Y:S04]  /*82b80*/  @!P2 LDG.E.U16 R7, [R4.64] ;  /* 0x000000040407a981 */ /* 0x0000e8000c1e1500 */
[----:B0-----:R-:W4:Y:S04]  /*82b90*/  LDL R4, [R1+0x3a3c] ;  /* 0x003a3c0001047983 */ /* 0x001f280000100800 */
[----:B------:R-:W4:Y:S04]  /*82ba0*/  LDL R5, [R1+0x3a48] ;  /* 0x003a480001057983 */ /* 0x000f280000100800 */
[----:B------:R0:W-:Y:S02]  /*82bb0*/  STS.U16 [R2+0xf080], R6 ;  /* 0x00f0800602007388 */ /* 0x0001e40000000400 */
[----:B0-----:R-:W-:-:S02]  /*82bc0*/  PRMT R6, RZ, 0x7610, R6 ;  /* 0x00007610ff067816 */ /* 0x001fc40000000006 */
[----:B---3--:R0:W-:Y:S04]  /*82bd0*/  STL [R1+0x4470], R7 ;  /* 0x0044700701007387 */ /* 0x0081e80000100800 */
[----:B0-----:R-:W3:Y:S01]  /*82be0*/  LDL R7, [R1+0x3938] ;  /* 0x0039380001077983 */ /* 0x001ee20000100800 */
[----:B----4-:R-:W-:-:S04]  /*82bf0*/  @!P3 LOP3.LUT R5, R5, R4, RZ, 0x3c, !PT ;  /* 0x000000040505b212 */ /* 0x010fc800078e3cff */
[----:B------:R-:W-:-:S04]  /*82c00*/  @!P3 LOP3.LUT R4, R5, R4, RZ, 0x3c, !PT ;  /* 0x000000040504b212 */ /* 0x000fc800078e3cff */
[----:B------:R-:W-:-:S05]  /*82c10*/  @!P3 LOP3.LUT R5, R5, R4, RZ, 0x3c, !PT ;  /* 0x000000040505b212 */ /* 0x000fca00078e3cff */
[----:B------:R0:W4:Y:S04]  /*82c20*/  @!P3 LDG.E.U16 R6, [R4.64] ;  /* 0x000000040406b981 */ /* 0x000128000c1e1500 */
[----:B0-----:R-:W4:Y:S01]  /*82c30*/  LDL R5, [R1+0x392c] ;  /* 0x00392c0001057983 */ /* 0x001f220000100800 */
[----:B--2---:R-:W-:Y:S01]  /*82c40*/  PRMT R29, RZ, 0x7610, R29 ;  /* 0x00007610ff1d7816 */ /* 0x004fe2000000001d */
[----:B---3--:R-:W-:-:S05]  /*82c50*/  @!P3 IMAD.MOV.U32 R4, RZ, RZ, R7 ;  /* 0x000000ffff04b224 */ /* 0x008fca00078e0007 */
[----:B----4-:R-:W2:Y:S04]  /*82c60*/  @!P3 LDG.E.U16 R29, [R4.64] ;  /* 0x00000004041db981 */ /* 0x010ea8000c1e1500 */
[----:B------:R-:W-:Y:S01]  /*82c70*/  STL [R1+0x4474], R6 ;  /* 0x0044740601007387 */ /* 0x000fe20000100800 */
[----:B------:R-:W3:Y:S03]  /*82c80*/  LDL R7, [R1+0x3970] ;  /* 0x0039700001077983 */ /* 0x000ee60000100800 */
[----:B--2---:R0:W-:Y:S04]  /*82c90*/  STL [R1+0x60], R29 ;  /* 0x0000601d01007387 */ /* 0x0041e80000100800 */
[----:B0-----:R-:W2:Y:S01]  /*82ca0*/  LDL.LU R29, [R1+0x4488] ;  /* 0x00448800011d7983 */ /* 0x001ea20000300800 */
[----:B------:R-:W4:Y:S02]  /*82cb0*/  LDL R4, [R1+0x3944] ;  /* 0x0039440001047983 */ /* 0x000f240000100800 */
[----:B------:R-:W4:Y:S02]  /*82cc0*/  LDL R5, [R1+0x3950] ;  /* 0x0039500001057983 */ /* 0x000f240000100800 */
[----:B----4-:R-:W-:-:S02]  /*82cd0*/  @!P2 LOP3.LUT R5, R5, R4, RZ, 0x3c, !PT ;  /* 0x000000040505a212 */ /* 0x010fc400078e3cff */
[----:B--2---:R-:W-:Y:S02]  /*82ce0*/  PRMT R29, RZ, 0x7610, R29 ;  /* 0x00007610ff1d7816 */ /* 0x004fe4000000001d */
[----:B------:R-:W-:-:S04]  /*82cf0*/  @!P2 LOP3.LUT R4, R5, R4, RZ, 0x3c, !PT ;  /* 0x000000040504a212 */ /* 0x000fc800078e3cff */
[----:B------:R-:W-:-:S05]  /*82d00*/  @!P2 LOP3.LUT R5, R5, R4, RZ, 0x3c, !PT ;  /* 0x000000040505a212 */ /* 0x000fca00078e3cff */
[----:B------:R-:W2:Y:S04]  /*82d10*/  @!P2 LDG.E.U16 R29, [R4.64] ;  /* 0x00000004041da981 */ /* 0x000ea8000c1e1500 */
[----:B--2---:R0:W-:Y:S04]  /*82d20*/  STL [R1+0x54], R29 ;  /* 0x0000541d01007387 */ /* 0x0041e80000100800 */
[----:B0-----:R-:W2:Y:S01]  /*82d30*/  LDL.LU R29, [R1+0x4484] ;  /* 0x00448400011d7983 */ /* 0x001ea20000300800 */
[----:B------:R-:W4:Y:S02]  /*82d40*/  LDL R4, [R1+0x394c] ;  /* 0x00394c0001047983 */ /* 0x000f240000100800 */
[----:B------:R-:W4:Y:S01]  /*82d50*/  LDL R5, [R1+0x3958] ;  /* 0x0039580001057983 */ /* 0x000f220000100800 */
[----:B------:R0:W-:Y:S02]  /*82d60*/  STS.U16 [R2+0x10000], R9 ;  /* 0x0100000902007388 */ /* 0x0001e40000000400 */
[----:B0-----:R-:W-:-:S02]  /*82d70*/  PRMT R9, RZ, 0x7610, R9 ;  /* 0x00007610ff097816 */ /* 0x001fc40000000009 */
[----:B----4-:R-:W-:-:S04]  /*82d80*/  @!P3 LOP3.LUT R5, R5, R4, RZ, 0x3c, !PT ;  /* 0x000000040505b212 */ /* 0x010fc800078e3cff */
[----:B------:R-:W-:-:S04]  /*82d90*/  @!P3 LOP3.LUT R4, R5, R4, RZ, 0x3c, !PT ;  /* 0x000000040504b212 */ /* 0x000fc800078e3cff */
[----:B------:R-:W-:-:S05]  /*82da0*/  @!P3 LOP3.LUT R5, R5, R4, RZ, 0x3c, !PT ;  /* 0x000000040505b212 */ /* 0x000fca00078e3cff */
[----:B------:R0:W4:Y:S04]  /*82db0*/  @!P3 LDG.E.U16 R9, [R4.64] ;  /* 0x000000040409b981 */ /* 0x000128000c1e1500 */
[----:B0-----:R-:W3:Y:S04]  /*82dc0*/  LDL R4, [R1+0x3954] ;  /* 0x0039540001047983 */ /* 0x001ee80000100800 */
[----:B------:R-:W3:Y:S01]  /*82dd0*/  LDL R5, [R1+0x3960] ;  /* 0x0039600001057983 */ /* 0x000ee20000100800 */
[----:B--2---:R-:W-:Y:S02]  /*82de0*/  PRMT R29, RZ, 0x7610, R29 ;  /* 0x00007610ff1d7816 */ /* 0x004fe4000000001d */
[----:B---3--:R-:W-:-:S04]  /*82df0*/  @!P2 LOP3.LUT R5, R5, R4, RZ, 0x3c, !PT ;  /* 0x000000040505a212 */ /* 0x008fc800078e3cff */
[----:B------:R-:W-:-:S04]  /*82e00*/  @!P2 LOP3.LUT R4, R5, R4, RZ, 0x3c, !PT ;  /* 0x000000040504a212 */ /* 0x000fc800078e3cff */
[----:B------:R-:W-:-:S05]  /*82e10*/  @!P2 LOP3.LUT R5, R5, R4, RZ, 0x3c, !PT ;  /* 0x000000040505a212 */ /* 0x000fca00078e3cff */
[----:B------:R-:W2:Y:S04]  /*82e20*/  @!P2 LDG.E.U16 R29, [R4.64] ;  /* 0x00000004041da981 */ /* 0x000ea8000c1e1500 */
[----:B----4-:R0:W-:Y:S04]  /*82e30*/  STL [R1+0x50], R9 ;  /* 0x0000500901007387 */ /* 0x0101e80000100800 */
[----:B0-----:R-:W3:Y:S04]  /*82e40*/  LDL R9, [R1+0x3980] ;  /* 0x0039800001097983 */ /* 0x001ee80000100800 */
[----:B--2---:R0:W-:Y:S04]  /*82e50*/  STL [R1+0x4c], R29 ;  /* 0x00004c1d01007387 */ /* 0x0041e80000100800 */
[----:B0-----:R-:W2:Y:S01]  /*82e60*/  LDL.LU R29, [R1+0x4480] ;  /* 0x00448000011d7983 */ /* 0x001ea20000300800 */
[----:B------:R-:W4:Y:S02]  /*82e70*/  LDL R4, [R1+0x395c] ;  /* 0x00395c0001047983 */ /* 0x000f240000100800 */
[----:B------:R-:W4:Y:S01]  /*82e80*/  LDL R5, [R1+0x3968] ;  /* 0x0039680001057983 */ /* 0x000f220000100800 */
[----:B------:R-:W-:-:S02]  /*82e90*/  PRMT R13, RZ, 0x7610, R13 ;  /* 0x00007610ff0d7816 */ /* 0x000fc4000000000d */
[----:B----4-:R-:W-:-:S04]  /*82ea0*/  @!P3 LOP3.LUT R5, R5, R4, RZ, 0x3c, !PT ;  /* 0x000000040505b212 */ /* 0x010fc800078e3cff */
[----:B------:R-:W-:-:S04]  /*82eb0*/  @!P3 LOP3.LUT R4, R5, R4, RZ, 0x3c, !PT ;  /* 0x000000040504b212 */ /* 0x000fc800078e3cff */
[----:B------:R-:W-:-:S05]  /*82ec0*/  @!P3 LOP3.LUT R5, R5, R4, RZ, 0x3c, !PT ;  /* 0x000000040505b212 */ /* 0x000fca00078e3cff */
[----:B------:R0:W4:Y:S04]  /*82ed0*/  @!P3 LDG.E.U16 R13, [R4.64] ;  /* 0x00000004040db981 */ /* 0x000128000c1e1500 */
[----:B0-----:R-:W3:Y:S01]  /*82ee0*/  LDL R5, [R1+0x3964] ;  /* 0x0039640001057983 */ /* 0x001ee20000100800 */
[----:B------:R-:W-:Y:S01]  /*82ef0*/  PRMT R6, RZ, 0x7610, R6 ;  /* 0x00007610ff067816 */ /* 0x000fe20000000006 */
[----:B------:R-:W-:Y:S02]  /*82f00*/  @!P2 IMAD.MOV.U32 R4, RZ, RZ, R7 ;  /* 0x000000ffff04a224 */ /* 0x000fe400078e0007 */
[----:B----4-:R0:W-:Y:S01]  /*82f10*/  STL [R1+0x48], R13 ;  /* 0x0000480d01007387 */ /* 0x0101e20000100800 */
[----:B--2---:R-:W-:Y:S01]  /*82f20*/  PRMT R29, RZ, 0x7610, R29 ;  /* 0x00007610ff1d7816 */ /* 0x004fe2000000001d */
[----:B------:R-:W2:Y:S02]  /*82f30*/  LDL R7, [R1+0x398c] ;  /* 0x00398c0001077983 */ /* 0x000ea40000100800 */
[----:B---3--:R1:W3:Y:S04]  /*82f40*/  @!P2 LDG.E.U16 R6, [R4.64] ;  /* 0x000000040406a981 */ /* 0x0082e8000c1e1500 */
[----:B0-----:R-:W4:Y:S04]  /*82f50*/  LDL R13, [R1+0x3990] ;  /* 0x00399000010d7983 */ /* 0x001f280000100800 */
        /* <DEDUP_REMOVED lines=8> */
[----:B--2---:R0:W-:Y:S04]  /*82fe0*/  STL [R1+0x40], R29 ;  /* 0x0000401d01007387 */ /* 0x0041e80000100800 */
[----:B0-----:R-:W2:Y:S01]  /*82ff0*/  LDL.LU R29, [R1+0x447c] ;  /* 0x00447c00011d7983 */ /* 0x001ea20000300800 */
[----:B------:R-:W3:Y:S02]  /*83000*/  LDL R5, [R1+0x3974] ;  /* 0x0039740001057983 */ /* 0x000ee40000100800 */
[----:B------:R-:W-:-:S02]  /*83010*/  @!P2 IMAD.MOV.U32 R4, RZ, RZ, R9 ;  /* 0x000000ffff04a224 */ /* 0x000fc400078e0009 */
[----:B------:R-:W3:Y:S01]  /*83020*/  LDL R9, [R1+0x39a0] ;  /* 0x0039a00001097983 */ /* 0x000ee20000100800 */
[----:B--2---:R-:W-:-:S06]  /*83030*/  PRMT R29, RZ, 0x7610, R29 ;  /* 0x00007610ff1d7816 */ /* 0x004fcc000000001d */
[----:B---3--:R-:W2:Y:S04]  /*83040*/  @!P2 LDG.E.U16 R29, [R4.64] ;  /* 0x00000004041da981 */ /* 0x008ea8000c1e1500 */
[----:B--2---:R0:W-:Y:S04]  /*83050*/  STL [R1+0x3c], R29 ;  /* 0x00003c1d01007387 */ /* 0x0041e80000100800 */
[----:B0-----:R-:W2:Y:S01]  /*83060*/  LDL.LU R29, [R1+0x4478] ;  /* 0x00447800011d7983 */ /* 0x001ea20000300800 */
[----:B------:R-:W3:Y:S02]  /*83070*/  LDL R4, [R1+0x397c] ;  /* 0x00397c0001047983 */ /* 0x000ee40000100800 */
[----:B------:R-:W3:Y:S01]  /*83080*/  LDL R5, [R1+0x3988] ;  /* 0x0039880001057983 */ /* 0x000ee20000100800 */
        /* <DEDUP_REMOVED lines=16> */
[----:B------:R0:W-:Y:S02]  /*83190*/  STS.U16 [R2+0x11800], R19 ;  /* 0x0118001302007388 */ /* 0x0001e40000000400 */
[----:B0-----:R-:W-:-:S02]  /*831a0*/  PRMT R2, RZ, 0x7610, R2 ;  /* 0x00007610ff027816 */ /* 0x001fc40000000002 */
[----:B---3--:R-:W-:-:S04]  /*831b0*/  @!P3 LOP3.LUT R5, R5, R4, RZ, 0x3c, !PT ;  /* 0x000000040505b212 */ /* 0x008fc800078e3cff */
[----:B------:R-:W-:-:S04]  /*831c0*/  @!P3 LOP3.LUT R4, R5, R4, RZ, 0x3c, !PT ;  /* 0x000000040504b212 */ /* 0x000fc800078e3cff */
[----:B------:R-:W-:-:S05]  /*831d0*/  @!P3 LOP3.LUT R5, R5, R4, RZ, 0x3c, !PT ;  /* 0x000000040505b212 */ /* 0x000fca00078e3cff */
[----:B------:R-:W3:Y:S01]  /*831e0*/  @!P3 LDG.E.U16 R2, [R4.64] ;  /* 0x000000040402b981 */ /* 0x000ee2000c1e1500 */
[----:B------:R-:W-:-:S03]  /*831f0*/  PRMT R11, RZ, 0x7610, R11 ;  /* 0x00007610ff0b7816 */ /* 0x000fc6000000000b */
[----:B---3--:R-:W-:Y:S01]  /*83200*/  STL [R1+0x38], R2 ;  /* 0x0000380201007387 */ /* 0x008fe20000100800 */
[----:B------:R-:W3:Y:S02]  /*83210*/  LDL R5, [R1+0x3984] ;  /* 0x0039840001057983 */ /* 0x000ee40000100800 */
[----:B----4-:R-:W-:Y:S01]  /*83220*/  @!P2 IMAD.MOV.U32 R4, RZ, RZ, R13 ;  /* 0x000000ffff04a224 */ /* 0x010fe200078e000d */
[----:B------:R-:W-:Y:S01]  /*83230*/  PRMT R28, RZ, 0x7610, R28 ;  /* 0x00007610ff1c7816 */ /* 0x000fe2000000001c */
[----:B------:R-:W4:Y:S04]  /*83240*/  LDL R13, [R1+0x39a4] ;  /* 0x0039a400010d7983 */ /* 0x000f280000100800 */
[----:B---3--:R0:W3:Y:S02]  /*83250*/  @!P2 LDG.E.U16 R11, [R4.64] ;  /* 0x00000004040ba981 */ /* 0x0080e4000c1e1500 */
[----:B0-----:R-:W-:-:S02]  /*83260*/  @!P3 IMAD.MOV.U32 R4, RZ, RZ, R6 ;  /* 0x000000ffff04b224 */ /* 0x001fc400078e0006 */
[----:B------:R-:W-:-:S05]  /*83270*/  @!P3 IMAD.MOV.U32 R5, RZ, RZ, R7 ;  /* 0x000000ffff05b224 */ /* 0x000fca00078e0007 */
[----:B------:R0:W2:Y:S04]  /*83280*/  @!P3 LDG.E.U16 R28, [R4.64] ;  /* 0x00000004041cb981 */ /* 0x0000a8000c1e1500 */
[----:B---3--:R1:W-:Y:S01]  /*83290*/  STL [R1+0x34], R11 ;  /* 0x0000340b01007387 */ /* 0x0083e20000100800 */
[----:B0-----:R-:W3:Y:S01]  /*832a0*/  LDL R5, [R1+0x3994] ;  /* 0x0039940001057983 */ /* 0x001ee20000100800 */
[----:B------:R-:W-:Y:S01]  /*832b0*/  PRMT R8, RZ, 0x7610, R8 ;  /* 0x00007610ff087816 */ /* 0x000fe20000000008 */
[----:B------:R-:W-:Y:S01]  /*832c0*/  @!P2 IMAD.MOV.U32 R4, RZ, RZ, R9 ;  /* 0x000000ffff04a224 */ /* 0x000fe200078e0009 */
[----:B------:R-:W4:Y:S04]  /*832d0*/  LDL R7, [R1+0x39ac] ;  /* 0x0039ac0001077983 */ /* 0x000f280000100800 */
[----:B------:R-:W4:Y:S04]  /*832e0*/  LDL R6, [R1+0x39b8] ;  /* 0x0039b80001067983 */ /* 0x000f280000100800 */
[----:B-1----:R-:W4:Y:S04]  /*832f0*/  LDL R11, [R1+0x39b0] ;  /* 0x0039b000010b7983 */ /* 0x002f280000100800 */
[----:B--2---:R-:W-:Y:S01]  /*83300*/  STL [R1+0x4358], R28 ;  /* 0x0043581c01007387 */ /* 0x004fe20000100800 */
[----:B------:R-:W-:-:S02]  /*83310*/  PRMT R0, RZ, 0x7610, R0 ;  /* 0x00007610ff007816 */ /* 0x000fc40000000000 */
[----:B------:R-:W-:Y:S01]  /*83320*/  PRMT R29, RZ, 0x7610, R29 ;  /* 0x00007610ff1d7816 */ /* 0x000fe2000000001d */
[----:B------:R-:W2:Y:S01]  /*83330*/  LDL R9, [R1+0x39c4] ;  /* 0x0039c40001097983 */ /* 0x000ea20000100800 */
[----:B---3--:R0:W3:Y:S04]  /*83340*/  @!P2 LDG.E.U16 R8, [R4.64] ;  /* 0x000000040408a981 */ /* 0x0080e8000c1e1500 */
[----:B0-----:R-:W2:Y:S04]  /*83350*/  LDL R4, [R1+0x399c] ;  /* 0x00399c0001047983 */ /* 0x001ea80000100800 */
[----:B------:R-:W2:Y:S01]  /*83360*/  LDL R5, [R1+0x39a8] ;  /* 0x0039a80001057983 */ /* 0x000ea20000100800 */
[----:B------:R-:W-:-:S02]  /*83370*/  PRMT R3, RZ, 0x7610, R3 ;  /* 0x00007610ff037816 */ /* 0x000fc40000000003 */
[----:B--2---:R-:W-:-:S04]  /*83380*/  @!P3 LOP3.LUT R5, R5, R4, RZ, 0x3c, !PT ;  /* 0x000000040505b212 */ /* 0x004fc800078e3cff */
[----:B------:R-:W-:-:S04]  /*83390*/  @!P3 LOP3.LUT R4, R5, R4, RZ, 0x3c, !PT ;  /* 0x000000040504b212 */ /* 0x000fc800078e3cff */
[----:B------:R-:W-:-:S05]  /*833a0*/  @!P3 LOP3.LUT R5, R5, R4, RZ, 0x3c, !PT ;  /* 0x000000040505b212 */ /* 0x000fca00078e3cff */
[----:B------:R4:W2:Y:S04]  /*833b0*/  @!P3 LDG.E.U16 R0, [R4.64] ;  /* 0x000000040400b981 */ /* 0x0008a8000c1e1500 */
[----:B---3--:R0:W-:Y:S01]  /*833c0*/  STL [R1+0x2c], R8 ;  /* 0x00002c0801007387 */ /* 0x0081e20000100800 */
[----:B----4-:R-:W-:Y:S02]  /*833d0*/  @!P2 IMAD.MOV.U32 R4, RZ, RZ, R11 ;  /* 0x000000ffff04a224 */ /* 0x010fe400078e000b */
[----:B------:R-:W-:Y:S01]  /*833e0*/  @!P2 IMAD.MOV.U32 R5, RZ, RZ, R13 ;  /* 0x000000ffff05a224 */ /* 0x000fe200078e000d */
[----:B0-----:R-:W3:Y:S04]  /*833f0*/  LDL R8, [R1+0x39d0] ;  /* 0x0039d00001087983 */ /* 0x001ee80000100800 */
[----:B------:R0:W4:Y:S02]  /*83400*/  @!P2 LDG.E.U16 R29, [R4.64] ;  /* 0x00000004041da981 */ /* 0x000124000c1e1500 */
[----:B0-----:R-:W-:-:S02]  /*83410*/  @!P3 IMAD.MOV.U32 R4, RZ, RZ, R6 ;  /* 0x000000ffff04b224 */ /* 0x001fc400078e0006 */
[----:B------:R-:W-:-:S05]  /*83420*/  @!P3 IMAD.MOV.U32 R5, RZ, RZ, R7 ;  /* 0x000000ffff05b224 */ /* 0x000fca00078e0007 */
[----:B------:R0:W4:Y:S02]  /*83430*/  @!P3 LDG.E.U16 R3, [R4.64] ;  /* 0x000000040403b981 */ /* 0x000124000c1e1500 */
[----:B0-----:R-:W-:Y:S02]  /*83440*/  @!P2 IMAD.MOV.U32 R5, RZ, RZ, R9 ;  /* 0x000000ffff05a224 */ /* 0x001fe400078e0009 */
[----:B--2---:R-:W-:Y:S01]  /*83450*/  STL [R1+0x4314], R0 ;  /* 0x0043140001007387 */ /* 0x004fe20000100800 */
[----:B------:R-:W2:Y:S02]  /*83460*/  LDL R11, [R1+0x39d8] ;  /* 0x0039d800010b7983 */ /* 0x000ea40000100800 */
[----:B---3--:R-:W-:Y:S01]  /*83470*/  @!P2 IMAD.MOV.U32 R4, RZ, RZ, R8 ;  /* 0x000000ffff04a224 */ /* 0x008fe200078e0008 */
[----:B----4-:R0:W-:Y:S01]  /*83480*/  STL [R1+0x42e8], R29 ;  /* 0x0042e81d01007387 */ /* 0x0101e20000100800 */
[----:B------:R-:W3:Y:S02]  /*83490*/  LDL R7, [R1+0x39d4] ;  /* 0x0039d40001077983 */ /* 0x000ee40000100800 */
[----:B------:R-:W4:Y:S01]  /*834a0*/  LDL R6, [R1+0x39e0] ;  /* 0x0039e00001067983 */ /* 0x000f220000100800 */
[----:B0-----:R-:W-:Y:S01]  /*834b0*/  PRMT R29, RZ, 0x7610, R29 ;  /* 0x00007610ff1d7816 */ /* 0x001fe2000000001d */
[----:B------:R-:W-:Y:S05]  /*834c0*/  STL [R1+0x42ec], R3 ;  /* 0x0042ec0301007387 */ /* 0x000fea0000100800 */
[----:B------:R0:W3:Y:S01]  /*834d0*/  @!P2 LDG.E.U16 R29, [R4.64] ;  /* 0x00000004041da981 */ /* 0x0000e2000c1e1500 */
[----:B------:R-:W-:Y:S01]  /*834e0*/  PRMT R10, RZ, 0x7610, R10 ;  /* 0x00007610ff0a7816 */ /* 0x000fe2000000000a */
[----:B------:R-:W3:Y:S02]  /*834f0*/  LDL R13, [R1+0x39e8] ;  /* 0x0039e800010d7983 */ /* 0x000ee40000100800 */
[----:B------:R-:W3:Y:S01]  /*83500*/  LDL R9, [R1+0x3a44] ;  /* 0x003a440001097983 */ /* 0x000ee20000100800 */
[----:B------:R-:W3:Y:S04]  /*83510*/  LDL R8, [R1+0x3a50] ;  /* 0x003a500001087983 */ /* 0x000ee80000100800 */
[----:B0-----:R-:W3:Y:S01]  /*83520*/  LDL R5, [R1+0x39cc] ;  /* 0x0039cc0001057983 */ /* 0x001ee20000100800 */
[----:B--2---:R-:W-:-:S05]  /*83530*/  @!P3 IMAD.MOV.U32 R4, RZ, RZ, R11 ;  /* 0x000000ffff04b224 */ /* 0x004fca00078e000b */
[----:B---3--:R4:W2:Y:S04]  /*83540*/  @!P3 LDG.E.U16 R10, [R4.64] ;  /* 0x00000004040ab981 */ /* 0x0088a8000c1e1500 */
[----:B------:R0:W-:Y:S01]  /*83550*/  STL [R1+0x4454], R29 ;  /* 0x0044541d01007387 */ /* 0x0001e20000100800 */
[----:B------:R-:W3:Y:S03]  /*83560*/  LDL R11, [R1+0x3a4c] ;  /* 0x003a4c00010b7983 */ /* 0x000ee60000100800 */
[----:B0-----:R-:W3:Y:S01]  /*83570*/  LDL R29, [R1+0x39dc] ;  /* 0x0039dc00011d7983 */ /* 0x001ee20000100800 */
[----:B------:R-:W-:Y:S01]  /*83580*/  PRMT R28, RZ, 0x7610, R28 ;  /* 0x00007610ff1c7816 */ /* 0x000fe2000000001c */
[----:B----4-:R-:W-:-:S02]  /*83590*/  @!P2 IMAD.MOV.U32 R4, RZ, RZ, R6 ;  /* 0x000000ffff04a224 */ /* 0x010fc400078e0006 */
[----:B------:R-:W-:Y:S01]  /*835a0*/  @!P2 IMAD.MOV.U32 R5, RZ, RZ, R7 ;  /* 0x000000ffff05a224 */ /* 0x000fe200078e0007 */
[----:B------:R-:W-:-:S04]  /*835b0*/  PRMT R12, RZ, 0x7610, R12 ;  /* 0x00007610ff0c7816 */ /* 0x000fc8000000000c */
[----:B------:R0:W4:Y:S04]  /*835c0*/  @!P2 LDG.E.U16 R28, [R4.64] ;  /* 0x00000004041ca981 */ /* 0x000128000c1e1500 */
[----:B--2---:R1:W-:Y:S01]  /*835d0*/  STL [R1+0x10], R10 ;  /* 0x0000100a01007387 */ /* 0x0043e20000100800 */
[----:B0-----:R-:W-:Y:S02]  /*835e0*/  @!P3 IMAD.MOV.U32 R4, RZ, RZ, R13 ;  /* 0x000000ffff04b224 */ /* 0x001fe400078e000d */
[----:B------:R-:W2:Y:S02]  /*835f0*/  LDL R7, [R1+0x39e4] ;  /* 0x0039e40001077983 */ /* 0x000ea40000100800 */
[----:B------:R-:W2:Y:S01]  /*83600*/  LDL R6, [R1+0x39f0] ;  /* 0x0039f00001067983 */ /* 0x000ea20000100800 */
[----:B-1----:R-:W2:Y:S01]  /*83610*/  LDL R10, [R1+0x3a58] ;  /* 0x003a5800010a7983 */ /* 0x002ea20000100800 */
[----:B---3--:R-:W-:-:S05]  /*83620*/  @!P3 IMAD.MOV.U32 R5, RZ, RZ, R29 ;  /* 0x000000ffff05b224 */ /* 0x008fca00078e001d */
[----:B------:R0:W3:Y:S02]  /*83630*/  @!P3 LDG.E.U16 R12, [R4.64] ;  /* 0x00000004040cb981 */ /* 0x0000e4000c1e1500 */
[----:B0-----:R-:W-:Y:S02]  /*83640*/  PRMT R5, RZ, 0x7610, R5 ;  /* 0x00007610ff057816 */ /* 0x001fe40000000005 */
[----:B------:R-:W-:-:S04]  /*83650*/  PRMT R4, RZ, 0x7610, R4 ;  /* 0x00007610ff047816 */ /* 0x000fc80000000004 */
[----:B------:R0:W3:Y:S02]  /*83660*/  @!P2 LDG.E.U16 R5, [R8.64] ;  /* 0x000000040805a981 */ /* 0x0000e4000c1e1500 */
[----:B0-----:R-:W-:Y:S02]  /*83670*/  @!P3 IMAD.MOV.U32 R9, RZ, RZ, R11 ;  /* 0x000000ffff09b224 */ /* 0x001fe400078e000b */
[----:B--2---:R-:W-:-:S05]  /*83680*/  @!P3 IMAD.MOV.U32 R8, RZ, RZ, R10 ;  /* 0x000000ffff08b224 */ /* 0x004fca00078e000a */
[----:B------:R-:W2:Y:S04]  /*83690*/  @!P3 LDG.E.U16 R4, [R8.64] ;  /* 0x000000040804b981 */ /* 0x000ea8000c1e1500 */
[----:B----4-:R0:W-:Y:S01]  /*836a0*/  STL [R1+0x441c], R28 ;  /* 0x00441c1c01007387 */ /* 0x0101e20000100800 */
[----:B------:R-:W4:Y:S03]  /*836b0*/  LDL R29, [R1+0x39ec] ;  /* 0x0039ec00011d7983 */ /* 0x000f260000100800 */
[----:B0-----:R-:W4:Y:S04]  /*836c0*/  LDL R28, [R1+0x39f8] ;  /* 0x0039f800011c7983 */ /* 0x001f280000100800 */
[----:B---3--:R-:W-:Y:S01]  /*836d0*/  STL [R1+0x4458], R5 ;  /* 0x0044580501007387 */ /* 0x008fe20000100800 */
[----:B------:R-:W3:Y:S02]  /*836e0*/  LDL R13, [R1+0x39f4] ;  /* 0x0039f400010d7983 */ /* 0x000ee40000100800 */
[----:B------:R0:W-:Y:S02]  /*836f0*/  STL [R1+0x8], R12 ;  /* 0x0000080c01007387 */ /* 0x0001e40000100800 */
[----:B0-----:R-:W3:Y:S04]  /*83700*/  LDL R12, [R1+0x3a00] ;  /* 0x003a0000010c7983 */ /* 0x001ee80000100800 */
[----:B--2---:R0:W-:Y:S01]  /*83710*/  STL [R1+0x445c], R4 ;  /* 0x00445c0401007387 */ /* 0x0041e20000100800 */
[----:B------:R-:W2:Y:S02]  /*83720*/  LDL R11, [R1+0x39fc] ;  /* 0x0039fc00010b7983 */ /* 0x000ea40000100800 */
[----:B------:R-:W2:Y:S01]  /*83730*/  LDL R10, [R1+0x3a08] ;  /* 0x003a0800010a7983 */ /* 0x000ea20000100800 */
[----:B------:R-:W-:Y:S01]  /*83740*/  PRMT R0, RZ, 0x7610, R0 ;  /* 0x00007610ff007816 */ /* 0x000fe20000000000 */
[----:B------:R-:W-:-:S02]  /*83750*/  @!P2 IMAD.MOV.U32 R8, RZ, RZ, R6 ;  /* 0x000000ffff08a224 */ /* 0x000fc400078e0006 */
[----:B------:R-:W-:Y:S01]  /*83760*/  @!P2 IMAD.MOV.U32 R9, RZ, RZ, R7 ;  /* 0x000000ffff09a224 */ /* 0x000fe200078e0007 */
[----:B------:R-:W-:Y:S02]  /*83770*/  PRMT R3, RZ, 0x7610, R3 ;  /* 0x00007610ff037816 */ /* 0x000fe40000000003 */
[----:B------:R-:W-:Y:S02]  /*83780*/  PRMT R26, RZ, 0x7610, R26 ;  /* 0x00007610ff1a7816 */ /* 0x000fe4000000001a */
[----:B------:R-:W-:Y:S01]  /*83790*/  PRMT R24, RZ, 0x7610, R24 ;  /* 0x00007610ff187816 */ /* 0x000fe20000000018 */
[----:B------:R-:W2:Y:S04]  /*837a0*/  LDL R7, [R1+0x3a04] ;  /* 0x003a040001077983 */ /* 0x000ea80000100800 */
[----:B------:R4:W2:Y:S04]  /*837b0*/  @!P2 LDG.E.U16 R0, [R8.64] ;  /* 0x000000040800a981 */ /* 0x0008a8000c1e1500 */
[----:B------:R-:W2:Y:S01]  /*837c0*/  LDL R6, [R1+0x3a10] ;  /* 0x003a100001067983 */ /* 0x000ea20000100800 */
[----:B----4-:R-:W-:-:S02]  /*837d0*/  @!P3 IMAD.MOV.U32 R8, RZ, RZ, R28 ;  /* 0x000000ffff08b224 */ /* 0x010fc400078e001c */
[----:B------:R-:W-:-:S05]  /*837e0*/  @!P3 IMAD.MOV.U32 R9, RZ, RZ, R29 ;  /* 0x000000ffff09b224 */ /* 0x000fca00078e001d */
[----:B------:R3:W4:Y:S02]  /*837f0*/  @!P3 LDG.E.U16 R3, [R8.64] ;  /* 0x000000040803b981 */ /* 0x000724000c1e1500 */
[----:B---3--:R-:W-:Y:S02]  /*83800*/  @!P2 IMAD.MOV.U32 R8, RZ, RZ, R12 ;  /* 0x000000ffff08a224 */ /* 0x008fe400078e000c */
[----:B------:R-:W-:-:S05]  /*83810*/  @!P2 IMAD.MOV.U32 R9, RZ, RZ, R13 ;  /* 0x000000ffff09a224 */ /* 0x000fca00078e000d */
[----:B------:R2:W3:Y:S02]  /*83820*/  @!P2 LDG.E.U16 R26, [R8.64] ;  /* 0x00000004081aa981 */ /* 0x0004e4000c1e1500 */
[----:B--2---:R-:W-:Y:S02]  /*83830*/  @!P3 IMAD.MOV.U32 R9, RZ, RZ, R11 ;  /* 0x000000ffff09b224 */ /* 0x004fe400078e000b */
[----:B------:R-:W-:-:S05]  /*83840*/  @!P3 IMAD.MOV.U32 R8, RZ, RZ, R10 ;  /* 0x000000ffff08b224 */ /* 0x000fca00078e000a */
[----:B------:R1:W2:Y:S04]  /*83850*/  @!P3 LDG.E.U16 R24, [R8.64] ;  /* 0x000000040818b981 */ /* 0x0002a8000c1e1500 */
[----:B------:R1:W-:Y:S01]  /*83860*/  STL [R1+0x43dc], R0 ;  /* 0x0043dc0001007387 */ /* 0x0003e20000100800 */
[----:B------:R-:W2:Y:S02]  /*83870*/  LDL R5, [R1+0x3a0c] ;  /* 0x003a0c0001057983 */ /* 0x000ea40000100800 */
[----:B0-----:R-:W2:Y:S01]  /*83880*/  LDL R4, [R1+0x3a18] ;  /* 0x003a180001047983 */ /* 0x001ea20000100800 */
[----:B------:R-:W-:Y:S01]  /*83890*/  PRMT R22, RZ, 0x7610, R22 ;  /* 0x00007610ff167816 */ /* 0x000fe20000000016 */
[----:B----4-:R0:W-:Y:S01]  /*838a0*/  STL [R1+0x43e0], R3 ;  /* 0x0043e00301007387 */ /* 0x0101e20000100800 */
[----:B-1----:R-:W4:Y:S03]  /*838b0*/  LDL R0, [R1+0x3a20] ;  /* 0x003a200001007983 */ /* 0x002f260000100800 */
[----:B0-----:R-:W4:Y:S01]  /*838c0*/  LDL R3, [R1+0x3a14] ;  /* 0x003a140001037983 */ /* 0x001f220000100800 */
[----:B------:R-:W-:-:S02]  /*838d0*/  @!P2 IMAD.MOV.U32 R8, RZ, RZ, R6 ;  /* 0x000000ffff08a224 */ /* 0x000fc400078e0006 */
[----:B------:R-:W-:Y:S01]  /*838e0*/  @!P2 IMAD.MOV.U32 R9, RZ, RZ, R7 ;  /* 0x000000ffff09a224 */ /* 0x000fe200078e0007 */
[----:B---3--:R-:W-:Y:S04]  /*838f0*/  STL [R1+0x439c], R26 ;  /* 0x00439c1a01007387 */ /* 0x008fe80000100800 */
[----:B------:R0:W3:Y:S04]  /*83900*/  @!P2 LDG.E.U16 R22, [R8.64] ;  /* 0x000000040816a981 */ /* 0x0000e8000c1e1500 */
[----:B--2---:R-:W-:Y:S01]  /*83910*/  STL [R1+0x43a0], R24 ;  /* 0x0043a01801007387 */ /* 0x004fe20000100800 */
[----:B------:R-:W2:Y:S02]  /*83920*/  LDL R7, [R1+0x3a1c] ;  /* 0x003a1c0001077983 */ /* 0x000ea40000100800 */
[----:B------:R-:W2:Y:S01]  /*83930*/  LDL R6, [R1+0x3a28] ;  /* 0x003a280001067983 */ /* 0x000ea20000100800 */
[----:B------:R-:W-:Y:S01]  /*83940*/  PRMT R20, RZ, 0x7610, R20 ;  /* 0x00007610ff147816 */ /* 0x000fe20000000014 */
[----:B0-----:R-:W-:-:S02]  /*83950*/  @!P3 IMAD.MOV.U32 R8, RZ, RZ, R4 ;  /* 0x000000ffff08b224 */ /* 0x001fc400078e0004 */
[----:B------:R-:W-:Y:S01]  /*83960*/  @!P3 IMAD.MOV.U32 R9, RZ, RZ, R5 ;  /* 0x000000ffff09b224 */ /* 0x000fe200078e0005 */
[----:B------:R-:W-:-:S04]  /*83970*/  PRMT R18, RZ, 0x7610, R18 ;  /* 0x00007610ff127816 */ /* 0x000fc80000000012 */
[----:B------:R4:W2:Y:S02]  /*83980*/  @!P3 LDG.E.U16 R20, [R8.64] ;  /* 0x000000040814b981 */ /* 0x0008a4000c1e1500 */
[----:B----4-:R-:W-:Y:S02]  /*83990*/  @!P2 IMAD.MOV.U32 R8, RZ, RZ, R0 ;  /* 0x000000ffff08a224 */ /* 0x010fe400078e0000 */
[----:B------:R-:W-:-:S05]  /*839a0*/  @!P2 IMAD.MOV.U32 R9, RZ, RZ, R3 ;  /* 0x000000ffff09a224 */ /* 0x000fca00078e0003 */
[----:B------:R2:W4:Y:S01]  /*839b0*/  @!P2 LDG.E.U16 R18, [R8.64] ;  /* 0x000000040812a981 */ /* 0x000522000c1e1500 */
[----:B------:R-:W-:-:S03]  /*839c0*/  PRMT R16, RZ, 0x7610, R16 ;  /* 0x00007610ff107816 */ /* 0x000fc60000000010 */
[----:B---3--:R-:W-:Y:S01]  /*839d0*/  STL [R1+0x435c], R22 ;  /* 0x00435c1601007387 */ /* 0x008fe20000100800 */
[----:B------:R-:W3:Y:S02]  /*839e0*/  LDL R5, [R1+0x3a24] ;  /* 0x003a240001057983 */ /* 0x000ee40000100800 */
[----:B------:R-:W3:Y:S02]  /*839f0*/  LDL R4, [R1+0x3a30] ;  /* 0x003a300001047983 */ /* 0x000ee40000100800 */
[----:B--2---:R-:W-:Y:S02]  /*83a00*/  @!P3 IMAD.MOV.U32 R9, RZ, RZ, R7 ;  /* 0x000000ffff09b224 */ /* 0x004fe400078e0007 */
[----:B------:R-:W-:-:S05]  /*83a10*/  @!P3 IMAD.MOV.U32 R8, RZ, RZ, R6 ;  /* 0x000000ffff08b224 */ /* 0x000fca00078e0006 */
[----:B------:R3:W2:Y:S04]  /*83a20*/  @!P3 LDG.E.U16 R16, [R8.64] ;  /* 0x000000040810b981 */ /* 0x0006a8000c1e1500 */
[----:B------:R-:W-:Y:S01]  /*83a30*/  STL [R1+0x4360], R20 ;  /* 0x0043601401007387 */ /* 0x000fe20000100800 */
[----:B------:R-:W2:Y:S02]  /*83a40*/  LDL R11, [R1+0x3a2c] ;  /* 0x003a2c00010b7983 */ /* 0x000ea40000100800 */
[----:B------:R-:W2:Y:S02]  /*83a50*/  LDL R10, [R1+0x3a38] ;  /* 0x003a3800010a7983 */ /* 0x000ea40000100800 */
[----:B------:R-:W2:Y:S01]  /*83a60*/  LDL R3, [R1+0x3a54] ;  /* 0x003a540001037983 */ /* 0x000ea20000100800 */
[----:B------:R-:W2:Y:S04]  /*83a70*/  LDL R0, [R1+0x3a60] ;  /* 0x003a600001007983 */ /* 0x000ea80000100800 */
[----:B----4-:R-:W-:Y:S01]  /*83a80*/  STL [R1+0x4318], R18 ;  /* 0x0043181201007387 */ /* 0x010fe20000100800 */
[----:B------:R-:W4:Y:S02]  /*83a90*/  LDL R7, [R1+0x3a5c] ;  /* 0x003a5c0001077983 */ /* 0x000f240000100800 */
[----:B------:R-:W4:Y:S02]  /*83aa0*/  LDL R6, [R1+0x3a68] ;  /* 0x003a680001067983 */ /* 0x000f240000100800 */
[----:B---3--:R-:W-:-:S02]  /*83ab0*/  @!P2 IMAD.MOV.U32 R9, RZ, RZ, R5 ;  /* 0x000000ffff09a224 */ /* 0x008fc400078e0005 */
[----:B------:R-:W-:Y:S01]  /*83ac0*/  @!P2 IMAD.MOV.U32 R8, RZ, RZ, R4 ;  /* 0x000000ffff08a224 */ /* 0x000fe200078e0004 */
[----:B------:R-:W-:-:S06]  /*83ad0*/  PRMT R14, RZ, 0x7610, R14 ;  /* 0x00007610ff0e7816 */ /* 0x000fcc000000000e */
[----:B------:R0:W3:Y:S04]  /*83ae0*/  @!P2 LDG.E.U16 R14, [R8.64] ;  /* 0x00000004080ea981 */ /* 0x0000e8000c1e1500 */
[----:B--2---:R1:W-:Y:S01]  /*83af0*/  STL [R1+0x431c], R16 ;  /* 0x00431c1001007387 */ /* 0x0043e20000100800 */
[----:B------:R-:W2:Y:S02]  /*83b00*/  LDL R5, [R1+0x3a64] ;  /* 0x003a640001057983 */ /* 0x000ea40000100800 */
[----:B------:R-:W3:Y:S01]  /*83b10*/  LDL R4, [R1+0x3a70] ;  /* 0x003a700001047983 */ /* 0x000ee20000100800 */
[----:B0-----:R-:W-:Y:S02]  /*83b20*/  PRMT R8, RZ, 0x7610, R8 ;  /* 0x00007610ff087816 */ /* 0x001fe40000000008 */
[----:B------:R-:W-:-:S04]  /*83b30*/  PRMT R9, RZ, 0x7610, R9 ;  /* 0x00007610ff097816 */ /* 0x000fc80000000009 */
[----:B------:R0:W3:Y:S02]  /*83b40*/  @!P3 LDG.E.U16 R8, [R10.64] ;  /* 0x000000040a08b981 */ /* 0x0000e4000c1e1500 */
[----:B0-----:R-:W-:Y:S02]  /*83b50*/  @!P2 IMAD.MOV.U32 R10, RZ, RZ, R0 ;  /* 0x000000ffff0aa224 */ /* 0x001fe400078e0000 */
[----:B------:R-:W-:-:S05]  /*83b60*/  @!P2 IMAD.MOV.U32 R11, RZ, RZ, R3 ;  /* 0x000000ffff0ba224 */ /* 0x000fca00078e0003 */
[----:B------:R0:W3:Y:S01]  /*83b70*/  @!P2 LDG.E.U16 R9, [R10.64] ;  /* 0x000000040a09a981 */ /* 0x0000e2000c1e1500 */
[----:B----4-:R-:W-:Y:S02]  /*83b80*/  @!P3 IMAD.MOV.U32 R13, RZ, RZ, R7 ;  /* 0x000000ffff0db224 */ /* 0x010fe400078e0007 */
[----:B------:R-:W-:Y:S01]  /*83b90*/  @!P3 IMAD.MOV.U32 R12, RZ, RZ, R6 ;  /* 0x000000ffff0cb224 */ /* 0x000fe200078e0006 */
[----:B0-----:R-:W-:-:S06]  /*83ba0*/  PRMT R10, RZ, 0x7610, R10 ;  /* 0x00007610ff0a7816 */ /* 0x001fcc000000000a */
[----:B------:R2:W4:Y:S01]  /*83bb0*/  @!P3 LDG.E.U16 R10, [R12.64] ;  /* 0x000000040c0ab981 */ /* 0x000522000c1e1500 */
[----:B------:R-:W-:Y:S01]  /*83bc0*/  PRMT R11, RZ, 0x7610, R11 ;  /* 0x00007610ff0b7816 */ /* 0x000fe2000000000b */
[----:B--2---:R-:W-:Y:S02]  /*83bd0*/  @!P2 IMAD.MOV.U32 R13, RZ, RZ, R5 ;  /* 0x000000ffff0da224 */ /* 0x004fe400078e0005 */
[----:B---3--:R-:W-:-:S05]  /*83be0*/  @!P2 IMAD.MOV.U32 R12, RZ, RZ, R4 ;  /* 0x000000ffff0ca224 */ /* 0x008fca00078e0004 */
[----:B------:R-:W2:Y:S04]  /*83bf0*/  @!P2 LDG.E.U16 R11, [R12.64] ;  /* 0x000000040c0ba981 */ /* 0x000ea8000c1e1500 */
[----:B------:R0:W-:Y:S01]  /*83c00*/  STL [R1+0x42f0], R14 ;  /* 0x0042f00e01007387 */ /* 0x0001e20000100800 */
[----:B------:R-:W-:Y:S02]  /*83c10*/  STL [R1+0x42f4], R8 ;  /* 0x0042f40801007387 */ /* 0x000fe40000100800 */
[----:B------:R-:W3:Y:S02]  /*83c20*/  LDL R3, [R1+0x3a6c] ;  /* 0x003a6c0001037983 */ /* 0x000ee40000100800 */
[----:B------:R-:W3:Y:S01]  /*83c30*/  LDL R0, [R1+0x3a78] ;  /* 0x003a780001007983 */ /* 0x000ee20000100800 */
[----:B------:R4:W-:Y:S01]  /*83c40*/  STL [R1+0x4420], R9 ;  /* 0x0044200901007387 */ /* 0x0009e20000100800 */
[----:B-1----:R-:W3:Y:S03]  /*83c50*/  LDL R16, [R1+0x3a74] ;  /* 0x003a740001107983 */ /* 0x002ee60000100800 */
[----:B0-----:R-:W3:Y:S04]  /*83c60*/  LDL R14, [R1+0x3a80] ;  /* 0x003a8000010e7983 */ /* 0x001ee80000100800 */
[----:B----4-:R-:W-:Y:S01]  /*83c70*/  STL [R1+0x4424], R10 ;  /* 0x0044240a01007387 */ /* 0x010fe20000100800 */
[----:B------:R-:W4:Y:S02]  /*83c80*/  LDL R9, [R1+0x3a7c] ;  /* 0x003a7c0001097983 */ /* 0x000f240000100800 */
[----:B------:R-:W4:Y:S02]  /*83c90*/  LDL R8, [R1+0x3a88] ;  /* 0x003a880001087983 */ /* 0x000f240000100800 */
[----:B------:R-:W4:Y:S01]  /*83ca0*/  LDL R7, [R1+0x3a84] ;  /* 0x003a840001077983 */ /* 0x000f220000100800 */
[----:B------:R-:W4:Y:S04]  /*83cb0*/  LDL R6, [R1+0x3a90] ;  /* 0x003a900001067983 */ /* 0x000f280000100800 */
[----:B------:R-:W4:Y:S04]  /*83cc0*/  LDL R4, [R1+0x3a98] ;  /* 0x003a980001047983 */ /* 0x000f280000100800 */
[----:B--2---:R-:W-:Y:S01]  /*83cd0*/  STL [R1+0x43e4], R11 ;  /* 0x0043e40b01007387 */ /* 0x004fe20000100800 */
[----:B------:R-:W2:Y:S01]  /*83ce0*/  LDL R5, [R1+0x3a8c] ;  /* 0x003a8c0001057983 */ /* 0x000ea20000100800 */
[----:B------:R-:W-:Y:S01]  /*83cf0*/  PRMT R15, RZ, 0x7610, R15 ;  /* 0x00007610ff0f7816 */ /* 0x000fe2000000000f */
[----:B---3--:R-:W-:-:S02]  /*83d00*/  @!P3 IMAD.MOV.U32 R13, RZ, RZ, R3 ;  /* 0x000000ffff0db224 */ /* 0x008fc400078e0003 */
        /* <DEDUP_REMOVED lines=8> */
[----:B0-----:R-:W-:-:S02]  /*83d90*/  @!P2 IMAD.MOV.U32 R13, RZ, RZ, R16 ;  /* 0x000000ffff0da224 */ /* 0x001fc400078e0010 */
[----:B------:R-:W-:-:S05]  /*83da0*/  @!P2 IMAD.MOV.U32 R12, RZ, RZ, R14 ;  /* 0x000000ffff0ca224 */ /* 0x000fca00078e000e */
[----:B------:R4:W3:Y:S02]  /*83db0*/  @!P2 LDG.E.U16 R17, [R12.64] ;  /* 0x000000040c11a981 */ /* 0x0008e4000c1e1500 */
[----:B----4-:R-:W-:Y:S02]  /*83dc0*/  @!P3 IMAD.MOV.U32 R13, RZ, RZ, R9 ;  /* 0x000000ffff0db224 */ /* 0x010fe400078e0009 */
[----:B------:R-:W-:-:S05]  /*83dd0*/  @!P3 IMAD.MOV.U32 R12, RZ, RZ, R8 ;  /* 0x000000ffff0cb224 */ /* 0x000fca00078e0008 */
[----:B------:R0:W4:Y:S02]  /*83de0*/  @!P3 LDG.E.U16 R19, [R12.64] ;  /* 0x000000040c13b981 */ /* 0x000124000c1e1500 */
[----:B0-----:R-:W-:Y:S02]  /*83df0*/  @!P2 IMAD.MOV.U32 R12, RZ, RZ, R6 ;  /* 0x000000ffff0ca224 */ /* 0x001fe400078e0006 */
[----:B------:R-:W-:-:S05]  /*83e00*/  @!P2 IMAD.MOV.U32 R13, RZ, RZ, R7 ;  /* 0x000000ffff0da224 */ /* 0x000fca00078e0007 */
[----:B------:R0:W4:Y:S02]  /*83e10*/  @!P2 LDG.E.U16 R21, [R12.64] ;  /* 0x000000040c15a981 */ /* 0x000124000c1e1500 */
[----:B0-----:R-:W-:Y:S02]  /*83e20*/  @!P3 IMAD.MOV.U32 R12, RZ, RZ, R4 ;  /* 0x000000ffff0cb224 */ /* 0x001fe400078e0004 */
[----:B--2---:R-:W-:-:S05]  /*83e30*/  @!P3 IMAD.MOV.U32 R13, RZ, RZ, R5 ;  /* 0x000000ffff0db224 */ /* 0x004fca00078e0005 */
[----:B------:R0:W2:Y:S04]  /*83e40*/  @!P3 LDG.E.U16 R23, [R12.64] ;  /* 0x000000040c17b981 */ /* 0x0000a8000c1e1500 */
[----:B---3--:R-:W-:Y:S04]  /*83e50*/  STL [R1+0x43e8], R15 ;  /* 0x0043e80f01007387 */ /* 0x008fe80000100800 */
[----:B------:R-:W-:Y:S04]  /*83e60*/  STL [R1+0x43a4], R17 ;  /* 0x0043a41101007387 */ /* 0x000fe80000100800 */
[----:B----4-:R-:W-:Y:S04]  /*83e70*/  STL [R1+0x43a8], R19 ;  /* 0x0043a81301007387 */ /* 0x010fe80000100800 */
[----:B------:R1:W-:Y:S04]  /*83e80*/  STL [R1+0x4364], R21 ;  /* 0x0043641501007387 */ /* 0x0003e80000100800 */
[----:B-1----:R-:W3:Y:S01]  /*83e90*/  LDL.LU R21, [R1+0xea8] ;  /* 0x000ea80001157983 */ /* 0x002ee20000300800 */
[----:B------:R-:W4:Y:S02]  /*83ea0*/  LDL.LU R19, [R1+0xea4] ;  /* 0x000ea40001137983 */ /* 0x000f240000300800 */
[----:B------:R-:W3:Y:S01]  /*83eb0*/  LDL.LU R29, [R1+0xe68] ;  /* 0x000e6800011d7983 */ /* 0x000ee20000300800 */
[----:B------:R-:W-:Y:S01]  /*83ec0*/  PRMT R25, RZ, 0x7610, R25 ;  /* 0x00007610ff197816 */ /* 0x000fe20000000019 */
[----:B0-----:R-:W-:-:S02]  /*83ed0*/  @!P3 IMAD.MOV.U32 R13, RZ, RZ, R3 ;  /* 0x000000ffff0db224 */ /* 0x001fc400078e0003 */
[----:B------:R-:W-:-:S05]  /*83ee0*/  @!P3 IMAD.MOV.U32 R12, RZ, RZ, R0 ;  /* 0x000000ffff0cb224 */ /* 0x000fca00078e0000 */
[----:B------:R0:W3:Y:S04]  /*83ef0*/  @!P3 LDG.E.U16 R25, [R12.64] ;  /* 0x000000040c19b981 */ /* 0x0000e8000c1e1500 */
[----:B--2---:R1:W-:Y:S04]  /*83f00*/  STL [R1+0x4368], R23 ;  /* 0x0043681701007387 */ /* 0x0043e80000100800 */
[----:B-1----:R-:W2:Y:S01]  /*83f10*/  LDL.LU R23, [R1+0xee4] ;  /* 0x000ee40001177983 */ /* 0x002ea20000300800 */
        /* <DEDUP_REMOVED lines=20> */
[----:B0-----:R-:W2:Y:S02]  /*84060*/  LDL R12, [R1+0x3a94] ;  /* 0x003a9400010c7983 */ /* 0x001ea40000100800 */
[----:B------:R-:W2:Y:S01]  /*84070*/  LDL R13, [R1+0x3aa0] ;  /* 0x003aa000010d7983 */ /* 0x000ea20000100800 */
[----:B------:R-:W-:Y:S01]  /*84080*/  PRMT R27, RZ, 0x7610, R27 ;  /* 0x00007610ff1b7816 */ /* 0x000fe2000000001b */
[----:B------:R-:W0:Y:S01]  /*84090*/  S2R R2, SR_TID.X ;  /* 0x0000000000027919 */ /* 0x000e220000002100 */
[----:B--2---:R-:W-:-:S04]  /*840a0*/  @!P2 LOP3.LUT R13, R13, R12, RZ, 0x3c, !PT ;  /* 0x0000000c0d0da212 */ /* 0x004fc800078e3cff */
[----:B------:R-:W-:-:S04]  /*840b0*/  @!P2 LOP3.LUT R12, R13, R12, RZ, 0x3c, !PT ;  /* 0x0000000c0d0ca212 */ /* 0x000fc800078e3cff */
[----:B------:R-:W-:-:S05]  /*840c0*/  @!P2 LOP3.LUT R13, R13, R12, RZ, 0x3c, !PT ;  /* 0x0000000c0d0da212 */ /* 0x000fca00078e3cff */
[----:B------:R-:W2:Y:S01]  /*840d0*/  @!P2 LDG.E.U16 R27, [R12.64] ;  /* 0x000000040c1ba981 */ /* 0x000ea2000c1e1500 */
[----:B0-----:R-:W-:-:S03]  /*840e0*/  LOP3.LUT R2, R2, 0x3f, RZ, 0xc0, !PT ;  /* 0x0000003f02027812 */ /* 0x001fc600078ec0ff */
[----:B---3--:R-:W-:Y:S02]  /*840f0*/  STL [R1+0x4320], R25 ;  /* 0x0043201901007387 */ /* 0x008fe40000100800 */
[----:B------:R-:W-:-:S05]  /*84100*/  IMAD.SHL.U32 R2, R2, 0x2, RZ ;  /* 0x0000000202027824 */ /* 0x000fca00078e00ff */
[----:B------:R0:W-:Y:S04]  /*84110*/  STS.U16 [R2+0x12800], R29 ;  /* 0x0128001d02007388 */ /* 0x0001e80000000400 */
[----:B------:R1:W-:Y:S04]  /*84120*/  STS.U16 [R2+0x13000], R4 ;  /* 0x0130000402007388 */ /* 0x0003e80000000400 */
[----:B------:R3:W-:Y:S04]  /*84130*/  STS.U16 [R2+0x16880], R5 ;  /* 0x0168800502007388 */ /* 0x0007e80000000400 */
[----:B--2---:R-:W-:Y:S01]  /*84140*/  STL [R1+0x4324], R27 ;  /* 0x0043241b01007387 */ /* 0x004fe20000100800 */
[----:B0-----:R-:W2:Y:S02]  /*84150*/  LDL.LU R29, [R1+0x3d8] ;  /* 0x0003d800011d7983 */ /* 0x001ea40000300800 */
[----:B-1----:R-:W2:Y:S02]  /*84160*/  LDL.LU R4, [R1+0x39c] ;  /* 0x00039c0001047983 */ /* 0x002ea40000300800 */
[----:B---3--:R-:W3:Y:S01]  /*84170*/  LDL.LU R5, [R1+0x398] ;  /* 0x0003980001057983 */ /* 0x008ee20000300800 */
[----:B------:R0:W-:Y:S04]  /*84180*/  STS.U16 [R2+0x17080], R6 ;  /* 0x0170800602007388 */ /* 0x0001e80000000400 */
[----:B------:R1:W-:Y:S04]  /*84190*/  STS.U16 [R2+0x17800], R7 ;  /* 0x0178000702007388 */ /* 0x0003e80000000400 */
[----:B------:R4:W-:Y:S04]  /*841a0*/  STS.U16 [R2+0x11880], R23 ;  /* 0x0118801702007388 */ /* 0x0009e80000000400 */
[----:B------:R4:W-:Y:S04]  /*841b0*/  STS.U16 [R2+0x17000], R28 ;  /* 0x0170001c02007388 */ /* 0x0009e80000000400 */
[----:B0-----:R-:W3:Y:S01]  /*841c0*/  LDL.LU R6, [R1+0x35c] ;  /* 0x00035c0001067983 */ /* 0x001ee20000300800 */
[----:B-1----:R-:W3:Y:S02]  /*841d0*/  LDL.LU R7, [R1+0x358] ;  /* 0x0003580001077983 */ /* 0x002ee40000300800 */
[----:B------:R-:W3:Y:S02]  /*841e0*/  LDL.LU R27, [R1+0x31c] ;  /* 0x00031c00011b7983 */ /* 0x000ee40000300800 */
[----:B------:R-:W3:Y:S01]  /*841f0*/  LDL.LU R12, [R1+0x318] ;  /* 0x00031800010c7983 */ /* 0x000ee20000300800 */
[----:B------:R-:W3:Y:S01]  /*84200*/  LDL.LU R13, [R1+0x2dc] ;  /* 0x0002dc00010d7983 */ /* 0x000ee20000300800 */
[----:B------:R-:W3:Y:S02]  /*84210*/  LDL.LU R25, [R1+0x2d8] ;  /* 0x0002d80001197983 */ /* 0x000ee40000300800 */
[----:B----4-:R-:W4:Y:S01]  /*84220*/  LDL.LU R23, [R1+0x29c] ;  /* 0x00029c0001177983 */ /* 0x010f220000300800 */
[----:B------:R0:W-:Y:S01]  /*84230*/  STS.U16 [R2+0x12000], R21 ;  /* 0x0120001502007388 */ /* 0x0001e20000000400 */
[----:B------:R-:W3:Y:S03]  /*84240*/  LDL.LU R28, [R1+0x298] ;  /* 0x00029800011c7983 */ /* 0x000ee60000300800 */
[----:B------:R-:W-:Y:S04]  /*84250*/  STS.U16 [R2+0x12080], R19 ;  /* 0x0120801302007388 */ /* 0x000fe80000000400 */
[----:B------:R-:W-:Y:S04]  /*84260*/  STS.U16 [R2+0x12880], R17 ;  /* 0x0128801102007388 */ /* 0x000fe80000000400 */
[----:B------:R-:W-:Y:S04]  /*84270*/  STS.U16 [R2+0x13080], R15 ;  /* 0x0130800f02007388 */ /* 0x000fe80000000400 */
[----:B------:R-:W-:Y:S04]  /*84280*/  STS.U16 [R2+0x13800], R11 ;  /* 0x0138000b02007388 */ /* 0x000fe80000000400 */
[----:B0-----:R-:W4:Y:S04]  /*84290*/  LDL.LU R21, [R1+0x25c] ;  /* 0x00025c0001157983 */ /* 0x001f280000300800 */
        /* <DEDUP_REMOVED lines=12> */
[----:B--2---:R0:W-:Y:S04]  /*84360*/  STS.U16 [R2+0x17880], R29 ;  /* 0x0178801d02007388 */ /* 0x0041e80000000400 */
[----:B0-----:R-:W2:Y:S01]  /*84370*/  LDL.LU R29, [R1+0x258] ;  /* 0x00025800011d7983 */ /* 0x001ea20000300800 */
        /* <DEDUP_REMOVED lines=15> */
[----:B------:R0:W-:Y:S04]  /*84470*/  STS.U16 [R2+0x18000], R4 ;  /* 0x0180000402007388 */ /* 0x0001e80000000400 */
[----:B------:R-:W4:Y:S04]  /*84480*/  LDL.LU R0, [R1+0x58] ;  /* 0x0000580001007983 */ /* 0x000f280000300800 */
[----:B---3--:R1:W-:Y:S04]  /*84490*/  STS.U16 [R2+0x18080], R5 ;  /* 0x0180800502007388 */ /* 0x0083e80000000400 */
[----:B0-----:R-:W3:Y:S01]  /*844a0*/  LDL.LU R4, [R1+0x1c] ;  /* 0x00001c0001047983 */ /* 0x001ee20000300800 */
[----:B-1----:R-:W3:Y:S03]  /*844b0*/  LDL.LU R5, [R1+0x18] ;  /* 0x0000180001057983 */ /* 0x002ee60000300800 */
[----:B------:R0:W-:Y:S04]  /*844c0*/  STS.U16 [R2+0x18800], R6 ;  /* 0x0188000602007388 */ /* 0x0001e80000000400 */
[----:B------:R1:W-:Y:S04]  /*844d0*/  STS.U16 [R2+0x18880], R7 ;  /* 0x0188800702007388 */ /* 0x0003e80000000400 */
[----:B------:R1:W-:Y:S04]  /*844e0*/  STS.U16 [R2+0x1a080], R28 ;  /* 0x01a0801c02007388 */ /* 0x0003e80000000400 */
[----:B0-----:R-:W4:Y:S01]  /*844f0*/  LDL.LU R6, [R1+0x4474] ;  /* 0x0044740001067983 */ /* 0x001f220000300800 */
[----:B-1----:R-:W4:Y:S02]  /*84500*/  LDL.LU R7, [R1+0x4470] ;  /* 0x0044700001077983 */ /* 0x002f240000300800 */
[----:B------:R-:W4:Y:S01]  /*84510*/  LDL.LU R28, [R1+0x1694] ;  /* 0x00169400011c7983 */ /* 0x000f220000300800 */
[----:B--2---:R0:W-:Y:S04]  /*84520*/  STS.U16 [R2+0x1a880], R29 ;  /* 0x01a8801d02007388 */ /* 0x0041e80000000400 */
[----:B0-----:R-:W2:Y:S04]  /*84530*/  LDL.LU R29, [R1+0x1690] ;  /* 0x00169000011d7983 */ /* 0x001ea80000300800 */
[----:B---3--:R0:W-:Y:S04]  /*84540*/  STS.U16 [R2+0x1f080], R5 ;  /* 0x01f0800502007388 */ /* 0x0081e80000000400 */
[----:B0-----:R-:W3:Y:S04]  /*84550*/  LDL.LU R5, [R1+0x15ec] ;  /* 0x0015ec0001057983 */ /* 0x001ee80000300800 */
[----:B----4-:R0:W-:Y:S04]  /*84560*/  STS.U16 [R2+0x1e880], R0 ;  /* 0x01e8800002007388 */ /* 0x0101e80000000400 */
[----:B------:R-:W-:Y:S04]  /*84570*/  STS.U16 [R2+0x1f800], R7 ;  /* 0x01f8000702007388 */ /* 0x000fe80000000400 */
[----:B------:R-:W-:Y:S04]  /*84580*/  STS.U16 [R2+0x1f880], R6 ;  /* 0x01f8800602007388 */ /* 0x000fe80000000400 */
[----:B------:R-:W-:Y:S04]  /*84590*/  STS.U16 [R2+0x19000], R27 ;  /* 0x0190001b02007388 */ /* 0x000fe80000000400 */
[----:B------:R-:W-:Y:S04]  /*845a0*/  STS.U16 [R2+0x19080], R12 ;  /* 0x0190800c02007388 */ /* 0x000fe80000000400 */
[----:B------:R-:W-:Y:S04]  /*845b0*/  STS.U16 [R2+0x19800], R13 ;  /* 0x0198000d02007388 */ /* 0x000fe80000000400 */
[----:B------:R-:W-:Y:S04]  /*845c0*/  STS.U16 [R2+0x19880], R25 ;  /* 0x0198801902007388 */ /* 0x000fe80000000400 */
[----:B------:R-:W-:Y:S01]  /*845d0*/  STS.U16 [R2+0x1a000], R23 ;  /* 0x01a0001702007388 */ /* 0x000fe20000000400 */
[----:B0-----:R-:W-:-:S03]  /*845e0*/  LOP3.LUT R0, R2, 0x10, RZ, 0x3c, !PT ;  /* 0x0000001002007812 */ /* 0x001fc600078e3cff */
        /* <DEDUP_REMOVED lines=13> */
[----:B---3--:R0:W-:Y:S04]  /*846c0*/  STL [R1+0x446c], R5 ;  /* 0x00446c0501007387 */ /* 0x0081e80000100800 */
[----:B0-----:R-:W3:Y:S01]  /*846d0*/  LDL.LU R5, [R1+0x165c] ;  /* 0x00165c0001057983 */ /* 0x001ee20000300800 */
[----:B------:R-:W4:Y:S03]  /*846e0*/  LDL.LU R7, [R1+0x1620] ;  /* 0x0016200001077983 */ /* 0x000f260000300800 */
[----:B------:R-:W-:Y:S04]  /*846f0*/  STS.U16 [R2+0x1e000], R24 ;  /* 0x01e0001802007388 */ /* 0x000fe80000000400 */
[----:B------:R-:W-:Y:S04]  /*84700*/  STS.U16 [R2+0x1e080], R26 ;  /* 0x01e0801a02007388 */ /* 0x000fe80000000400 */
[----:B------:R-:W-:Y:S04]  /*84710*/  STS.U16 [R2+0x1e800], R3 ;  /* 0x01e8000302007388 */ /* 0x000fe80000000400 */
[----:B------:R0:W-:Y:S01]  /*84720*/  STS.U16 [R2+0x1f000], R4 ;  /* 0x01f0000402007388 */ /* 0x0001e20000000400 */
[----:B------:R-:W4:Y:S02]  /*84730*/  LDL.LU R6, [R1+0x1658] ;  /* 0x0016580001067983 */ /* 0x000f240000300800 */
[----:B------:R1:W-:Y:S01]  /*84740*/  STS.U16 [R0+0x100], R28 ;  /* 0x0001001c00007388 */ /* 0x0003e20000000400 */
[----:B0-----:R-:W4:Y:S01]  /*84750*/  LDL.LU R2, [R1+0x1624] ;  /* 0x0016240001027983 */ /* 0x001f220000300800 */
[----:B------:R-:W4:Y:S02]  /*84760*/  LDL.LU R27, [R1+0x15e8] ;  /* 0x0015e800011b7983 */ /* 0x000f240000300800 */
[----:B-1----:R-:W4:Y:S02]  /*84770*/  LDL.LU R28, [R1+0x15b4] ;  /* 0x0015b400011c7983 */ /* 0x002f240000300800 */
        /* <DEDUP_REMOVED lines=25> */
[----:B----4-:R-:W-:Y:S04]  /*84910*/  STS.U16 [R0+0x980], R6 ;  /* 0x0009800600007388 */ /* 0x010fe80000000400 */
[----:B------:R-:W-:Y:S01]  /*84920*/  STS.U16 [R0+0x1100], R2 ;  /* 0x0011000200007388 */ /* 0x000fe20000000400 */
[----:B------:R-:W-:Y:S03]  /*84930*/  STS.U16 [R0+0x1180], R7 ;  /* 0x0011800700007388 */ /* 0x000fe60000000400 */
[----:B---3--:R0:W-:Y:S01]  /*84940*/  STS.U16 [R0+0x1900], R5 ;  /* 0x0019000500007388 */ /* 0x0081e20000000400 */
[----:B------:R-:W-:Y:S02]  /*84950*/  STS.U16 [R0+0x1980], R27 ;  /* 0x0019801b00007388 */ /* 0x000fe40000000400 */
[----:B------:R1:W-:Y:S01]  /*84960*/  STS.U16 [R0+0x2100], R28 ;  /* 0x0021001c00007388 */ /* 0x0003e20000000400 */
[----:B0-----:R-:W3:Y:S01]  /*84970*/  LDL.LU R5, [R1+0x1348] ;  /* 0x0013480001057983 */ /* 0x001ee20000300800 */
[----:B-1----:R-:W4:Y:S02]  /*84980*/  LDL.LU R28, [R1+0x1314] ;  /* 0x00131400011c7983 */ /* 0x002f240000300800 */
[----:B------:R-:W3:Y:S02]  /*84990*/  LDL.LU R6, [R1+0x12dc] ;  /* 0x0012dc0001067983 */ /* 0x000ee40000300800 */
        /* <DEDUP_REMOVED lines=20> */
[----:B--2---:R-:W-:Y:S01]  /*84ae0*/  STS.U16 [R0+0x7180], R4 ;  /* 0x0071800400007388 */ /* 0x004fe20000000400 */
[----:B------:R-:W-:Y:S04]  /*84af0*/  STS.U16 [R0+0x7900], R29 ;  /* 0x0079001d00007388 */ /* 0x000fe80000000400 */
[----:B---3--:R0:W-:Y:S04]  /*84b00*/  STL [R1+0x4468], R6 ;  /* 0x0044680601007387 */ /* 0x0081e80000100800 */
[----:B0-----:R-:W2:Y:S01]  /*84b10*/  LDL.LU R6, [R1+0x1310] ;  /* 0x0013100001067983 */ /* 0x001ea20000300800 */
[----:B------:R-:W3:Y:S02]  /*84b20*/  LDL.LU R2, [R1+0x12d8] ;  /* 0x0012d80001027983 */ /* 0x000ee40000300800 */
[----:B------:R-:W3:Y:S01]  /*84b30*/  LDL.LU R29, [R1+0x12a4] ;  /* 0x0012a400011d7983 */ /* 0x000ee20000300800 */
[----:B------:R0:W-:Y:S01]  /*84b40*/  STS.U16 [R0+0x7980], R5 ;  /* 0x0079800500007388 */ /* 0x0001e20000000400 */
[----:B------:R-:W3:Y:S03]  /*84b50*/  LDL.LU R7, [R1+0x12a0] ;  /* 0x0012a00001077983 */ /* 0x000ee60000300800 */
        /* <DEDUP_REMOVED lines=21> */
[----:B------:R-:W3:Y:S03]  /*84cb0*/  LDL.LU R3, [R1+0x1038] ;  /* 0x0010380001037983 */ /* 0x000ee60000300800 */
[----:B----4-:R0:W-:Y:S01]  /*84cc0*/  STS.U16 [R0+0x8100], R28 ;  /* 0x0081001c00007388 */ /* 0x0101e20000000400 */
[----:B------:R-:W4:Y:S03]  /*84cd0*/  LDL.LU R4, [R1+0x1004] ;  /* 0x0010040001047983 */ /* 0x000f260000300800 */
[----:B0-----:R-:W3:Y:S04]  /*84ce0*/  LDL.LU R28, [R1+0x1000] ;  /* 0x00100000011c7983 */ /* 0x001ee80000300800 */
[----:B--2---:R0:W-:Y:S04]  /*84cf0*/  STS.U16 [R0+0x8180], R6 ;  /* 0x0081800600007388 */ /* 0x0041e80000000400 */
[----:B0-----:R-:W2:Y:S04]  /*84d00*/  LDL.LU R6, [R1+0x4468] ;  /* 0x0044680001067983 */ /* 0x001ea80000300800 */
[----:B--2---:R-:W-:Y:S01]  /*84d10*/  STS.U16 [R0+0x8900], R6 ;  /* 0x0089000600007388 */ /* 0x004fe20000000400 */
[----:B---3--:R-:W-:Y:S02]  /*84d20*/  STS.U16 [R0+0x8980], R2 ;  /* 0x0089800200007388 */ /* 0x008fe40000000400 */
[----:B------:R0:W-:Y:S02]  /*84d30*/  STS.U16 [R0+0x9100], R29 ;  /* 0x0091001d00007388 */ /* 0x0001e40000000400 */
[----:B------:R-:W-:Y:S01]  /*84d40*/  STS.U16 [R0+0x9180], R7 ;  /* 0x0091800700007388 */ /* 0x000fe20000000400 */
[----:B------:R1:W-:Y:S04]  /*84d50*/  STS.U16 [R0+0x9900], R5 ;  /* 0x0099000500007388 */ /* 0x0003e80000000400 */
[----:B0-----:R-:W2:Y:S01]  /*84d60*/  LDL.LU R29, [R1+0xfc4] ;  /* 0x000fc400011d7983 */ /* 0x001ea20000300800 */
[----:B-1----:R-:W3:Y:S02]  /*84d70*/  LDL.LU R5, [R1+0xfc0] ;  /* 0x000fc00001057983 */ /* 0x002ee40000300800 */
[----:B------:R-:W2:Y:S01]  /*84d80*/  LDL.LU R6, [R1+0xf88] ;  /* 0x000f880001067983 */ /* 0x000ea20000300800 */
[----:B------:R-:W-:Y:S04]  /*84d90*/  STS.U16 [R0+0x9980], R27 ;  /* 0x0099801b00007388 */ /* 0x000fe80000000400 */
        /* <DEDUP_REMOVED lines=20> */
[----:B----4-:R-:W-:Y:S01]  /*84ee0*/  STS.U16 [R0+0xf100], R4 ;  /* 0x00f1000400007388 */ /* 0x010fe20000000400 */
[----:B------:R-:W-:Y:S03]  /*84ef0*/  STS.U16 [R0+0xf180], R28 ;  /* 0x00f1801c00007388 */ /* 0x000fe60000000400 */
[----:B--2---:R0:W-:Y:S04]  /*84f00*/  STL [R1+0x4464], R6 ;  /* 0x0044640601007387 */ /* 0x0041e80000100800 */
[----:B0-----:R-:W2:Y:S01]  /*84f10*/  LDL.LU R6, [R1+0xf8c] ;  /* 0x000f8c0001067983 */ /* 0x001ea20000300800 */
[----:B------:R-:W4:Y:S03]  /*84f20*/  LDL.LU R28, [R1+0xf54] ;  /* 0x000f5400011c7983 */ /* 0x000f260000300800 */
[----:B------:R0:W-:Y:S01]  /*84f30*/  STS.U16 [R0+0xf900], R29 ;  /* 0x00f9001d00007388 */ /* 0x0001e20000000400 */
[----:B------:R-:W4:Y:S03]  /*84f40*/  LDL.LU R2, [R1+0xf50] ;  /* 0x000f500001027983 */ /* 0x000f260000300800 */
        /* <DEDUP_REMOVED lines=23> */
[----:B---3--:R0:W-:Y:S01]  /*850c0*/  STS.U16 [R0+0xf980], R5 ;  /* 0x00f9800500007388 */ /* 0x0081e20000000400 */
[----:B------:R-:W3:Y:S03]  /*850d0*/  LDL.LU R4, [R1+0x450] ;  /* 0x0004500001047983 */ /* 0x000ee60000300800 */
[----:B0-----:R-:W3:Y:S04]  /*850e0*/  LDL.LU R5, [R1+0x414] ;  /* 0x0004140001057983 */ /* 0x001ee80000300800 */
[----:B--2---:R0:W-:Y:S04]  /*850f0*/  STS.U16 [R0+0x10100], R6 ;  /* 0x0101000600007388 */ /* 0x0041e80000000400 */
[----:B0-----:R-:W2:Y:S04]  /*85100*/  LDL.LU R6, [R1+0x4464] ;  /* 0x0044640001067983 */ /* 0x001ea80000300800 */
[----:B--2---:R-:W-:Y:S01]  /*85110*/  STS.U16 [R0+0x10180], R6 ;  /* 0x0101800600007388 */ /* 0x004fe20000000400 */
[----:B----4-:R0:W-:Y:S02]  /*85120*/  STS.U16 [R0+0x10900], R28 ;  /* 0x0109001c00007388 */ /* 0x0101e40000000400 */
[----:B------:R-:W-:Y:S02]  /*85130*/  STS.U16 [R0+0x10980], R2 ;  /* 0x0109800200007388 */ /* 0x000fe40000000400 */
[----:B------:R1:W-:Y:S01]  /*85140*/  STS.U16 [R0+0x11100], R29 ;  /* 0x0111001d00007388 */ /* 0x0003e20000000400 */
        /* <DEDUP_REMOVED lines=20> */
[----:B0-----:R-:W2:Y:S04]  /*85290*/  LDL.LU R28, [R1+0x410] ;  /* 0x00041000011c7983 */ /* 0x001ea80000300800 */
[----:B------:R-:W-:Y:S01]  /*852a0*/  STS.U16 [R0+0x16180], R26 ;  /* 0x0161801a00007388 */ /* 0x000fe20000000400 */
[----:B-1----:R-:W4:Y:S02]  /*852b0*/  LDL.LU R29, [R1+0x3d4] ;  /* 0x0003d400011d7983 */ /* 0x002f240000300800 */
[----:B------:R0:W-:Y:S02]  /*852c0*/  STS.U16 [R0+0x16900], R3 ;  /* 0x0169000300007388 */ /* 0x0001e40000000400 */
[----:B0-----:R-:W2:Y:S01]  /*852d0*/  LDL.LU R3, [R1+0x394] ;  /* 0x0003940001037983 */ /* 0x001ea20000300800 */
[----:B---3--:R-:W-:Y:S02]  /*852e0*/  STS.U16 [R0+0x16980], R4 ;  /* 0x0169800400007388 */ /* 0x008fe40000000400 */
[----:B------:R-:W-:Y:S01]  /*852f0*/  STS.U16 [R0+0x17100], R5 ;  /* 0x0171000500007388 */ /* 0x000fe20000000400 */
[----:B--2---:R0:W-:Y:S04]  /*85300*/  STL [R1+0x4460], R3 ;  /* 0x0044600301007387 */ /* 0x0041e80000100800 */
[----:B0-----:R-:W2:Y:S04]  /*85310*/  LDL.LU R3, [R1+0x3d0] ;  /* 0x0003d00001037983 */ /* 0x001ea80000300800 */
[----:B------:R0:W-:Y:S01]  /*85320*/  STS.U16 [R0+0x17180], R28 ;  /* 0x0171801c00007388 */ /* 0x0001e20000000400 */
[----:B------:R-:W3:Y:S02]  /*85330*/  LDL.LU R4, [R1+0x390] ;  /* 0x0003900001047983 */ /* 0x000ee40000300800 */
[----:B----4-:R1:W-:Y:S01]  /*85340*/  STS.U16 [R0+0x17900], R29 ;  /* 0x0179001d00007388 */ /* 0x0103e20000000400 */
[----:B0-----:R-:W4:Y:S01]  /*85350*/  LDL.LU R28, [R1+0x354] ;  /* 0x00035400011c7983 */ /* 0x001f220000300800 */
[----:B------:R-:W3:Y:S02]  /*85360*/  LDL.LU R5, [R1+0x350] ;  /* 0x0003500001057983 */ /* 0x000ee40000300800 */
[----:B-1----:R-:W3:Y:S02]  /*85370*/  LDL.LU R29, [R1+0x314] ;  /* 0x00031400011d7983 */ /* 0x002ee40000300800 */
        /* <DEDUP_REMOVED lines=23> */
[----:B--2---:R0:W-:Y:S04]  /*854f0*/  STS.U16 [R0+0x17980], R3 ;  /* 0x0179800300007388 */ /* 0x0041e80000000400 */
[----:B0-----:R-:W2:Y:S04]  /*85500*/  LDL.LU R3, [R1+0x4460] ;  /* 0x0044600001037983 */ /* 0x001ea80000300800 */
[----:B--2---:R0:W-:Y:S01]  /*85510*/  STS.U16 [R0+0x18100], R3 ;  /* 0x0181000300007388 */ /* 0x0041e20000000400 */
[----:B---3--:R1:W-:Y:S02]  /*85520*/  STS.U16 [R0+0x18180], R4 ;  /* 0x0181800400007388 */ /* 0x0083e40000000400 */
[----:B----4-:R2:W-:Y:S02]  /*85530*/  STS.U16 [R0+0x18900], R28 ;  /* 0x0189001c00007388 */ /* 0x0105e40000000400 */
[----:B------:R3:W-:Y:S01]  /*85540*/  STS.U16 [R0+0x18980], R5 ;  /* 0x0189800500007388 */ /* 0x0007e20000000400 */
[----:B------:R3:W-:Y:S04]  /*85550*/  STS.U16 [R0+0x19100], R29 ;  /* 0x0191001d00007388 */ /* 0x0007e80000000400 */
[----:B0-----:R-:W4:Y:S01]  /*85560*/  LDL.LU R3, [R1+0x10] ;  /* 0x0000100001037983 */ /* 0x001f220000300800 */
[----:B-1----:R-:W4:Y:S02]  /*85570*/  LDL.LU R4, [R1+0x445c] ;  /* 0x00445c0001047983 */ /* 0x002f240000300800 */
[----:B--2---:R-:W2:Y:S02]  /*85580*/  LDL.LU R28, [R1+0x168c] ;  /* 0x00168c00011c7983 */ /* 0x004ea40000300800 */
[----:B---3--:R-:W3:Y:S01]  /*85590*/  LDL.LU R5, [R1+0x4458] ;  /* 0x0044580001057983 */ /* 0x008ee20000300800 */
[----:B------:R-:W2:Y:S04]  /*855a0*/  LDL.LU R29, [R1+0x4454] ;  /* 0x00445400011d7983 */ /* 0x000ea80000300800 */
        /* <DEDUP_REMOVED lines=22> */
[----:B------:R-:W-:Y:S01]  /*85710*/  STS.U16 [R0+0x1e980], R26 ;  /* 0x01e9801a00007388 */ /* 0x000fe20000000400 */
[----:B--2---:R-:W-:Y:S01]  /*85720*/  STS.U16 [R0+0x1f100], R29 ;  /* 0x01f1001d00007388 */ /* 0x004fe20000000400 */
[----:B----4-:R-:W-:Y:S02]  /*85730*/  STS.U16 [R0+0x1f180], R3 ;  /* 0x01f1800300007388 */ /* 0x010fe40000000400 */
[----:B---3--:R-:W-:Y:S02]  /*85740*/  STS.U16 [R0+0x1f900], R5 ;  /* 0x01f9000500007388 */ /* 0x008fe40000000400 */
[----:B------:R0:W-:Y:S02]  /*85750*/  STS.U16 [R0+0x1f980], R4 ;  /* 0x01f9800400007388 */ /* 0x0001e40000000400 */
[----:B0-----:R-:W2:Y:S04]  /*85760*/  LDL.LU R4, [R1+0x161c] ;  /* 0x00161c0001047983 */ /* 0x001ea80000300800 */
[----:B--2---:R0:W-:Y:S04]  /*85770*/  STL [R1+0x4448], R4 ;  /* 0x0044480401007387 */ /* 0x0041e80000100800 */
[----:B0-----:R-:W2:Y:S04]  /*85780*/  LDL.LU R4, [R1+0x1650] ;  /* 0x0016500001047983 */ /* 0x001ea80000300800 */
[----:B--2---:R0:W-:Y:S04]  /*85790*/  STL [R1+0x444c], R4 ;  /* 0x00444c0401007387 */ /* 0x0041e80000100800 */
[----:B0-----:R-:W2:Y:S04]  /*857a0*/  LDL.LU R4, [R1+0x1654] ;  /* 0x0016540001047983 */ /* 0x001ea80000300800 */
[----:B------:R-:W0:Y:S02]  /*857b0*/  S2R R2, SR_TID.X ;  /* 0x0000000000027919 */ /* 0x000e240000002100 */
[----:B0-----:R-:W-:-:S05]  /*857c0*/  LOP3.LUT R2, R2, 0x3f, RZ, 0xc0, !PT ;  /* 0x0000003f02027812 */ /* 0x001fca00078ec0ff */
[----:B------:R-:W-:Y:S01]  /*857d0*/  IMAD.SHL.U32 R2, R2, 0x2, RZ ;  /* 0x0000000202027824 */ /* 0x000fe200078e00ff */
[----:B--2---:R0:W-:Y:S04]  /*857e0*/  STL [R1+0x4450], R4 ;  /* 0x0044500401007387 */ /* 0x0041e80000100800 */
[----:B0-----:R-:W2:Y:S01]  /*857f0*/  LDL.LU R4, [R1+0x1688] ;  /* 0x0016880001047983 */ /* 0x001ea20000300800 */
[----:B------:R-:W-:Y:S01]  /*85800*/  LOP3.LUT R29, R2, 0x20, RZ, 0x3c, !PT ;  /* 0x00000020021d7812 */ /* 0x000fe200078e3cff */
[----:B------:R-:W3:Y:S02]  /*85810*/  LDL.LU R5, [R1+0x1618] ;  /* 0x0016180001057983 */ /* 0x000ee40000300800 */
[----:B------:R-:W4:Y:S01]  /*85820*/  LDL.LU R2, [R1+0x15e4] ;  /* 0x0015e40001027983 */ /* 0x000f220000300800 */
        /* <DEDUP_REMOVED lines=22> */
[----:B------:R-:W3:Y:S01]  /*85990*/  LDL.LU R3, [R1+0x1378] ;  /* 0x0013780001037983 */ /* 0x000ee20000300800 */
[----:B------:R0:W-:Y:S01]  /*859a0*/  STS.U16 [R29+0x200], R28 ;  /* 0x0002001c1d007388 */ /* 0x0001e20000000400 */
[----:B------:R-:W3:Y:S03]  /*859b0*/  LDL.LU R0, [R1+0x1344] ;  /* 0x0013440001007983 */ /* 0x000ee60000300800 */
[----:B0-----:R-:W3:Y:S04]  /*859c0*/  LDL.LU R28, [R1+0x1340] ;  /* 0x00134000011c7983 */ /* 0x001ee80000300800 */
[----:B--2---:R0:W-:Y:S04]  /*859d0*/  STS.U16 [R29+0x280], R4 ;  /* 0x000280041d007388 */ /* 0x0041e80000000400 */
[----:B0-----:R-:W2:Y:S04]  /*859e0*/  LDL.LU R4, [R1+0x4450] ;  /* 0x0044500001047983 */ /* 0x001ea80000300800 */
[----:B--2---:R0:W-:Y:S04]  /*859f0*/  STS.U16 [R29+0xa00], R4 ;  /* 0x000a00041d007388 */ /* 0x0041e80000000400 */
[----:B0-----:R-:W2:Y:S04]  /*85a00*/  LDL.LU R4, [R1+0x444c] ;  /* 0x00444c0001047983 */ /* 0x001ea80000300800 */
[----:B--2---:R0:W-:Y:S04]  /*85a10*/  STS.U16 [R29+0xa80], R4 ;  /* 0x000a80041d007388 */ /* 0x0041e80000000400 */
[----:B0-----:R-:W2:Y:S04]  /*85a20*/  LDL.LU R4, [R1+0x4448] ;  /* 0x0044480001047983 */ /* 0x001ea80000300800 */
[----:B--2---:R0:W-:Y:S04]  /*85a30*/  STS.U16 [R29+0x1200], R4 ;  /* 0x001200041d007388 */ /* 0x0041e80000000400 */
[----:B0-----:R-:W2:Y:S04]  /*85a40*/  LDL.LU R4, [R1+0x12d0] ;  /* 0x0012d00001047983 */ /* 0x001ea80000300800 */
[----:B--2---:R0:W-:Y:S04]  /*85a50*/  STL [R1+0x443c], R4 ;  /* 0x00443c0401007387 */ /* 0x0041e80000100800 */
[----:B0-----:R-:W2:Y:S04]  /*85a60*/  LDL.LU R4, [R1+0x12d4] ;  /* 0x0012d40001047983 */ /* 0x001ea80000300800 */
[----:B--2---:R0:W-:Y:S04]  /*85a70*/  STL [R1+0x4440], R4 ;  /* 0x0044400401007387 */ /* 0x0041e80000100800 */
[----:B0-----:R-:W2:Y:S01]  /*85a80*/  LDL.LU R4, [R1+0x1308] ;  /* 0x0013080001047983 */ /* 0x001ea20000300800 */
[----:B---3--:R-:W-:Y:S02]  /*85a90*/  STS.U16 [R29+0x1280], R5 ;  /* 0x001280051d007388 */ /* 0x008fe40000000400 */
[----:B----4-:R-:W-:Y:S02]  /*85aa0*/  STS.U16 [R29+0x1a00], R2 ;  /* 0x001a00021d007388 */ /* 0x010fe40000000400 */
        /* <DEDUP_REMOVED lines=10> */
[----:B------:R-:W-:Y:S03]  /*85b50*/  STS.U16 [R29+0x4280], R15 ;  /* 0x0042800f1d007388 */ /* 0x000fe60000000400 */
        /* <DEDUP_REMOVED lines=13> */
[----:B------:R-:W3:Y:S04]  /*85c30*/  LDL.LU R17, [R1+0x1180] ;  /* 0x0011800001117983 */ /* 0x000ee80000300800 */
[----:B------:R0:W-:Y:S01]  /*85c40*/  STS.U16 [R29+0x4a00], R11 ;  /* 0x004a000b1d007388 */ /* 0x0001e20000000400 */
[----:B------:R-:W3:Y:S02]  /*85c50*/  LDL.LU R15, [R1+0x114c] ;  /* 0x00114c00010f7983 */ /* 0x000ee40000300800 */
[----:B------:R1:W-:Y:S02]  /*85c60*/  STS.U16 [R29+0x4a80], R10 ;  /* 0x004a800a1d007388 */ /* 0x0003e40000000400 */
[----:B------:R1:W-:Y:S01]  /*85c70*/  STS.U16 [R29+0x5200], R9 ;  /* 0x005200091d007388 */ /* 0x0003e20000000400 */
[----:B------:R1:W-:Y:S01]  /*85c80*/  STS.U16 [R29+0x5280], R8 ;  /* 0x005280081d007388 */ /* 0x0003e20000000400 */
[----:B------:R1:W-:Y:S02]  /*85c90*/  STS.U16 [R29+0x5a00], R14 ;  /* 0x005a000e1d007388 */ /* 0x0003e40000000400 */
[----:B------:R1:W-:Y:S01]  /*85ca0*/  STS.U16 [R29+0x5a80], R16 ;  /* 0x005a80101d007388 */ /* 0x0003e20000000400 */
[----:B0-----:R-:W3:Y:S01]  /*85cb0*/  LDL.LU R11, [R1+0x1148] ;  /* 0x00114800010b7983 */ /* 0x001ee20000300800 */
[----:B-1----:R-:W3:Y:S03]  /*85cc0*/  LDL.LU R10, [R1+0x1114] ;  /* 0x00111400010a7983 */ /* 0x002ee60000300800 */
[----:B------:R-:W3:Y:S04]  /*85cd0*/  LDL.LU R9, [R1+0x1110] ;  /* 0x0011100001097983 */ /* 0x000ee80000300800 */
[----:B------:R-:W3:Y:S01]  /*85ce0*/  LDL.LU R8, [R1+0x10dc] ;  /* 0x0010dc0001087983 */ /* 0x000ee20000300800 */
[----:B------:R-:W3:Y:S02]  /*85cf0*/  LDL.LU R14, [R1+0x10d8] ;  /* 0x0010d800010e7983 */ /* 0x000ee40000300800 */
[----:B------:R0:W-:Y:S02]  /*85d00*/  STS.U16 [R29+0x6200], R18 ;  /* 0x006200121d007388 */ /* 0x0001e40000000400 */
[----:B------:R-:W3:Y:S01]  /*85d10*/  LDL.LU R16, [R1+0x10a4] ;  /* 0x0010a40001107983 */ /* 0x000ee20000300800 */
[----:B------:R1:W-:Y:S01]  /*85d20*/  STS.U16 [R29+0x6280], R20 ;  /* 0x006280141d007388 */ /* 0x0003e20000000400 */
[----:B------:R1:W-:Y:S02]  /*85d30*/  STS.U16 [R29+0x6a00], R22 ;  /* 0x006a00161d007388 */ /* 0x0003e40000000400 */
[----:B------:R1:W-:Y:S02]  /*85d40*/  STS.U16 [R29+0x6a80], R24 ;  /* 0x006a80181d007388 */ /* 0x0003e40000000400 */
[----:B------:R1:W-:Y:S01]  /*85d50*/  STS.U16 [R29+0x7200], R26 ;  /* 0x0072001a1d007388 */ /* 0x0003e20000000400 */
[----:B------:R1:W-:Y:S04]  /*85d60*/  STS.U16 [R29+0x7280], R3 ;  /* 0x007280031d007388 */ /* 0x0003e80000000400 */
[----:B0-----:R-:W3:Y:S01]  /*85d70*/  LDL.LU R18, [R1+0x10a0] ;  /* 0x0010a00001127983 */ /* 0x001ee20000300800 */
[----:B-1----:R-:W3:Y:S03]  /*85d80*/  LDL.LU R20, [R1+0x106c] ;  /* 0x00106c0001147983 */ /* 0x002ee60000300800 */
[----:B------:R-:W3:Y:S04]  /*85d90*/  LDL.LU R22, [R1+0x1068] ;  /* 0x0010680001167983 */ /* 0x000ee80000300800 */
[----:B------:R-:W3:Y:S01]  /*85da0*/  LDL.LU R24, [R1+0x1034] ;  /* 0x0010340001187983 */ /* 0x000ee20000300800 */
[----:B------:R-:W3:Y:S02]  /*85db0*/  LDL.LU R26, [R1+0x1030] ;  /* 0x00103000011a7983 */ /* 0x000ee40000300800 */
[----:B------:R0:W-:Y:S02]  /*85dc0*/  STS.U16 [R29+0x7a00], R0 ;  /* 0x007a00001d007388 */ /* 0x0001e40000000400 */
[----:B------:R-:W3:Y:S01]  /*85dd0*/  LDL.LU R3, [R1+0xffc] ;  /* 0x000ffc0001037983 */ /* 0x000ee20000300800 */
[----:B------:R1:W-:Y:S04]  /*85de0*/  STS.U16 [R29+0x7a80], R28 ;  /* 0x007a801c1d007388 */ /* 0x0003e80000000400 */
[----:B0-----:R-:W3:Y:S01]  /*85df0*/  LDL.LU R0, [R1+0xff0] ;  /* 0x000ff00001007983 */ /* 0x001ee20000300800 */
[----:B-1----:R-:W3:Y:S03]  /*85e00*/  LDL.LU R28, [R1+0xfbc] ;  /* 0x000fbc00011c7983 */ /* 0x002ee60000300800 */
        /* <DEDUP_REMOVED lines=74> */
[----:B--2---:R-:W-:Y:S01]  /*862b0*/  STS.U16 [R29+0x10a00], R4 ;  /* 0x010a00041d007388 */ /* 0x004fe20000000400 */
        /* <DEDUP_REMOVED lines=25> */
[----:B------:R0:W-:Y:S02]  /*86450*/  STS.U16 [R29+0x17200], R0 ;  /* 0x017200001d007388 */ /* 0x0001e40000000400 */
[----:B0-----:R-:W2:Y:S04]  /*86460*/  LDL.LU R0, [R1+0x3c8] ;  /* 0x0003c80001007983 */ /* 0x001ea80000300800 */
[----:B--2---:R0:W-:Y:S04]  /*86470*/  STL [R1+0x442c], R0 ;  /* 0x00442c0001007387 */ /* 0x0041e80000100800 */
[----:B0-----:R-:W2:Y:S01]  /*86480*/  LDL.LU R0, [R1+0x3cc] ;  /* 0x0003cc0001007983 */ /* 0x001ea20000300800 */
[----:B------:R-:W3:Y:S02]  /*86490*/  LDL.LU R10, [R1+0x388] ;  /* 0x00038800010a7983 */ /* 0x000ee40000300800 */
[----:B------:R-:W-:Y:S01]  /*864a0*/  STS.U16 [R29+0x17280], R28 ;  /* 0x0172801c1d007388 */ /* 0x000fe20000000400 */
[----:B---3--:R0:W-:Y:S04]  /*864b0*/  STL [R1+0x4428], R10 ;  /* 0x0044280a01007387 */ /* 0x0081e80000100800 */
[----:B0-----:R-:W3:Y:S01]  /*864c0*/  LDL.LU R10, [R1+0x38c] ;  /* 0x00038c00010a7983 */ /* 0x001ee20000300800 */
[----:B------:R-:W4:Y:S02]  /*864d0*/  LDL.LU R9, [R1+0x34c] ;  /* 0x00034c0001097983 */ /* 0x000f240000300800 */
        /* <DEDUP_REMOVED lines=25> */
[----:B--2---:R0:W-:Y:S04]  /*86670*/  STS.U16 [R29+0x17a00], R0 ;  /* 0x017a00001d007388 */ /* 0x0041e80000000400 */
[----:B0-----:R-:W2:Y:S04]  /*86680*/  LDL.LU R0, [R1+0x442c] ;  /* 0x00442c0001007983 */ /* 0x001ea80000300800 */
[----:B--2---:R0:W-:Y:S01]  /*86690*/  STS.U16 [R29+0x17a80], R0 ;  /* 0x017a80001d007388 */ /* 0x0041e20000000400 */
[----:B---3--:R1:W-:Y:S03]  /*866a0*/  STS.U16 [R29+0x18200], R10 ;  /* 0x0182000a1d007388 */ /* 0x0083e60000000400 */
[----:B0-----:R-:W2:Y:S01]  /*866b0*/  LDL.LU R0, [R1+0x8] ;  /* 0x0000080001007983 */ /* 0x001ea20000300800 */
[----:B-1----:R-:W3:Y:S03]  /*866c0*/  LDL.LU R10, [R1+0x4428] ;  /* 0x00442800010a7983 */ /* 0x002ee60000300800 */
[----:B---3--:R0:W-:Y:S01]  /*866d0*/  STS.U16 [R29+0x18280], R10 ;  /* 0x0182800a1d007388 */ /* 0x0081e20000000400 */
[----:B----4-:R1:W-:Y:S02]  /*866e0*/  STS.U16 [R29+0x18a00], R9 ;  /* 0x018a00091d007388 */ /* 0x0103e40000000400 */
[----:B------:R3:W-:Y:S01]  /*866f0*/  STS.U16 [R29+0x18a80], R28 ;  /* 0x018a801c1d007388 */ /* 0x0007e20000000400 */
[----:B0-----:R-:W4:Y:S01]  /*86700*/  LDL.LU R10, [R1+0x4424] ;  /* 0x00442400010a7983 */ /* 0x001f220000300800 */
[----:B-1----:R-:W2:Y:S02]  /*86710*/  LDL.LU R9, [R1+0x4420] ;  /* 0x0044200001097983 */ /* 0x002ea40000300800 */
[----:B---3--:R-:W3:Y:S02]  /*86720*/  LDL.LU R28, [R1+0x441c] ;  /* 0x00441c00011c7983 */ /* 0x008ee40000300800 */
        /* <DEDUP_REMOVED lines=24> */
[----:B---3--:R-:W-:Y:S01]  /*868b0*/  STS.U16 [R29+0x1f200], R28 ;  /* 0x01f2001c1d007388 */ /* 0x008fe20000000400 */
[----:B--2---:R-:W-:Y:S02]  /*868c0*/  STS.U16 [R29+0x1f280], R0 ;  /* 0x01f280001d007388 */ /* 0x004fe40000000400 */
[----:B------:R-:W-:Y:S02]  /*868d0*/  STS.U16 [R29+0x1fa00], R9 ;  /* 0x01fa00091d007388 */ /* 0x000fe40000000400 */
[----:B----4-:R0:W-:Y:S02]  /*868e0*/  STS.U16 [R29+0x1fa80], R10 ;  /* 0x01fa800a1d007388 */ /* 0x0101e40000000400 */
        /* <DEDUP_REMOVED lines=196> */
[----:B0-----:R-:W2:Y:S04]  /*87530*/  LDL.LU R15, [R1+0x384] ;  /* 0x00038400010f7983 */ /* 0x001ea80000300800 */
[----:B--2---:R0:W-:Y:S04]  /*87540*/  STL [R1+0x43ec], R15 ;  /* 0x0043ec0f01007387 */ /* 0x0041e80000100800 */
[----:B0-----:R-:W2:Y:S04]  /*87550*/  LDL.LU R15, [R1+0x3c0] ;  /* 0x0003c000010f7983 */ /* 0x001ea80000300800 */
[----:B--2---:R0:W-:Y:S04]  /*87560*/  STL [R1+0x43f0], R15 ;  /* 0x0043f00f01007387 */ /* 0x0041e80000100800 */
[----:B0-----:R-:W2:Y:S04]  /*87570*/  LDL.LU R15, [R1+0x3c4] ;  /* 0x0003c400010f7983 */ /* 0x001ea80000300800 */
        /* <DEDUP_REMOVED lines=47> */
[----:B--2---:R0:W-:Y:S01]  /*87870*/  STS.U16 [R28+0x18300], R15 ;  /* 0x0183000f1c007388 */ /* 0x0041e20000000400 */
[----:B---3--:R1:W-:Y:S02]  /*87880*/  STS.U16 [R28+0x18380], R11 ;  /* 0x0183800b1c007388 */ /* 0x0083e40000000400 */
[----:B----4-:R2:W-:Y:S02]  /*87890*/  STS.U16 [R28+0x18b00], R3 ;  /* 0x018b00031c007388 */ /* 0x0105e40000000400 */
[----:B------:R3:W-:Y:S01]  /*878a0*/  STS.U16 [R28+0x18b80], R0 ;  /* 0x018b80001c007388 */ /* 0x0007e20000000400 */
[----:B0-----:R-:W4:Y:S01]  /*878b0*/  LDL.LU R15, [R1+0x43e8] ;  /* 0x0043e800010f7983 */ /* 0x001f220000300800 */
[----:B-1----:R-:W4:Y:S02]  /*878c0*/  LDL.LU R11, [R1+0x43e4] ;  /* 0x0043e400010b7983 */ /* 0x002f240000300800 */
[----:B--2---:R-:W2:Y:S02]  /*878d0*/  LDL.LU R3, [R1+0x43e0] ;  /* 0x0043e00001037983 */ /* 0x004ea40000300800 */
[----:B---3--:R-:W3:Y:S01]  /*878e0*/  LDL.LU R0, [R1+0x43dc] ;  /* 0x0043dc0001007983 */ /* 0x008ee20000300800 */
        /* <DEDUP_REMOVED lines=24> */
[----:B---3--:R-:W-:Y:S01]  /*87a70*/  STS.U16 [R28+0x1f300], R0 ;  /* 0x01f300001c007388 */ /* 0x008fe20000000400 */
[----:B--2---:R-:W-:Y:S02]  /*87a80*/  STS.U16 [R28+0x1f380], R3 ;  /* 0x01f380031c007388 */ /* 0x004fe40000000400 */
[----:B----4-:R-:W-:Y:S02]  /*87a90*/  STS.U16 [R28+0x1fb00], R11 ;  /* 0x01fb000b1c007388 */ /* 0x010fe40000000400 */
        /* <DEDUP_REMOVED lines=210> */
[----:B------:R-:W-:Y:S04]  /*887c0*/  STS.U16 [R0+0x16480], R26 ;  /* 0x0164801a00007388 */ /* 0x000fe80000000400 */
        /* <DEDUP_REMOVED lines=25> */
[----:B------:R0:W-:Y:S04]  /*88960*/  STS.U16 [R0+0x16c00], R3 ;  /* 0x016c000300007388 */ /* 0x0001e80000000400 */
[----:B------:R-:W3:Y:S01]  /*88970*/  LDL.LU R22, [R1+0x7c] ;  /* 0x00007c0001167983 */ /* 0x000ee20000300800 */
[----:B------:R1:W-:Y:S02]  /*88980*/  STS.U16 [R0+0x16c80], R29 ;  /* 0x016c801d00007388 */ /* 0x0003e40000000400 */
[----:B------:R1:W-:Y:S01]  /*88990*/  STS.U16 [R0+0x17400], R28 ;  /* 0x0174001c00007388 */ /* 0x0003e20000000400 */
[----:B0-----:R-:W3:Y:S01]  /*889a0*/  LDL.LU R3, [R1+0x78] ;  /* 0x0000780001037983 */ /* 0x001ee20000300800 */
[----:B-1----:R-:W3:Y:S02]  /*889b0*/  LDL.LU R29, [R1+0x3c] ;  /* 0x00003c00011d7983 */ /* 0x002ee40000300800 */
[----:B------:R-:W3:Y:S01]  /*889c0*/  LDL.LU R28, [R1+0x38] ;  /* 0x00003800011c7983 */ /* 0x000ee20000300800 */
        /* <DEDUP_REMOVED lines=10> */
[----:B------:R-:W-:Y:S01]  /*88a70*/  STS.U16 [R0+0x19400], R2 ;  /* 0x0194000200007388 */ /* 0x000fe20000000400 */
[----:B------:R3:W-:Y:S03]  /*88a80*/  STS.U16 [R0+0x19480], R15 ;  /* 0x0194800f00007388 */ /* 0x0007e60000000400 */
[----:B0-----:R-:W4:Y:S01]  /*88a90*/  LDL.LU R19, [R1+0x43a8] ;  /* 0x0043a80001137983 */ /* 0x001f220000300800 */
[----:B-1----:R-:W4:Y:S02]  /*88aa0*/  LDL.LU R17, [R1+0x43a4] ;  /* 0x0043a40001117983 */ /* 0x002f240000300800 */
[----:B--2---:R-:W2:Y:S02]  /*88ab0*/  LDL.LU R24, [R1+0x43a0] ;  /* 0x0043a00001187983 */ /* 0x004ea40000300800 */
[----:B---3--:R-:W3:Y:S01]  /*88ac0*/  LDL.LU R26, [R1+0x439c] ;  /* 0x00439c00011a7983 */ /* 0x008ee20000300800 */
[----:B------:R-:W2:Y:S04]  /*88ad0*/  LDL.LU R15, [R1+0x15c8] ;  /* 0x0015c800010f7983 */ /* 0x000ea80000300800 */
[----:B--2---:R0:W-:Y:S04]  /*88ae0*/  STL [R1+0x4390], R15 ;  /* 0x0043900f01007387 */ /* 0x0041e80000100800 */
[----:B0-----:R-:W2:Y:S04]  /*88af0*/  LDL.LU R15, [R1+0x1670] ;  /* 0x00167000010f7983 */ /* 0x001ea80000300800 */
[----:B------:R-:W0:Y:S04]  /*88b00*/  S2R R2, SR_TID.X ;  /* 0x0000000000027919 */ /* 0x000e280000002100 */
[----:B--2---:R1:W-:Y:S04]  /*88b10*/  STL [R1+0x4394], R15 ;  /* 0x0043940f01007387 */ /* 0x0043e80000100800 */
[----:B-1----:R-:W2:Y:S04]  /*88b20*/  LDL.LU R15, [R1+0x1674] ;  /* 0x00167400010f7983 */ /* 0x002ea80000300800 */
[----:B------:R-:W-:Y:S01]  /*88b30*/  STS.U16 [R0+0x19c00], R11 ;  /* 0x019c000b00007388 */ /* 0x000fe20000000400 */
[----:B------:R-:W-:Y:S02]  /*88b40*/  STS.U16 [R0+0x19c80], R10 ;  /* 0x019c800a00007388 */ /* 0x000fe40000000400 */
[----:B------:R-:W-:Y:S02]  /*88b50*/  STS.U16 [R0+0x1a400], R9 ;  /* 0x01a4000900007388 */ /* 0x000fe40000000400 */
[----:B------:R-:W-:Y:S01]  /*88b60*/  STS.U16 [R0+0x1a480], R4 ;  /* 0x01a4800400007388 */ /* 0x000fe20000000400 */
[----:B------:R-:W-:Y:S01]  /*88b70*/  STS.U16 [R0+0x1ac00], R5 ;  /* 0x01ac000500007388 */ /* 0x000fe20000000400 */
[----:B------:R-:W-:Y:S02]  /*88b80*/  STS.U16 [R0+0x1ac80], R6 ;  /* 0x01ac800600007388 */ /* 0x000fe40000000400 */
[----:B------:R-:W-:Y:S01]  /*88b90*/  STS.U16 [R0+0x1b400], R7 ;  /* 0x01b4000700007388 */ /* 0x000fe20000000400 */
[----:B0-----:R-:W-:Y:S01]  /*88ba0*/  LOP3.LUT R2, R2, 0x3f, RZ, 0xc0, !PT ;  /* 0x0000003f02027812 */ /* 0x001fe200078ec0ff */
[----:B------:R-:W-:Y:S01]  /*88bb0*/  STS.U16 [R0+0x1b480], R27 ;  /* 0x01b4801b00007388 */ /* 0x000fe20000000400 */
[----:B------:R-:W-:Y:S02]  /*88bc0*/  STS.U16 [R0+0x1bc00], R12 ;  /* 0x01bc000c00007388 */ /* 0x000fe40000000400 */
[----:B------:R-:W-:Y:S02]  /*88bd0*/  STS.U16 [R0+0x1bc80], R13 ;  /* 0x01bc800d00007388 */ /* 0x000fe40000000400 */
[----:B------:R-:W-:Y:S01]  /*88be0*/  STS.U16 [R0+0x1c400], R25 ;  /* 0x01c4001900007388 */ /* 0x000fe20000000400 */
[----:B------:R-:W-:Y:S01]  /*88bf0*/  STS.U16 [R0+0x1c480], R23 ;  /* 0x01c4801700007388 */ /* 0x000fe20000000400 */
[----:B------:R-:W-:-:S02]  /*88c00*/  IMAD.SHL.U32 R2, R2, 0x2, RZ ;  /* 0x0000000202027824 */ /* 0x000fc400078e00ff */
        /* <DEDUP_REMOVED lines=10> */
[C---:B0-----:R-:W-:Y:S01]  /*88cb0*/  LOP3.LUT R0, R2.reuse, 0x50, RZ, 0x3c, !PT ;  /* 0x0000005002007812 */ /* 0x041fe200078e3cff */
[----:B--2---:R0:W-:Y:S01]  /*88cc0*/  STL [R1+0x4398], R15 ;  /* 0x0043980f01007387 */ /* 0x0041e20000100800 */
        /* <DEDUP_REMOVED lines=16> */
[----:B------:R-:W2:Y:S01]  /*88dd0*/  LDL.LU R18, [R1+0x13d4] ;  /* 0x0013d40001127983 */ /* 0x000ea20000300800 */
[----:B0-----:R-:W-:Y:S01]  /*88de0*/  LOP3.LUT R15, R2, 0x40, RZ, 0x3c, !PT ;  /* 0x00000040020f7812 */ /* 0x001fe200078e3cff */
[----:B------:R-:W2:Y:S01]  /*88df0*/  LDL.LU R20, [R1+0x13d0] ;  /* 0x0013d00001147983 */ /* 0x000ea20000300800 */
[----:B------:R-:W2:Y:S01]  /*88e00*/  LDL.LU R22, [R1+0x139c] ;  /* 0x00139c0001167983 */ /* 0x000ea20000300800 */
[----:B------:R-:W2:Y:S02]  /*88e10*/  LDL.LU R3, [R1+0x1398] ;  /* 0x0013980001037983 */ /* 0x000ea40000300800 */
[----:B------:R-:W2:Y:S02]  /*88e20*/  LDL.LU R29, [R1+0x1364] ;  /* 0x00136400011d7983 */ /* 0x000ea40000300800 */
[----:B------:R-:W2:Y:S01]  /*88e30*/  LDL.LU R28, [R1+0x1360] ;  /* 0x00136000011c7983 */ /* 0x000ea20000300800 */
[----:B---3--:R0:W-:Y:S01]  /*88e40*/  STS.U16 [R15+0x1f400], R26 ;  /* 0x01f4001a0f007388 */ /* 0x0081e20000000400 */
[----:B------:R1:W-:Y:S02]  /*88e50*/  STS.U16 [R15+0x1f480], R24 ;  /* 0x01f480180f007388 */ /* 0x0003e40000000400 */
[----:B----4-:R3:W-:Y:S02]  /*88e60*/  STS.U16 [R15+0x1fc00], R17 ;  /* 0x01fc00110f007388 */ /* 0x0107e40000000400 */
[----:B------:R4:W-:Y:S01]  /*88e70*/  STS.U16 [R15+0x1fc80], R19 ;  /* 0x01fc80130f007388 */ /* 0x0009e20000000400 */
[----:B0-----:R-:W2:Y:S01]  /*88e80*/  LDL.LU R26, [R1+0x15cc] ;  /* 0x0015cc00011a7983 */ /* 0x001ea20000300800 */
[----:B------:R-:W2:Y:S02]  /*88e90*/  LDL.LU R2, [R1+0x1600] ;  /* 0x0016000001027983 */ /* 0x000ea40000300800 */
[----:B-1----:R-:W2:Y:S02]  /*88ea0*/  LDL.LU R24, [R1+0x1604] ;  /* 0x0016040001187983 */ /* 0x002ea40000300800 */
[----:B---3--:R-:W3:Y:S01]  /*88eb0*/  LDL.LU R17, [R1+0x1638] ;  /* 0x0016380001117983 */ /* 0x008ee20000300800 */
[----:B----4-:R-:W4:Y:S01]  /*88ec0*/  LDL.LU R15, [R1+0x4398] ;  /* 0x00439800010f7983 */ /* 0x010f220000300800 */
[----:B------:R-:W2:Y:S03]  /*88ed0*/  LDL.LU R19, [R1+0x163c] ;  /* 0x00163c0001137983 */ /* 0x000ea60000300800 */
[----:B----4-:R0:W-:Y:S04]  /*88ee0*/  STS.U16 [R0+0x500], R15 ;  /* 0x0005000f00007388 */ /* 0x0101e80000000400 */
[----:B0-----:R-:W4:Y:S04]  /*88ef0*/  LDL.LU R15, [R1+0x4394] ;  /* 0x00439400010f7983 */ /* 0x001f280000300800 */
[----:B----4-:R0:W-:Y:S01]  /*88f00*/  STS.U16 [R0+0x580], R15 ;  /* 0x0005800f00007388 */ /* 0x0101e20000000400 */
[----:B--2---:R1:W-:Y:S03]  /*88f10*/  STS.U16 [R0+0xd00], R19 ;  /* 0x000d001300007388 */ /* 0x0043e60000000400 */
[----:B0-----:R-:W2:Y:S01]  /*88f20*/  LDL.LU R15, [R1+0x4390] ;  /* 0x00439000010f7983 */ /* 0x001ea20000300800 */
[----:B-1----:R-:W4:Y:S03]  /*88f30*/  LDL.LU R19, [R1+0x12f0] ;  /* 0x0012f00001137983 */ /* 0x002f260000300800 */
[----:B----4-:R0:W-:Y:S04]  /*88f40*/  STL [R1+0x4384], R19 ;  /* 0x0043841301007387 */ /* 0x0101e80000100800 */
[----:B0-----:R-:W4:Y:S04]  /*88f50*/  LDL.LU R19, [R1+0x12f4] ;  /* 0x0012f40001137983 */ /* 0x001f280000300800 */
[----:B----4-:R0:W-:Y:S04]  /*88f60*/  STL [R1+0x4388], R19 ;  /* 0x0043881301007387 */ /* 0x0101e80000100800 */
[----:B0-----:R-:W4:Y:S01]  /*88f70*/  LDL.LU R19, [R1+0x1328] ;  /* 0x0013280001137983 */ /* 0x001f220000300800 */
[----:B---3--:R-:W-:Y:S02]  /*88f80*/  STS.U16 [R0+0xd80], R17 ;  /* 0x000d801100007388 */ /* 0x008fe40000000400 */
[----:B------:R-:W-:Y:S02]  /*88f90*/  STS.U16 [R0+0x1500], R24 ;  /* 0x0015001800007388 */ /* 0x000fe40000000400 */
[----:B------:R-:W-:Y:S01]  /*88fa0*/  STS.U16 [R0+0x1580], R2 ;  /* 0x0015800200007388 */ /* 0x000fe20000000400 */
[----:B------:R-:W-:Y:S01]  /*88fb0*/  STS.U16 [R0+0x1d00], R26 ;  /* 0x001d001a00007388 */ /* 0x000fe20000000400 */
[----:B--2---:R-:W-:Y:S02]  /*88fc0*/  STS.U16 [R0+0x1d80], R15 ;  /* 0x001d800f00007388 */ /* 0x004fe40000000400 */
        /* <DEDUP_REMOVED lines=8> */
[----:B----4-:R0:W-:Y:S04]  /*89050*/  STL [R1+0x438c], R19 ;  /* 0x00438c1301007387 */ /* 0x0101e80000100800 */
        /* <DEDUP_REMOVED lines=133> */
[----:B------:R0:W-:Y:S03]  /*898b0*/  STS.U16 [R0+0x14580], R23 ;  /* 0x0145801700007388 */ /* 0x0001e60000000400 */
[----:B0-----:R-:W2:Y:S04]  /*898c0*/  LDL.LU R23, [R1+0x3b0] ;  /* 0x0003b00001177983 */ /* 0x001ea80000300800 */
[----:B--2---:R0:W-:Y:S04]  /*898d0*/  STL [R1+0x436c], R23 ;  /* 0x00436c1701007387 */ /* 0x0041e80000100800 */
[----:B0-----:R-:W2:Y:S04]  /*898e0*/  LDL.LU R23, [R1+0x3b4] ;  /* 0x0003b40001177983 */ /* 0x001ea80000300800 */
[----:B--2---:R0:W-:Y:S04]  /*898f0*/  STL [R1+0x4370], R23 ;  /* 0x0043701701007387 */ /* 0x0041e80000100800 */
[----:B0-----:R-:W2:Y:S01]  /*89900*/  LDL.LU R23, [R1+0x3f0] ;  /* 0x0003f00001177983 */ /* 0x001ea20000300800 */
        /* <DEDUP_REMOVED lines=49> */
[----:B------:R3:W-:Y:S01]  /*89c20*/  STS.U16 [R0+0x18d80], R28 ;  /* 0x018d801c00007388 */ /* 0x0007e20000000400 */
[----:B------:R-:W-:Y:S02]  /*89c30*/  STS.U16 [R0+0x19500], R2 ;  /* 0x0195000200007388 */ /* 0x000fe40000000400 */
[----:B------:R3:W-:Y:S01]  /*89c40*/  STS.U16 [R0+0x19580], R19 ;  /* 0x0195801300007388 */ /* 0x0007e20000000400 */
[----:B0-----:R-:W4:Y:S01]  /*89c50*/  LDL.LU R23, [R1+0x4368] ;  /* 0x0043680001177983 */ /* 0x001f220000300800 */
[----:B-1----:R-:W4:Y:S02]  /*89c60*/  LDL.LU R21, [R1+0x4364] ;  /* 0x0043640001157983 */ /* 0x002f240000300800 */
[----:B--2---:R-:W2:Y:S02]  /*89c70*/  LDL.LU R20, [R1+0x4360] ;  /* 0x0043600001147983 */ /* 0x004ea40000300800 */
[----:B---3--:R-:W3:Y:S01]  /*89c80*/  LDL.LU R22, [R1+0x435c] ;  /* 0x00435c0001167983 */ /* 0x008ee20000300800 */
[----:B------:R-:W2:Y:S01]  /*89c90*/  LDL.LU R28, [R1+0x4358] ;  /* 0x00435800011c7983 */ /* 0x000ea20000300800 */
[----:B------:R-:W2:Y:S03]  /*89ca0*/  LDL.LU R19, [R1+0x15c0] ;  /* 0x0015c00001137983 */ /* 0x000ea60000300800 */
        /* <DEDUP_REMOVED lines=285> */
[----:B------:R-:W0:Y:S04]  /*8ae80*/  S2R R2, SR_TID.X ;  /* 0x0000000000027919 */ /* 0x000e280000002100 */
        /* <DEDUP_REMOVED lines=16> */
[----:B0-----:R-:W-:Y:S01]  /*8af90*/  LOP3.LUT R2, R2, 0x3f, RZ, 0xc0, !PT ;  /* 0x0000003f02027812 */ /* 0x001fe200078ec0ff */
[----:B------:R0:W-:Y:S04]  /*8afa0*/  STS.U16 [R28+0x1de00], R13 ;  /* 0x01de000d1c007388 */ /* 0x0001e80000000400 */
[----:B------:R-:W-:Y:S01]  /*8afb0*/  IMAD.SHL.U32 R2, R2, 0x2, RZ ;  /* 0x0000000202027824 */ /* 0x000fe200078e00ff */
[----:B------:R1:W-:Y:S01]  /*8afc0*/  STS.U16 [R28+0x1de80], R8 ;  /* 0x01de80081c007388 */ /* 0x0003e20000000400 */
[----:B------:R-:W-:Y:S02]  /*8afd0*/  STS.U16 [R28+0x1e600], R14 ;  /* 0x01e6000e1c007388 */ /* 0x000fe40000000400 */
[----:B------:R-:W-:Y:S02]  /*8afe0*/  STS.U16 [R28+0x1e680], R3 ;  /* 0x01e680031c007388 */ /* 0x000fe40000000400 */
[----:B------:R-:W-:Y:S01]  /*8aff0*/  STS.U16 [R28+0x1ee00], R29 ;  /* 0x01ee001d1c007388 */ /* 0x000fe20000000400 */
        /* <DEDUP_REMOVED lines=18> */
[----:B-1----:R-:W2:Y:S01]  /*8b120*/  LDL.LU R8, [R1+0x1430] ;  /* 0x0014300001087983 */ /* 0x002ea20000300800 */
[----:B0-----:R-:W-:Y:S01]  /*8b130*/  LOP3.LUT R23, R2, 0x60, RZ, 0x3c, !PT ;  /* 0x0000006002177812 */ /* 0x001fe200078e3cff */
[----:B------:R-:W2:Y:S01]  /*8b140*/  LDL.LU R14, [R1+0x13fc] ;  /* 0x0013fc00010e7983 */ /* 0x000ea20000300800 */
[----:B------:R-:W2:Y:S04]  /*8b150*/  LDL.LU R3, [R1+0x13f8] ;  /* 0x0013f80001037983 */ /* 0x000ea80000300800 */
[----:B------:R0:W-:Y:S01]  /*8b160*/  STS.U16 [R28+0x1ee80], R0 ;  /* 0x01ee80001c007388 */ /* 0x0001e20000000400 */
[----:B------:R-:W2:Y:S02]  /*8b170*/  LDL.LU R29, [R1+0x13c4] ;  /* 0x0013c400011d7983 */ /* 0x000ea40000300800 */
[----:B---3--:R1:W-:Y:S02]  /*8b180*/  STS.U16 [R23+0x1f600], R18 ;  /* 0x01f6001217007388 */ /* 0x0083e40000000400 */
[----:B------:R3:W-:Y:S01]  /*8b190*/  STS.U16 [R23+0x1f680], R16 ;  /* 0x01f6801017007388 */ /* 0x0007e20000000400 */
[----:B----4-:R4:W-:Y:S01]  /*8b1a0*/  STS.U16 [R23+0x1fe00], R27 ;  /* 0x01fe001b17007388 */ /* 0x0109e20000000400 */
[----:B------:R4:W-:Y:S03]  /*8b1b0*/  STS.U16 [R23+0x1fe80], R25 ;  /* 0x01fe801917007388 */ /* 0x0009e60000000400 */
[----:B0-----:R-:W2:Y:S01]  /*8b1c0*/  LDL.LU R28, [R1+0x13c0] ;  /* 0x0013c000011c7983 */ /* 0x001ea20000300800 */
[----:B------:R-:W2:Y:S02]  /*8b1d0*/  LDL.LU R0, [R1+0x138c] ;  /* 0x00138c0001007983 */ /* 0x000ea40000300800 */
[----:B-1----:R-:W2:Y:S02]  /*8b1e0*/  LDL.LU R18, [R1+0x1628] ;  /* 0x0016280001127983 */ /* 0x002ea40000300800 */
[----:B------:R-:W2:Y:S01]  /*8b1f0*/  LDL.LU R2, [R1+0x162c] ;  /* 0x00162c0001027983 */ /* 0x000ea20000300800 */
[----:B---3--:R-:W3:Y:S01]  /*8b200*/  LDL.LU R16, [R1+0x1660] ;  /* 0x0016600001107983 */ /* 0x008ee20000300800 */
[----:B----4-:R-:W4:Y:S02]  /*8b210*/  LDL.LU R27, [R1+0x1664] ;  /* 0x00166400011b7983 */ /* 0x010f240000300800 */
[----:B------:R-:W2:Y:S02]  /*8b220*/  LDL.LU R23, [R1+0x4310] ;  /* 0x0043100001177983 */ /* 0x000ea40000300800 */
[----:B------:R-:W2:Y:S02]  /*8b230*/  LDL.LU R25, [R1+0x131c] ;  /* 0x00131c0001197983 */ /* 0x000ea40000300800 */
[----:B--2---:R0:W-:Y:S04]  /*8b240*/  STL [R1+0x4304], R25 ;  /* 0x0043041901007387 */ /* 0x0041e80000100800 */
[----:B0-----:R-:W2:Y:S04]  /*8b250*/  LDL.LU R25, [R1+0x1350] ;  /* 0x0013500001197983 */ /* 0x001ea80000300800 */
[----:B--2---:R0:W-:Y:S04]  /*8b260*/  STL [R1+0x4308], R25 ;  /* 0x0043081901007387 */ /* 0x0041e80000100800 */
[----:B0-----:R-:W2:Y:S04]  /*8b270*/  LDL.LU R25, [R1+0x1354] ;  /* 0x0013540001197983 */ /* 0x001ea80000300800 */
[----:B----4-:R-:W-:Y:S01]  /*8b280*/  STS.U16 [R13+0x700], R27 ;  /* 0x0007001b0d007388 */ /* 0x010fe20000000400 */
[----:B---3--:R-:W-:Y:S02]  /*8b290*/  STS.U16 [R13+0x780], R16 ;  /* 0x000780100d007388 */ /* 0x008fe40000000400 */
        /* <DEDUP_REMOVED lines=90> */
[----:B0-----:R-:W2:Y:S01]  /*8b840*/  LDL.LU R0, [R1+0x100c] ;  /* 0x00100c0001007983 */ /* 0x001ea20000300800 */
[----:B------:R-:W3:Y:S03]  /*8b850*/  LDL.LU R25, [R1+0xfc8] ;  /* 0x000fc80001197983 */ /* 0x000ee60000300800 */
        /* <DEDUP_REMOVED lines=54> */
[----:B------:R0:W-:Y:S01]  /*8bbc0*/  STS.U16 [R13+0x14780], R7 ;  /* 0x014780070d007388 */ /* 0x0001e20000000400 */
[----:B------:R1:W-:Y:S02]  /*8bbd0*/  STS.U16 [R13+0x14f00], R12 ;  /* 0x014f000c0d007388 */ /* 0x0003e40000000400 */
[----:B------:R3:W-:Y:S01]  /*8bbe0*/  STS.U16 [R13+0x14f80], R8 ;  /* 0x014f80080d007388 */ /* 0x0007e20000000400 */
[----:B0-----:R-:W4:Y:S01]  /*8bbf0*/  LDL.LU R7, [R1+0x460] ;  /* 0x0004600001077983 */ /* 0x001f220000300800 */
[----:B-1----:R-:W4:Y:S02]  /*8bc00*/  LDL.LU R12, [R1+0x424] ;  /* 0x00042400010c7983 */ /* 0x002f240000300800 */
[----:B---3--:R-:W3:Y:S02]  /*8bc10*/  LDL.LU R8, [R1+0x3e4] ;  /* 0x0003e40001087983 */ /* 0x008ee40000300800 */
[----:B------:R-:W-:Y:S01]  /*8bc20*/  STS.U16 [R13+0x15700], R14 ;  /* 0x0157000e0d007388 */ /* 0x000fe20000000400 */
[----:B------:R-:W-:Y:S01]  /*8bc30*/  STS.U16 [R13+0x15780], R3 ;  /* 0x015780030d007388 */ /* 0x000fe20000000400 */
[----:B------:R-:W-:Y:S02]  /*8bc40*/  STS.U16 [R13+0x15f00], R29 ;  /* 0x015f001d0d007388 */ /* 0x000fe40000000400 */
[----:B------:R-:W-:Y:S02]  /*8bc50*/  STS.U16 [R13+0x15f80], R28 ;  /* 0x015f801c0d007388 */ /* 0x000fe40000000400 */
[----:B--2---:R-:W-:Y:S01]  /*8bc60*/  STS.U16 [R13+0x16700], R0 ;  /* 0x016700000d007388 */ /* 0x004fe20000000400 */
[----:B---3--:R0:W-:Y:S04]  /*8bc70*/  STL [R1+0x42f8], R8 ;  /* 0x0042f80801007387 */ /* 0x0081e80000100800 */
[----:B0-----:R-:W2:Y:S01]  /*8bc80*/  LDL.LU R8, [R1+0x420] ;  /* 0x0004200001087983 */ /* 0x001ea20000300800 */
        /* <DEDUP_REMOVED lines=26> */
[----:B------:R1:W-:Y:S03]  /*8be30*/  STS.U16 [R13+0x16f00], R12 ;  /* 0x016f000c0d007388 */ /* 0x0003e60000000400 */
[----:B0-----:R-:W3:Y:S01]  /*8be40*/  LDL.LU R7, [R1+0x64] ;  /* 0x0000640001077983 */ /* 0x001ee20000300800 */
[----:B-1----:R-:W3:Y:S03]  /*8be50*/  LDL.LU R12, [R1+0x60] ;  /* 0x00006000010c7983 */ /* 0x002ee60000300800 */
[----:B--2---:R0:W-:Y:S04]  /*8be60*/  STS.U16 [R13+0x16f80], R8 ;  /* 0x016f80080d007388 */ /* 0x0041e80000000400 */
[----:B0-----:R-:W2:Y:S04]  /*8be70*/  LDL.LU R8, [R1+0x42f8] ;  /* 0x0042f80001087983 */ /* 0x001ea80000300800 */
[----:B--2---:R0:W-:Y:S01]  /*8be80*/  STS.U16 [R13+0x17700], R8 ;  /* 0x017700080d007388 */ /* 0x0041e20000000400 */
[----:B---3--:R1:W-:Y:S02]  /*8be90*/  STS.U16 [R13+0x17780], R14 ;  /* 0x0177800e0d007388 */ /* 0x0083e40000000400 */
[----:B------:R2:W-:Y:S02]  /*8bea0*/  STS.U16 [R13+0x17f00], R3 ;  /* 0x017f00030d007388 */ /* 0x0005e40000000400 */
[----:B------:R3:W-:Y:S01]  /*8beb0*/  STS.U16 [R13+0x17f80], R29 ;  /* 0x017f801d0d007388 */ /* 0x0007e20000000400 */
[----:B------:R3:W-:Y:S01]  /*8bec0*/  STS.U16 [R13+0x18700], R28 ;  /* 0x0187001c0d007388 */ /* 0x0007e20000000400 */
[----:B------:R3:W-:Y:S03]  /*8bed0*/  STS.U16 [R13+0x18780], R0 ;  /* 0x018780000d007388 */ /* 0x0007e60000000400 */
[----:B0-----:R-:W4:Y:S01]  /*8bee0*/  LDL.LU R8, [R1+0x42f4] ;  /* 0x0042f40001087983 */ /* 0x001f220000300800 */
[----:B-1----:R-:W4:Y:S02]  /*8bef0*/  LDL.LU R14, [R1+0x42f0] ;  /* 0x0042f000010e7983 */ /* 0x002f240000300800 */
[----:B--2---:R-:W2:Y:S02]  /*8bf00*/  LDL.LU R3, [R1+0x42ec] ;  /* 0x0042ec0001037983 */ /* 0x004ea40000300800 */
[----:B---3--:R-:W3:Y:S01]  /*8bf10*/  LDL.LU R29, [R1+0x42e8] ;  /* 0x0042e800011d7983 */ /* 0x008ee20000300800 */
[----:B------:R-:W2:Y:S01]  /*8bf20*/  LDL.LU R28, [R1+0x42e4] ;  /* 0x0042e400011c7983 */ /* 0x000ea20000300800 */
[----:B------:R-:W2:Y:S03]  /*8bf30*/  LDL.LU R0, [R1+0x42e0] ;  /* 0x0042e00001007983 */ /* 0x000ea60000300800 */
        /* <DEDUP_REMOVED lines=20> */
[----:B--2---:R0:W-:Y:S04]  /*8c080*/  STS.U16 [R13+0x1df00], R0 ;  /* 0x01df00000d007388 */ /* 0x0041e80000000400 */
[----:B0-----:R-:W2:Y:S01]  /*8c090*/  LDL.LU R0, [R1+0x42dc] ;  /* 0x0042dc0001007983 */ /* 0x001ea20000300800 */
[----:B------:R0:W-:Y:S02]  /*8c0a0*/  STS.U16 [R13+0x1df80], R28 ;  /* 0x01df801c0d007388 */ /* 0x0001e40000000400 */
[----:B------:R-:W-:Y:S02]  /*8c0b0*/  STS.U16 [R13+0x1e700], R7 ;  /* 0x01e700070d007388 */ /* 0x000fe40000000400 */
[----:B------:R-:W-:Y:S01]  /*8c0c0*/  STS.U16 [R13+0x1e780], R12 ;  /* 0x01e7800c0d007388 */ /* 0x000fe20000000400 */
[----:B0-----:R-:W2:Y:S04]  /*8c0d0*/  LDL.LU R28, [R1+0x42d8] ;  /* 0x0042d800011c7983 */ /* 0x001ea80000300800 */
[----:B---3--:R0:W-:Y:S01]  /*8c0e0*/  STS.U16 [R13+0x1ef00], R29 ;  /* 0x01ef001d0d007388 */ /* 0x0081e20000000400 */
[----:B------:R1:W-:Y:S02]  /*8c0f0*/  STS.U16 [R13+0x1ef80], R3 ;  /* 0x01ef80030d007388 */ /* 0x0003e40000000400 */
[----:B----4-:R-:W-:Y:S02]  /*8c100*/  STS.U16 [R13+0x1f700], R14 ;  /* 0x01f7000e0d007388 */ /* 0x010fe40000000400 */
[----:B------:R-:W-:Y:S01]  /*8c110*/  STS.U16 [R13+0x1f780], R8 ;  /* 0x01f780080d007388 */ /* 0x000fe20000000400 */
[----:B0-----:R0:W5:Y:S01]  /*8c120*/  LDL.LU R29, [R1+0x42d4] ;  /* 0x0042d400011d7983 */ /* 0x0011620000300800 */
[----:B-1----:R0:W5:Y:S03]  /*8c130*/  LDL.LU R3, [R1+0x42d0] ;  /* 0x0042d00001037983 */ /* 0x0021660000300800 */
[----:B------:R-:W1:Y:S04]  /*8c140*/  S2R R2, SR_TID.X ;  /* 0x0000000000027919 */ /* 0x000e680000002100 */
[----:B--2---:R2:W-:Y:S04]  /*8c150*/  STS.U16 [R13+0x1ff00], R0 ;  /* 0x01ff00000d007388 */ /* 0x0045e80000000400 */
[----:B--2---:R0:W5:Y:S04]  /*8c160*/  LDL.LU R0, [R1+0x42cc] ;  /* 0x0042cc0001007983 */ /* 0x0041680000300800 */
[----:B------:R2:W-:Y:S01]  /*8c170*/  STS.U16 [R13+0x1ff80], R28 ;  /* 0x01ff801c0d007388 */ /* 0x0005e20000000400 */
[----:B-1----:R-:W-:Y:S01]  /*8c180*/  LOP3.LUT R2, R2, 0x3f, RZ, 0xc0, !PT ;  /* 0x0000003f02027812 */ /* 0x002fe200078ec0ff */
[----:B--2---:R-:W-:-:S04]  /*8c190*/  IMAD.MOV.U32 R28, RZ, RZ, c[0x0][0x18c] ;  /* 0x00006300ff1c7624 */ /* 0x004fc800078e00ff */
[----:B------:R-:W-:Y:S02]  /*8c1a0*/  IMAD.SHL.U32 R28, R28, 0x80, RZ ;  /* 0x000000801c1c7824 */ /* 0x000fe400078e00ff */
[----:B------:R-:W-:Y:S02]  /*8c1b0*/  IMAD.SHL.U32 R2, R2, 0x2, RZ ;  /* 0x0000000202027824 */ /* 0x000fe400078e00ff */
[----:B------:R-:W-:-:S04]  /*8c1c0*/  IMAD.SHL.U32 R28, R28, 0x2, RZ ;  /* 0x000000021c1c7824 */ /* 0x000fc800078e00ff */
[----:B0-----:R-:W2:Y:S04]  /*8c1d0*/  LDL R2, [R1+0x9c4] ;  /* 0x0009c40001027983 */ /* 0x001ea80000100800 */
[----:B------:R-:W-:Y:S06]  /*8c1e0*/  BAR.SYNC.DEFER_BLOCKING 0x0 ;  /* 0x0000000000007b1d */ /* 0x000fec0000010000 */
[----:B-----5:R-:W-:Y:S04]  /*8c1f0*/  STL [R1+0x42fc], R3 ;  /* 0x0042fc0301007387 */ /* 0x020fe80000100800 */
[----:B------:R-:W-:Y:S04]  /*8c200*/  STL [R1+0x42f8], R0 ;  /* 0x0042f80001007387 */ /* 0x000fe80000100800 */
[----:B------:R-:W0:Y:S04]  /*8c210*/  LDSM.16.M88.4 R4, [R29] ;  /* 0x000000001d04783b */ /* 0x000e280000000200 */
[----:B------:R-:W1:Y:S04]  /*8c220*/  LDSM.16.M88.4 R12, [R29+0x1000] ;  /* 0x001000001d0c783b */ /* 0x000e680000000200 */
[----:B------:R-:W3:Y:S04]  /*8c230*/  LDSM.16.M88.4 R8, [R29+0x2000] ;  /* 0x002000001d08783b */ /* 0x000ee80000000200 */
[----:B------:R-:W-:Y:S01]  /*8c240*/  LDSM.16.M88.4 R24, [R29+0x7000] ;  /* 0x007000001d18783b */ /* 0x000fe20000000200 */
[----:B0-----:R-:W-:-:S02]  /*8c250*/  IMAD.MOV.U32 R0, RZ, RZ, R7 ;  /* 0x000000ffff007224 */ /* 0x001fc400078e0007 */
[----:B------:R-:W-:Y:S02]  /*8c260*/  IMAD.MOV.U32 R3, RZ, RZ, R6 ;  /* 0x000000ffff037224 */ /* 0x000fe400078e0006 */
[----:B------:R-:W-:Y:S01]  /*8c270*/  IMAD.MOV.U32 R20, RZ, RZ, R4 ;  /* 0x000000ffff147224 */ /* 0x000fe200078e0004 */
[----:B--2---:R-:W-:Y:S04]  /*8c280*/  STL [R1+0x8e48], R2 ;  /* 0x008e480201007387 */ /* 0x004fe80000100800 */
[----:B------:R-:W-:Y:S04]  /*8c290*/  STL.64 [R1+0x1b0], R4 ;  /* 0x0001b00401007387 */ /* 0x000fe80000100a00 */
[----:B------:R-:W-:Y:S04]  /*8c2a0*/  STL.64 [R1+0x1b8], R6 ;  /* 0x0001b80601007387 */ /* 0x000fe80000100a00 */
[----:B------:R0:W-:Y:S04]  /*8c2b0*/  LDSM.16.MT88.4 R16, [R2+0x20000] ;  /* 0x020000000210783b */ /* 0x0001e80000004200 */
[----:B------:R-:W-:Y:S01]  /*8c2c0*/  STL [R1+0x8dc4], R0 ;  /* 0x008dc40001007387 */ /* 0x000fe20000100800 */
[----:B0-----:R-:W-:-:S03]  /*8c2d0*/  IMAD.MOV.U32 R2, RZ, RZ, R5 ;  /* 0x000000ffff027224 */ /* 0x001fc600078e0005 */
[----:B------:R-:W-:Y:S04]  /*8c2e0*/  STL [R1+0x8dc0], R3 ;  /* 0x008dc00301007387 */ /* 0x000fe80000100800 */
[----:B------:R-:W0:Y:S04]  /*8c2f0*/  LDSM.16.M88.4 R4, [R29+0x3000] ;  /* 0x003000001d04783b */ /* 0x000e280000000200 */
[----:B-1----:R-:W-:Y:S04]  /*8c300*/  STL.64 [R1+0x1a0], R12 ;  /* 0x0001a00c01007387 */ /* 0x002fe80000100a00 */
[----:B------:R-:W-:Y:S04]  /*8c310*/  STL.64 [R1+0x1a8], R14 ;  /* 0x0001a80e01007387 */ /* 0x000fe80000100a00 */
[----:B------:R-:W1:Y:S04]  /*8c320*/  LDSM.16.M88.4 R12, [R29+0x4000] ;  /* 0x004000001d0c783b */ /* 0x000e680000000200 */
[----:B---3--:R-:W-:Y:S04]  /*8c330*/  STL.64 [R1+0x190], R8 ;  /* 0x0001900801007387 */ /* 0x008fe80000100a00 */
[----:B------:R-:W-:Y:S04]  /*8c340*/  STL.64 [R1+0x198], R10 ;  /* 0x0001980a01007387 */ /* 0x000fe80000100a00 */
[----:B------:R-:W2:Y:S04]  /*8c350*/  LDSM.16.M88.4 R8, [R29+0x5000] ;  /* 0x005000001d08783b */ /* 0x000ea80000000200 */
[----:B0-----:R0:W-:Y:S04]  /*8c360*/  STL.64 [R1+0x180], R4 ;  /* 0x0001800401007387 */ /* 0x0011e80000100a00 */
[----:B------:R-:W-:Y:S04]  /*8c370*/  STL.64 [R1+0x188], R6 ;  /* 0x0001880601007387 */ /* 0x000fe80000100a00 */
[----:B-1----:R-:W-:Y:S04]  /*8c380*/  STL.64 [R1+0x170], R12 ;  /* 0x0001700c01007387 */ /* 0x002fe80000100a00 */
[----:B------:R-:W-:Y:S04]  /*8c390*/  STL.64 [R1+0x178], R14 ;  /* 0x0001780e01007387 */ /* 0x000fe80000100a00 */
[----:B------:R-:W-:Y:S04]  /*8c3a0*/  LDSM.16.M88.4 R12, [R29+0x8000] ;  /* 0x008000001d0c783b */ /* 0x000fe80000000200 */
[----:B--2---:R-:W-:Y:S01]  /*8c3b0*/  STL.64 [R1+0x160], R8 ;  /* 0x0001600801007387 */ /* 0x004fe20000100a00 */
[----:B0-----:R-:W-:-:S02]  /*8c3c0*/  IMAD.MOV.U32 R5, RZ, RZ, R8 ;  /* 0x000000ffff057224 */ /* 0x001fc400078e0008 */
[----:B------:R-:W-:Y:S01]  /*8c3d0*/  IMAD.MOV.U32 R4, RZ, RZ, R9 ;  /* 0x000000ffff047224 */ /* 0x000fe200078e0009 */
[----:B------:R-:W-:Y:S04]  /*8c3e0*/  STL.64 [R1+0x168], R10 ;  /* 0x0001680a01007387 */ /* 0x000fe80000100a00 */
[----:B------:R-:W0:Y:S04]  /*8c3f0*/  LDSM.16.M88.4 R8, [R29+0x6000] ;  /* 0x006000001d08783b */ /* 0x000e280000000200 */
[----:B0-----:R-:W-:Y:S04]  /*8c400*/  STL.64 [R1+0x150], R8 ;  /* 0x0001500801007387 */ /* 0x001fe80000100a00 */
[----:B------:R-:W-:Y:S04]  /*8c410*/  STL.64 [R1+0x158], R10 ;  /* 0x0001580a01007387 */ /* 0x000fe80000100a00 */
[----:B------:R-:W0:Y:S04]  /*8c420*/  LDSM.16.M88.4 R8, [R29+0x9000] ;  /* 0x009000001d08783b */ /* 0x000e280000000200 */
[----:B------:R-:W-:Y:S04]  /*8c430*/  STL.64 [R1+0x140], R24 ;  /* 0x0001401801007387 */ /* 0x000fe80000100a00 */
[----:B------:R-:W-:Y:S04]  /*8c440*/  STL.64 [R1+0x148], R26 ;  /* 0x0001481a01007387 */ /* 0x000fe80000100a00 */
[----:B------:R-:W1:Y:S04]  /*8c450*/  LDSM.16.M88.4 R24, [R29+0xa000] ;  /* 0x00a000001d18783b */ /* 0x000e680000000200 */
[----:B------:R-:W-:Y:S04]  /*8c460*/  STL.64 [R1+0x130], R12 ;  /* 0x0001300c01007387 */ /* 0x000fe80000100a00 */
[----:B------:R-:W-:Y:S04]  /*8c470*/  STL.64 [R1+0x138], R14 ;  /* 0x0001380e01007387 */ /* 0x000fe80000100a00 */
[----:B------:R-:W2:Y:S04]  /*8c480*/  LDSM.16.M88.4 R12, [R29+0xb000] ;  /* 0x00b000001d0c783b */ /* 0x000ea80000000200 */
[----:B0-----:R-:W-:Y:S04]  /*8c490*/  STL.64 [R1+0x120], R8 ;  /* 0x0001200801007387 */ /* 0x001fe80000100a00 */
[----:B------:R-:W-:Y:S04]  /*8c4a0*/  STL.64 [R1+0x128], R10 ;  /* 0x0001280a01007387 */ /* 0x000fe80000100a00 */
[----:B------:R-:W0:Y:S04]  /*8c4b0*/  LDSM.16.M88.4 R8, [R29+0xc000] ;  /* 0x00c000001d08783b */ /* 0x000e280000000200 */
[----:B-1----:R-:W-:Y:S04]  /*8c4c0*/  STL.64 [R1+0x110], R24 ;  /* 0x0001101801007387 */ /* 0x002fe80000100a00 */
[----:B------:R-:W-:Y:S04]  /*8c4d0*/  STL.64 [R1+0x118], R26 ;  /* 0x0001181a01007387 */ /* 0x000fe80000100a00 */
[----:B------:R-:W1:Y:S04]  /*8c4e0*/  LDSM.16.M88.4 R24, [R29+0xd000] ;  /* 0x00d000001d18783b */ /* 0x000e680000000200 */
[----:B--2---:R-:W-:Y:S04]  /*8c4f0*/  STL.64 [R1+0x100], R12 ;  /* 0x0001000c01007387 */ /* 0x004fe80000100a00 */
[----:B------:R-:W-:Y:S04]  /*8c500*/  STL.64 [R1+0x108], R14 ;  /* 0x0001080e01007387 */ /* 0x000fe80000100a00 */
[----:B------:R-:W-:Y:S04]  /*8c510*/  LDSM.16.M88.4 R12, [R29+0xe000] ;  /* 0x00e000001d0c783b */ /* 0x000fe80000000200 */
[----:B0-----:R-:W-:Y:S04]  /*8c520*/  STL.64 [R1+0xf0], R8 ;  /* 0x0000f00801007387 */ /* 0x001fe80000100a00 */
[----:B------:R-:W-:Y:S04]  /*8c530*/  STL.64 [R1+0xf8], R10 ;  /* 0x0000f80a01007387 */ /* 0x000fe80000100a00 */
[----:B------:R-:W0:Y:S04]  /*8c540*/  LDSM.16.M88.4 R8, [R29+0xf000] ;  /* 0x00f000001d08783b */ /* 0x000e280000000200 */
[----:B-1----:R-:W-:Y:S04]  /*8c550*/  STL.64 [R1+0xe0], R24 ;  /* 0x0000e01801007387 */ /* 0x002fe80000100a00 */
[----:B------:R-:W-:Y:S04]  /*8c560*/  STL.64 [R1+0xe8], R26 ;  /* 0x0000e81a01007387 */ /* 0x000fe80000100a00 */
[----:B------:R-:W-:Y:S04]  /*8c570*/  LDSM.16.M88.4 R24, [R29+0x12000] ;  /* 0x012000001d18783b */ /* 0x000fe80000000200 */
[----:B0-----:R-:W-:Y:S01]  /*8c580*/  STL.64 [R1+0xc0], R8 ;  /* 0x0000c00801007387 */ /* 0x001fe20000100a00 */
[----:B------:R-:W-:-:S03]  /*8c590*/  IMAD.MOV.U32 R3, RZ, RZ, R9 ;  /* 0x000000ffff037224 */ /* 0x000fc600078e0009 */
[----:B------:R-:W-:Y:S04]  /*8c5a0*/  STL.64 [R1+0xd0], R12 ;  /* 0x0000d00c01007387 */ /* 0x000fe80000100a00 */
[----:B------:R-:W-:Y:S04]  /*8c5b0*/  STL.64 [R1+0xd8], R14 ;  /* 0x0000d80e01007387 */ /* 0x000fe80000100a00 */
[----:B------:R-:W-:Y:S04]  /*8c5c0*/  STL.64 [R1+0xc8], R10 ;  /* 0x0000c80a01007387 */ /* 0x000fe80000100a00 */
[----:B------:R-:W0:Y:S04]  /*8c5d0*/  LDSM.16.M88.4 R8, [R29+0x11000] ;  /* 0x011000001d08783b */ /* 0x000e280000000200 */
[----:B------:R-:W1:Y:S04]  /*8c5e0*/  LDSM.16.M88.4 R12, [R29+0x10000] ;  /* 0x010000001d0c783b */ /* 0x000e680000000200 */
[----:B------:R2:W-:Y:S04]  /*8c5f0*/  STL [R1+0x9360], R3 ;  /* 0x0093600301007387 */ /* 0x0005e80000100800 */
[----:B0-----:R-:W-:Y:S01]  /*8c600*/  STL.64 [R1+0xa0], R8 ;  /* 0x0000a00801007387 */ /* 0x001fe20000100a00 */
[----:B--2---:R-:W-:-:S03]  /*8c610*/  IMAD.MOV.U32 R3, RZ, RZ, R9 ;  /* 0x000000ffff037224 */ /* 0x004fc600078e0009 */
[----:B-1----:R-:W-:Y:S04]  /*8c620*/  STL.64 [R1+0xb0], R12 ;  /* 0x0000b00c01007387 */ /* 0x002fe80000100a00 */
[----:B------:R-:W-:Y:S04]  /*8c630*/  STL.64 [R1+0xb8], R14 ;  /* 0x0000b80e01007387 */ /* 0x000fe80000100a00 */
[----:B------:R-:W-:Y:S04]  /*8c640*/  STL.64 [R1+0xa8], R10 ;  /* 0x0000a80a01007387 */ /* 0x000fe80000100a00 */
[----:B------:R-:W0:Y:S04]  /*8c650*/  LDSM.16.M88.4 R8, [R29+0x14000] ;  /* 0x014000001d08783b */ /* 0x000e280000000200 */
[----:B------:R-:W1:Y:S04]  /*8c660*/  LDSM.16.M88.4 R12, [R29+0x13000] ;  /* 0x013000001d0c783b */ /* 0x000e680000000200 */
[----:B------:R2:W-:Y:S04]  /*8c670*/  STL [R1+0x9364], R3 ;  /* 0x0093640301007387 */ /* 0x0005e80000100800 */
[----:B------:R-:W-:Y:S04]  /*8c680*/  STL.64 [R1+0x90], R24 ;  /* 0x0000901801007387 */ /* 0x000fe80000100a00 */
[----:B------:R-:W-:Y:S04]  /*8c690*/  STL.64 [R1+0x98], R26 ;  /* 0x0000981a01007387 */ /* 0x000fe80000100a00 */
[----:B------:R-:W-:Y:S04]  /*8c6a0*/  LDSM.16.M88.4 R24, [R29+0x18000] ;  /* 0x018000001d18783b */ /* 0x000fe80000000200 */
        /* <DEDUP_REMOVED lines=14> */
[----:B------:R-:W-:Y:S04]  /*8c790*/  STL [R1+0x93b4], R3 ;  /* 0x0093b40301007387 */ /* 0x000fe80000100800 */
[----:B------:R-:W-:Y:S04]  /*8c7a0*/  LDSM.16.M88.4 R12, [R29+0x19000] ;  /* 0x019000001d0c783b */ /* 0x000fe80000000200 */
[----:B0-----:R-:W-:Y:S04]  /*8c7b0*/  STL.64 [R1+0x40], R8 ;  /* 0x0000400801007387 */ /* 0x001fe80000100a00 */
[----:B------:R-:W-:Y:S04]  /*8c7c0*/  STL.64 [R1+0x48], R10 ;  /* 0x0000480a01007387 */ /* 0x000fe80000100a00 */
[----:B------:R-:W0:Y:S04]  /*8c7d0*/  LDSM.16.M88.4 R8, [R29+0x1a000] ;  /* 0x01a000001d08783b */ /* 0x000e280000000200 */
[----:B------:R-:W-:Y:S04]  /*8c7e0*/  STL.64 [R1+0x30], R24 ;  /* 0x0000301801007387 */ /* 0x000fe80000100a00 */
        /* <DEDUP_REMOVED lines=8> */
[----:B------:R-:W2:Y:S04]  /*8c870*/  LDL R0, [R1+0x3ac8] ;  /* 0x003ac80001007983 */ /* 0x000ea80000100800 */
[----:B------:R-:W1:Y:S04]  /*8c880*/  LDSM.16.M88.4 R12, [R29+0x1d000] ;  /* 0x01d000001d0c783b */ /* 0x000e680000000200 */
[----:B0-----:R-:W-:Y:S04]  /*8c890*/  STL.64 [R1], R8 ;  /* 0x0000000801007387 */ /* 0x001fe80000100a00 */
[----:B------:R-:W-:Y:S04]  /*8c8a0*/  STL.64 [R1+0x8], R10 ;  /* 0x0000080a01007387 */ /* 0x000fe80000100a00 */
[----:B------:R-:W-:Y:S04]  /*8c8b0*/  STL.64 [R1+0x9270], R26 ;  /* 0x0092701a01007387 */ /* 0x000fe80000100a00 */
[----:B------:R0:W-:Y:S04]  /*8c8c0*/  STL.64 [R1+0x9268], R24 ;  /* 0x0092681801007387 */ /* 0x0001e80000100a00 */
[----:B------:R-:W3:Y:S04]  /*8c8d0*/  LDSM.16.M88.4 R8, [R29+0x1e000] ;  /* 0x01e000001d08783b */ /* 0x000ee80000000200 */
[----:B0-----:R-:W4:Y:S04]  /*8c8e0*/  LDL.64 R24, [R1+0x150] ;  /* 0x0001500001187983 */ /* 0x001f280000100a00 */
[----:B----4-:R0:W-:Y:S04]  /*8c8f0*/  STL.64 [R1+0x93b8], R24 ;  /* 0x0093b81801007387 */ /* 0x0101e80000100a00 */
[----:B0-----:R-:W4:Y:S04]  /*8c900*/  LDL.64 R24, [R1+0x1a0] ;  /* 0x0001a00001187983 */ /* 0x001f280000100a00 */
[----:B-1----:R-:W-:Y:S04]  /*8c910*/  STL [R1+0x8b04], R14 ;  /* 0x008b040e01007387 */ /* 0x002fe80000100800 */
[----:B------:R-:W-:Y:S04]  /*8c920*/  STL [R1+0x8b00], R15 ;  /* 0x008b000f01007387 */ /* 0x000fe80000100800 */
[----:B------:R0:W-:Y:S02]  /*8c930*/  STL.64 [R1+0x9278], R12 ;  /* 0x0092780c01007387 */ /* 0x0001e40000100a00 */
[----:B0-----:R-:W-:-:S02]  /*8c940*/  IMAD.MOV.U32 R12, RZ, RZ, R5 ;  /* 0x000000ffff0c7224 */ /* 0x001fc400078e0005 */
[----:B------:R-:W-:Y:S02]  /*8c950*/  IMAD.MOV.U32 R13, RZ, RZ, R4 ;  /* 0x000000ffff0d7224 */ /* 0x000fe400078e0004 */
[----:B------:R-:W0:Y:S04]  /*8c960*/  LDSM.16.M88.4 R4, [R29+0x1f000] ;  /* 0x01f000001d04783b */ /* 0x000e280000000200 */
[----:B------:R1:W-:Y:S04]  /*8c970*/  STL.64 [R1+0x93c0], R12 ;  /* 0x0093c00c01007387 */ /* 0x0003e80000100a00 */
[----:B-1----:R-:W2:Y:S04]  /*8c980*/  LDL.64 R12, [R1+0x170] ;  /* 0x00017000010c7983 */ /* 0x002ea80000100a00 */
[----:B--2---:R1:W-:Y:S04]  /*8c990*/  STL.64 [R1+0x93d0], R12 ;  /* 0x0093d00c01007387 */ /* 0x0043e80000100a00 */
[----:B-1----:R-:W2:Y:S04]  /*8c9a0*/  LDL.64 R12, [R1+0x180] ;  /* 0x00018000010c7983 */ /* 0x002ea80000100a00 */
[----:B--2---:R1:W-:Y:S04]  /*8c9b0*/  STL.64 [R1+0x93e0], R12 ;  /* 0x0093e00c01007387 */ /* 0x0043e80000100a00 */
[----:B-1----:R-:W2:Y:S04]  /*8c9c0*/  LDL.64 R12, [R1+0x190] ;  /* 0x00019000010c7983 */ /* 0x002ea80000100a00 */
[----:B---3--:R-:W-:Y:S04]  /*8c9d0*/  STL [R1+0x8a54], R10 ;  /* 0x008a540a01007387 */ /* 0x008fe80000100800 */
[----:B------:R-:W-:Y:S04]  /*8c9e0*/  STL [R1+0x8a50], R11 ;  /* 0x008a500b01007387 */ /* 0x000fe80000100800 */
[----:B------:R1:W-:Y:S04]  /*8c9f0*/  STL.64 [R1+0x9250], R8 ;  /* 0x0092500801007387 */ /* 0x0003e80000100a00 */
[----:B-1----:R-:W4:Y:S04]  /*8ca00*/  LDL.LU.64 R8, [R1+0x9a0] ;  /* 0x0009a00001087983 */ /* 0x002f280000300a00 */
[----:B------:R-:W4:Y:S04]  /*8ca10*/  LDL.LU.64 R10, [R1+0x9a8] ;  /* 0x0009a800010a7983 */ /* 0x000f280000300a00 */
[----:B0-----:R-:W-:Y:S04]  /*8ca20*/  STL [R1+0x8a4c], R6 ;  /* 0x008a4c0601007387 */ /* 0x001fe80000100800 */
[----:B------:R-:W-:Y:S04]  /*8ca30*/  STL [R1+0x8a48], R7 ;  /* 0x008a480701007387 */ /* 0x000fe80000100800 */
[----:B------:R0:W-:Y:S04]  /*8ca40*/  STL.64 [R1+0x93d8], R4 ;  /* 0x0093d80401007387 */ /* 0x0001e80000100a00 */
[----:B------:R-:W-:Y:S01]  /*8ca50*/  STL [R1+0x6e70], R29 ;  /* 0x006e701d01007387 */ /* 0x000fe20000100800 */
[----:B0-----:R-:W-:-:S03]  /*8ca60*/  IMAD.MOV.U32 R4, RZ, RZ, R20 ;  /* 0x000000ffff047224 */ /* 0x001fc600078e0014 */
[----:B------:R-:W0:Y:S01]  /*8ca70*/  LDSM.16.MT88.4 R20, [R0+0x20000] ;  /* 0x020000000014783b */ /* 0x000e220000004200 */
[----:B------:R-:W-:-:S03]  /*8ca80*/  IMAD.MOV.U32 R5, RZ, RZ, R2 ;  /* 0x000000ffff057224 */ /* 0x000fc600078e0002 */
[----:B0-----:R-:W-:Y:S04]  /*8ca90*/  STL [R1+0x9244], R20 ;  /* 0x0092441401007387 */ /* 0x001fe80000100800 */
[----:B------:R0:W-:Y:S04]  /*8caa0*/  STL [R1+0x9240], R21 ;  /* 0x0092401501007387 */ /* 0x0001e80000100800 */
[----:B------:R-:W-:Y:S04]  /*8cab0*/  STL [R1+0x923c], R22 ;  /* 0x00923c1601007387 */ /* 0x000fe80000100800 */
[----:B------:R1:W-:Y:S04]  /*8cac0*/  STL [R1+0x9238], R23 ;  /* 0x0092381701007387 */ /* 0x0003e80000100800 */
[----:B0-----:R-:W3:Y:S04]  /*8cad0*/  LDL.LU.64 R20, [R1+0x9b0] ;  /* 0x0009b00001147983 */ /* 0x001ee80000300a00 */
[----:B-1----:R-:W3:Y:S02]  /*8cae0*/  LDL.LU.64 R22, [R1+0x9b8] ;  /* 0x0009b80001167983 */ /* 0x002ee40000300a00 */
[C---:B---3--:R-:W-:Y:S08]  /*8caf0*/  HMMA.16816.F32 R20, R16.reuse, R4, R20 ;  /* 0x000000041014723c */ /* 0x048ff00000001814 */
[----:B----4-:R-:W-:Y:S11]  /*8cb00*/  HMMA.16816.F32 R4, R16, R24, R8 ;  /* 0x000000181004723c */ /* 0x010ff60000001808 */
[----:B------:R-:W-:Y:S04]  /*8cb10*/  @!UPT UIADD3 URZ, URZ, URZ, URZ ;  /* 0x0000003f3f3ff290 */ /* 0x000fe8000fffe03f */
[----:B------:R0:W-:Y:S04]  /*8cb20*/  STL.64 [R1+0x9b0], R20 ;  /* 0x0009b01401007387 */ /* 0x0001e80000100a00 */
[----:B------:R-:W-:Y:S04]  /*8cb30*/  STL.64 [R1+0x9b8], R22 ;  /* 0x0009b81601007387 */ /* 0x000fe80000100a00 */
[----:B------:R1:W-:Y:S01]  /*8cb40*/  STL.64 [R1+0x9a0], R4 ;  /* 0x0009a00401007387 */ /* 0x0003e20000100a00 */
[----:B------:R-:W-:Y:S02]  /*8cb50*/  IMAD.MOV.U32 R29, RZ, RZ, R6 ;  /* 0x000000ffff1d7224 */ /* 0x000fe400078e0006 */
[----:B------:R-:W-:-:S02]  /*8cb60*/  IMAD.MOV.U32 R28, RZ, RZ, R7 ;  /* 0x000000ffff1c7224 */ /* 0x000fc400078e0007 */
[----:B0-----:R-:W-:Y:S01]  /*8cb70*/  IMAD.MOV.U32 R20, RZ, RZ, R25 ;  /* 0x000000ffff147224 */ /* 0x001fe200078e0019 */
[----:B-1----:R-:W3:Y:S04]  /*8cb80*/  LDL.LU.64 R4, [R1+0x980] ;  /* 0x0009800001047983 */ /* 0x002ee80000300a00 */
[----:B------:R-:W4:Y:S04]  /*8cb90*/  LDL.LU.64 R6, [R1+0x988] ;  /* 0x0009880001067983 */ /* 0x000f280000300a00 */
[----:B----4-:R-:W-:Y:S04]  /*8cba0*/  STL.64 [R1+0x93f0], R6 ;  /* 0x0093f00601007387 */ /* 0x010fe80000100a00 */
[----:B---3--:R0:W-:Y:S04]  /*8cbb0*/  STL.64 [R1+0x93e8], R4 ;  /* 0x0093e80401007387 */ /* 0x0081e80000100a00 */
[----:B0-----:R-:W3:Y:S04]  /*8cbc0*/  LDL.LU.64 R4, [R1+0x990] ;  /* 0x0009900001047983 */ /* 0x001ee80000300a00 */
[----:B------:R-:W3:Y:S04]  /*8cbd0*/  LDL.LU.64 R6, [R1+0x998] ;  /* 0x0009980001067983 */ /* 0x000ee80000300a00 */
[----:B------:R0:W-:Y:S04]  /*8cbe0*/  STL [R1+0x93c8], R20 ;  /* 0x0093c81401007387 */ /* 0x0001e80000100800 */
[----:B0-----:R-:W4:Y:S04]  /*8cbf0*/  LDL.LU.64 R20, [R1+0x970] ;  /* 0x0009700001147983 */ /* 0x001f280000300a00 */
[----:B------:R-:W4:Y:S04]  /*8cc00*/  LDL.LU.64 R22, [R1+0x978] ;  /* 0x0009780001167983 */ /* 0x000f280000300a00 */
[----:B------:R-:W4:Y:S04]  /*8cc10*/  LDL.LU.64 R24, [R1+0x960] ;  /* 0x0009600001187983 */ /* 0x000f280000300a00 */
[----:B------:R-:W4:Y:S04]  /*8cc20*/  LDL.LU.64 R26, [R1+0x968] ;  /* 0x00096800011a7983 */ /* 0x000f280000300a00 */
[----:B------:R-:W4:Y:S04]  /*8cc30*/  LDL.LU.64 R8, [R1+0x950] ;  /* 0x0009500001087983 */ /* 0x000f280000300a00 */
[----:B------:R-:W4:Y:S04]  /*8cc40*/  LDL.LU.64 R10, [R1+0x958] ;  /* 0x00095800010a7983 */ /* 0x000f280000300a00 */
[----:B------:R-:W-:Y:S04]  /*8cc50*/  STL [R1+0x8dcc], R28 ;  /* 0x008dcc1c01007387 */ /* 0x000fe80000100800 */
[----:B------:R-:W-:Y:S01]  /*8cc60*/  STL [R1+0x8dc8], R29 ;  /* 0x008dc81d01007387 */ /* 0x000fe20000100800 */
[----:B--2---:R-:W-:-:S02]  /*8cc70*/  IMAD.MOV.U32 R2, RZ, RZ, R12 ;  /* 0x000000ffff027224 */ /* 0x004fc400078e000c */
[----:B------:R-:W-:Y:S01]  /*8cc80*/  IMAD.MOV.U32 R0, RZ, RZ, R13 ;  /* 0x000000ffff007224 */ /* 0x000fe200078e000d */
[C---:B---3--:R-:W-:Y:S11]  /*8cc90*/  HMMA.16816.F32 R4, R16.reuse, R12, R4 ;  /* 0x0000000c1004723c */ /* 0x048ff60000001804 */
[----:B------:R-:W-:Y:S11]  /*8cca0*/  @!UPT UIADD3 URZ, URZ, URZ, URZ ;  /* 0x0000003f3f3ff290 */ /* 0x000ff6000fffe03f */
[----:B------:R-:W-:Y:S01]  /*8ccb0*/  @!UPT UIADD3 URZ, URZ, URZ, URZ ;  /* 0x0000003f3f3ff290 */ /* 0x000fe2000fffe03f */
[----:B------:R-:W-:Y:S04]  /*8ccc0*/  STL.64 [R1+0x990], R4 ;  /* 0x0009900401007387 */ /* 0x000fe80000100a00 */
[----:B------:R0:W-:Y:S04]  /*8ccd0*/  STL.64 [R1+0x998], R6 ;  /* 0x0009980601007387 */ /* 0x0001e80000100a00 */
[----:B0-----:R-:W2:Y:S04]  /*8cce0*/  LDL.LU.64 R6, [R1+0x93f0] ;  /* 0x0093f00001067983 */ /* 0x001ea80000300a00 */
[----:B------:R-:W2:Y:S04]  /*8ccf0*/  LDL.LU.64 R4, [R1+0x93e8] ;  /* 0x0093e80001047983 */ /* 0x000ea80000300a00 */
[----:B------:R-:W2:Y:S04]  /*8cd00*/  LDL.LU.64 R12, [R1+0x93e0] ;  /* 0x0093e000010c7983 */ /* 0x000ea80000300a00 */
[----:B------:R-:W-:Y:S04]  /*8cd10*/  STL [R1+0x924c], R0 ;  /* 0x00924c0001007387 */ /* 0x000fe80000100800 */
[----:B------:R-:W-:Y:S01]  /*8cd20*/  STL [R1+0x9248], R2 ;  /* 0x0092480201007387 */ /* 0x000fe20000100800 */
[----:B--2---:R-:W-:Y:S11]  /*8cd30*/  HMMA.16816.F32 R4, R16, R12, R4 ;  /* 0x0000000c1004723c */ /* 0x004ff60000001804 */
[----:B------:R-:W-:Y:S11]  /*8cd40*/  @!UPT UIADD3 URZ, URZ, URZ, URZ ;  /* 0x0000003f3f3ff290 */ /* 0x000ff6000fffe03f */
[----:B------:R-:W-:Y:S01]  /*8cd50*/  @!UPT UIADD3 URZ, URZ, URZ, URZ ;  /* 0x0000003f3f3ff290 */ /* 0x000fe2000fffe03f */
[----:B------:R0:W-:Y:S04]  /*8cd60*/  STL.64 [R1+0x980], R4 ;  /* 0x0009800401007387 */ /* 0x0001e80000100a00 */
[----:B------:R1:W-:Y:S04]  /*8cd70*/  STL.64 [R1+0x988], R6 ;  /* 0x0009880601007387 */ /* 0x0003e80000100a00 */
[----:B0-----:R-:W2:Y:S01]  /*8cd80*/  LDL.LU.64 R4, [R1+0x93d8] ;  /* 0x0093d80001047983 */ /* 0x001ea20000300a00 */
[----:B-1----:R-:W-:Y:S02]  /*8cd90*/  IMAD.MOV.U32 R7, RZ, RZ, R12 ;  /* 0x000000ffff077224 */ /* 0x002fe400078e000c */
[----:B------:R-:W-:-:S02]  /*8cda0*/  IMAD.MOV.U32 R6, RZ, RZ, R13 ;  /* 0x000000ffff067224 */ /* 0x000fc400078e000d */
[----:B------:R-:W4:Y:S04]  /*8cdb0*/  LDL.LU.64 R12, [R1+0x93d0] ;  /* 0x0093d000010c7983 */ /* 0x000f280000300a00 */
[----:B------:R-:W-:Y:S04]  /*8cdc0*/  STL.64 [R1+0x9260], R6 ;  /* 0x0092600601007387 */ /* 0x000fe80000100a00 */
[----:B--2---:R0:W-:Y:S01]  /*8cdd0*/  STL.64 [R1+0x9258], R4 ;  /* 0x0092580401007387 */ /* 0x0041e20000100a00 */
[----:B----4-:R-:W-:Y:S01]  /*8cde0*/  HMMA.16816.F32 R20, R16, R12, R20 ;  /* 0x0000000c1014723c */ /* 0x010fe20000001814 */
[----:B------:R-:W-:-:S02]  /*8cdf0*/  IMAD.MOV.U32 R29, RZ, RZ, R13 ;  /* 0x000000ffff1d7224 */ /* 0x000fc400078e000d */
[----:B0-----:R-:W2:Y:S04]  /*8ce00*/  LDL R4, [R1+0x140] ;  /* 0x0001400001047983 */ /* 0x001ea80000100800 */
[----:B------:R-:W2:Y:S11]  /*8ce10*/  LDL R5, [R1+0x144] ;  /* 0x0001440001057983 */ /* 0x000eb60000100800 */
[----:B------:R-:W-:Y:S05]  /*8ce20*/  @!UPT UIADD3 URZ, URZ, URZ, URZ ;  /* 0x0000003f3f3ff290 */ /* 0x000fea000fffe03f */
[----:B------:R0:W-:Y:S04]  /*8ce30*/  STL.64 [R1+0x970], R20 ;  /* 0x0009701401007387 */ /* 0x0001e80000100a00 */
[----:B------:R1:W-:Y:S04]  /*8ce40*/  STL.64 [R1+0x978], R22 ;  /* 0x0009781601007387 */ /* 0x0003e80000100a00 */
[----:B0-----:R-:W3:Y:S01]  /*8ce50*/  LDL.LU R20, [R1+0x93c8] ;  /* 0x0093c80001147983 */ /* 0x001ee20000300800 */
[----:B-1----:R-:W-:-:S03]  /*8ce60*/  IMAD.MOV.U32 R23, RZ, RZ, R12 ;  /* 0x000000ffff177224 */ /* 0x002fc600078e000c */
[----:B------:R-:W4:Y:S02]  /*8ce70*/  LDL.LU.64 R12, [R1+0x93c0] ;  /* 0x0093c000010c7983 */ /* 0x000f240000300a00 */
[C---:B----4-:R-:W-:Y:S02]  /*8ce80*/  HMMA.16816.F32 R12, R16.reuse, R12, R24 ;  /* 0x0000000c100c723c */ /* 0x050fe40000001818 */
[----:B------:R-:W4:Y:S11]  /*8ce90*/  LDL.LU.64 R24, [R1+0x93b8] ;  /* 0x0093b80001187983 */ /* 0x000f360000300a00 */
[----:B------:R-:W-:Y:S10]  /*8cea0*/  @!UPT UIADD3 URZ, URZ, URZ, URZ ;  /* 0x0000003f3f3ff290 */ /* 0x000ff4000fffe03f */
[----:B------:R0:W-:Y:S04]  /*8ceb0*/  STL.64 [R1+0x960], R12 ;  /* 0x0009600c01007387 */ /* 0x0001e80000100a00 */
[----:B------:R-:W-:Y:S01]  /*8cec0*/  STL.64 [R1+0x968], R14 ;  /* 0x0009680e01007387 */ /* 0x000fe20000100a00 */
[C---:B----4-:R-:W-:Y:S01]  /*8ced0*/  HMMA.16816.F32 R8, R16.reuse, R24, R8 ;  /* 0x000000181008723c */ /* 0x050fe20000001808 */
[----:B------:R-:W-:Y:S02]  /*8cee0*/  IMAD.MOV.U32 R0, RZ, RZ, R24 ;  /* 0x000000ffff007224 */ /* 0x000fe400078e0018 */
[----:B------:R-:W-:Y:S11]  /*8cef0*/  IMAD.MOV.U32 R2, RZ, RZ, R25 ;  /* 0x000000ffff027224 */ /* 0x000ff600078e0019 */
[----:B------:R-:W-:Y:S09]  /*8cf00*/  @!UPT UIADD3 URZ, URZ, URZ, URZ ;  /* 0x0000003f3f3ff290 */ /* 0x000ff2000fffe03f */
[----:B------:R1:W-:Y:S04]  /*8cf10*/  STL.64 [R1+0x950], R8 ;  /* 0x0009500801007387 */ /* 0x0003e80000100a00 */
[----:B------:R-:W-:Y:S04]  /*8cf20*/  STL.64 [R1+0x958], R10 ;  /* 0x0009580a01007387 */ /* 0x000fe80000100a00 */
[----:B0-----:R-:W4:Y:S04]  /*8cf30*/  LDL R12, [R1+0xe0] ;  /* 0x0000e000010c7983 */ /* 0x001f280000100800 */
[----:B------:R-:W4:Y:S04]  /*8cf40*/  LDL R13, [R1+0xe4] ;  /* 0x0000e400010d7983 */ /* 0x000f280000100800 */
[----:B----4-:R0:W-:Y:S04]  /*8cf50*/  STL.64 [R1+0x9368], R12 ;  /* 0x0093680c01007387 */ /* 0x0101e80000100a00 */
[----:B-1----:R-:W4:Y:S04]  /*8cf60*/  LDL.64 R8, [R1+0x20] ;  /* 0x0000200001087983 */ /* 0x002f280000100a00 */
[----:B0-----:R-:W2:Y:S04]  /*8cf70*/  LDL.64 R12, [R1+0x130] ;  /* 0x00013000010c7983 */ /* 0x001ea80000100a00 */
[----:B----4-:R0:W-:Y:S04]  /*8cf80*/  STL.64 [R1+0x92a0], R8 ;  /* 0x0092a00801007387 */ /* 0x0101e80000100a00 */
[----:B0-----:R-:W2:Y:S04]  /*8cf90*/  LDL.LU.64 R8, [R1+0x940] ;  /* 0x0009400001087983 */ /* 0x001ea80000300a00 */
[----:B------:R-:W2:Y:S04]  /*8cfa0*/  LDL.LU.64 R10, [R1+0x948] ;  /* 0x00094800010a7983 */ /* 0x000ea80000300a00 */
[----:B------:R-:W4:Y:S01]  /*8cfb0*/  LDL.64 R24, [R1] ;  /* 0x0000000001187983 */ /* 0x000f220000100a00 */
[----:B--2---:R-:W-:Y:S03]  /*8cfc0*/  HMMA.16816.F32 R8, R16, R4, R8 ;  /* 0x000000041008723c */ /* 0x004fe60000001808 */
[----:B----4-:R-:W-:Y:S04]  /*8cfd0*/  STL.64 [R1+0x9280], R24 ;  /* 0x0092801801007387 */ /* 0x010fe80000100a00 */
[----:B------:R-:W2:Y:S11]  /*8cfe0*/  LDL R4, [R1+0xd0] ;  /* 0x0000d00001047983 */ /* 0x000eb60000100800 */
[----:B------:R-:W-:Y:S05]  /*8cff0*/  @!UPT UIADD3 URZ, URZ, URZ, URZ ;  /* 0x0000003f3f3ff290 */ /* 0x000fea000fffe03f */
[----:B------:R-:W-:Y:S04]  /*8d000*/  STL.64 [R1+0x940], R8 ;  /* 0x0009400801007387 */ /* 0x000fe80000100a00 */
[----:B------:R-:W-:Y:S04]  /*8d010*/  STL.64 [R1+0x948], R10 ;  /* 0x0009480a01007387 */ /* 0x000fe80000100a00 */
[----:B------:R-:W2:Y:S04]  /*8d020*/  LDL R5, [R1+0xd4] ;  /* 0x0000d40001057983 */ /* 0x000ea80000100800 */
[----:B--2---:R0:W-:Y:S04]  /*8d030*/  STL.64 [R1+0x9370], R4 ;  /* 0x0093700401007387 */ /* 0x0041e80000100a00 */
[----:B0-----:R-:W2:Y:S04]  /*8d040*/  LDL R4, [R1+0x100] ;  /* 0x0001000001047983 */ /* 0x001ea80000100800 */
[----:B------:R-:W2:Y:S04]  /*8d050*/  LDL R5, [R1+0x104] ;  /* 0x0001040001057983 */ /* 0x000ea80000100800 */
[----:B--2---:R0:W-:Y:S04]  /*8d060*/  STL.64 [R1+0x9388], R4 ;  /* 0x0093880401007387 */ /* 0x0041e80000100a00 */
[----:B0-----:R-:W2:Y:S04]  /*8d070*/  LDL.LU.64 R4, [R1+0x930] ;  /* 0x0009300001047983 */ /* 0x001ea80000300a00 */
[----:B------:R-:W2:Y:S04]  /*8d080*/  LDL.LU.64 R6, [R1+0x938] ;  /* 0x0009380001067983 */ /* 0x000ea80000300a00 */
[----:B------:R-:W4:Y:S04]  /*8d090*/  LDL R8, [R1+0x30] ;  /* 0x0000300001087983 */ /* 0x000f280000100800 */
[----:B------:R-:W4:Y:S01]  /*8d0a0*/  LDL R9, [R1+0x34] ;  /* 0x0000340001097983 */ /* 0x000f220000100800 */
[----:B------:R-:W-:-:S03]  /*8d0b0*/  IMAD.MOV.U32 R25, RZ, RZ, R3 ;  /* 0x000000ffff197224 */ /* 0x000fc600078e0003 */
[----:B----4-:R0:W-:Y:S04]  /*8d0c0*/  STL.64 [R1+0x92b8], R8 ;  /* 0x0092b80801007387 */ /* 0x0101e80000100a00 */
[----:B------:R-:W4:Y:S04]  /*8d0d0*/  LDL R24, [R1+0x10] ;  /* 0x0000100001187983 */ /* 0x000f280000100800 */
[----:B------:R-:W3:Y:S04]  /*8d0e0*/  LDL.LU R3, [R1+0x93b4] ;  /* 0x0093b40001037983 */ /* 0x000ee80000300800 */
[----:B0-----:R-:W3:Y:S04]  /*8d0f0*/  LDL R8, [R1+0x40] ;  /* 0x0000400001087983 */ /* 0x001ee80000100800 */
[----:B------:R-:W3:Y:S01]  /*8d100*/  LDL R9, [R1+0x44] ;  /* 0x0000440001097983 */ /* 0x000ee20000100800 */
[----:B--2---:R-:W-:Y:S03]  /*8d110*/  HMMA.16816.F32 R4, R16, R12, R4 ;  /* 0x0000000c1004723c */ /* 0x004fe60000001804 */
[----:B---3--:R-:W-:Y:S04]  /*8d120*/  STL.64 [R1+0x92d0], R8 ;  /* 0x0092d00801007387 */ /* 0x008fe80000100a00 */
[----:B----4-:R-:W-:Y:S11]  /*8d130*/  STL.64 [R1+0x9298], R24 ;  /* 0x0092981801007387 */ /* 0x010ff60000100a00 */
[----:B------:R-:W-:Y:S05]  /*8d140*/  @!UPT UIADD3 URZ, URZ, URZ, URZ ;  /* 0x0000003f3f3ff290 */ /* 0x000fea000fffe03f */
[----:B------:R0:W-:Y:S04]  /*8d150*/  STL.64 [R1+0x930], R4 ;  /* 0x0009300401007387 */ /* 0x0001e80000100a00 */
[----:B------:R1:W-:Y:S04]  /*8d160*/  STL.64 [R1+0x938], R6 ;  /* 0x0009380601007387 */ /* 0x0003e80000100a00 */
[----:B0-----:R-:W2:Y:S04]  /*8d170*/  LDL.LU.64 R4, [R1+0x910] ;  /* 0x0009100001047983 */ /* 0x001ea80000300a00 */
[----:B-1----:R-:W3:Y:S01]  /*8d180*/  LDL.LU.64 R6, [R1+0x918] ;  /* 0x0009180001067983 */ /* 0x002ee20000300a00 */
[----:B------:R-:W-:-:S02]  /*8d190*/  IMAD.MOV.U32 R21, RZ, RZ, R12 ;  /* 0x000000ffff157224 */ /* 0x000fc400078e000c */
[----:B------:R-:W-:Y:S01]  /*8d1a0*/  IMAD.MOV.U32 R22, RZ, RZ, R13 ;  /* 0x000000ffff167224 */ /* 0x000fe200078e000d */
[----:B---3--:R-:W-:Y:S04]  /*8d1b0*/  STL.64 [R1+0x9398], R6 ;  /* 0x0093980601007387 */ /* 0x008fe80000100a00 */
[----:B--2---:R0:W-:Y:S04]  /*8d1c0*/  STL.64 [R1+0x9390], R4 ;  /* 0x0093900401007387 */ /* 0x0041e80000100a00 */
[----:B0-----:R-:W2:Y:S04]  /*8d1d0*/  LDL R4, [R1+0x120] ;  /* 0x0001200001047983 */ /* 0x001ea80000100800 */
[----:B------:R-:W2:Y:S04]  /*8d1e0*/  LDL R5, [R1+0x124] ;  /* 0x0001240001057983 */ /* 0x000ea80000100800 */
[----:B------:R-:W3:Y:S04]  /*8d1f0*/  LDL.LU.64 R12, [R1+0x8f0] ;  /* 0x0008f000010c7983 */ /* 0x000ee80000300a00 */
[----:B------:R-:W4:Y:S04]  /*8d200*/  LDL.LU.64 R14, [R1+0x8f8] ;  /* 0x0008f800010e7983 */ /* 0x000f280000300a00 */
[----:B----4-:R-:W-:Y:S04]  /*8d210*/  STL.64 [R1+0x9380], R14 ;  /* 0x0093800e01007387 */ /* 0x010fe80000100a00 */
[----:B---3--:R0:W-:Y:S04]  /*8d220*/  STL.64 [R1+0x9378], R12 ;  /* 0x0093780c01007387 */ /* 0x0081e80000100a00 */
[----:B0-----:R-:W3:Y:S04]  /*8d230*/  LDL.LU.64 R12, [R1+0x900] ;  /* 0x00090000010c7983 */ /* 0x001ee80000300a00 */
[----:B------:R-:W4:Y:S04]  /*8d240*/  LDL.LU.64 R14, [R1+0x908] ;  /* 0x00090800010e7983 */ /* 0x000f280000300a00 */
[----:B----4-:R-:W-:Y:S04]  /*8d250*/  STL.64 [R1+0x93a8], R14 ;  /* 0x0093a80e01007387 */ /* 0x010fe80000100a00 */
[----:B---3--:R0:W-:Y:S04]  /*8d260*/  STL.64 [R1+0x93a0], R12 ;  /* 0x0093a00c01007387 */ /* 0x0081e80000100a00 */
[----:B0-----:R-:W2:Y:S04]  /*8d270*/  LDL.LU.64 R12, [R1+0x920] ;  /* 0x00092000010c7983 */ /* 0x001ea80000300a00 */
[----:B------:R-:W2:Y:S04]  /*8d280*/  LDL.LU.64 R14, [R1+0x928] ;  /* 0x00092800010e7983 */ /* 0x000ea80000300a00 */
[----:B------:R-:W3:Y:S01]  /*8d290*/  LDL R8, [R1+0x50] ;  /* 0x0000500001087983 */ /* 0x000ee20000100800 */
[----:B------:R-:W-:-:S03]  /*8d2a0*/  IMAD.MOV.U32 R9, RZ, RZ, R3 ;  /* 0x000000ffff097224 */ /* 0x000fc600078e0003 */
[----:B------:R-:W4:Y:S04]  /*8d2b0*/  LDL.LU R3, [R1+0x93b0] ;  /* 0x0093b00001037983 */ /* 0x000f280000300800 */
[----:B------:R-:W4:Y:S04]  /*8d2c0*/  LDL.LU.64 R24, [R1+0x8d0] ;  /* 0x0008d00001187983 */ /* 0x000f280000300a00 */
[----:B------:R-:W4:Y:S01]  /*8d2d0*/  LDL.LU.64 R26, [R1+0x8d8] ;  /* 0x0008d800011a7983 */ /* 0x000f220000300a00 */
[C---:B--2---:R-:W-:Y:S03]  /*8d2e0*/  HMMA.16816.F32 R4, R16.reuse, R4, R12 ;  /* 0x000000041004723c */ /* 0x044fe6000000180c */
[----:B---3--:R0:W-:Y:S04]  /*8d2f0*/  STL.64 [R1+0x92e8], R8 ;  /* 0x0092e80801007387 */ /* 0x0081e80000100a00 */
[----:B0-----:R-:W2:Y:S04]  /*8d300*/  LDL R8, [R1+0x110] ;  /* 0x0001100001087983 */ /* 0x001ea80000100800 */
[----:B------:R-:W2:Y:S04]  /*8d310*/  LDL R9, [R1+0x114] ;  /* 0x0001140001097983 */ /* 0x000ea80000100800 */
[----:B------:R-:W-:Y:S04]  /*8d320*/  STL.64 [R1+0x9290], R22 ;  /* 0x0092901601007387 */ /* 0x000fe80000100a00 */
[----:B------:R0:W-:Y:S04]  /*8d330*/  STL.64 [R1+0x9288], R20 ;  /* 0x0092881401007387 */ /* 0x0001e80000100a00 */
[----:B0-----:R-:W3:Y:S04]  /*8d340*/  LDL.LU.64 R20, [R1+0x8e0] ;  /* 0x0008e00001147983 */ /* 0x001ee80000300a00 */
[----:B------:R-:W3:Y:S04]  /*8d350*/  LDL.LU.64 R22, [R1+0x8e8] ;  /* 0x0008e80001167983 */ /* 0x000ee80000300a00 */
[----:B------:R-:W2:Y:S04]  /*8d360*/  LDL.LU.64 R14, [R1+0x93a8] ;  /* 0x0093a800010e7983 */ /* 0x000ea80000300a00 */
[----:B------:R-:W2:Y:S04]  /*8d370*/  LDL.LU.64 R12, [R1+0x93a0] ;  /* 0x0093a000010c7983 */ /* 0x000ea80000300a00 */
[----:B------:R-:W-:Y:S04]  /*8d380*/  STL.64 [R1+0x920], R4 ;  /* 0x0009200401007387 */ /* 0x000fe80000100a00 */
[----:B------:R0:W-:Y:S04]  /*8d390*/  STL.64 [R1+0x928], R6 ;  /* 0x0009280601007387 */ /* 0x0001e80000100a00 */
[----:B0-----:R-:W2:Y:S04]  /*8d3a0*/  LDL.LU.64 R6, [R1+0x9398] ;  /* 0x0093980001067983 */ /* 0x001ea80000300a00 */
[----:B------:R-:W2:Y:S02]  /*8d3b0*/  LDL.LU.64 R4, [R1+0x9390] ;  /* 0x0093900001047983 */ /* 0x000ea40000300a00 */
[C---:B--2---:R-:W-:Y:S02]  /*8d3c0*/  HMMA.16816.F32 R8, R16.reuse, R8, R4 ;  /* 0x000000081008723c */ /* 0x044fe40000001804 */
[----:B------:R-:W2:Y:S11]  /*8d3d0*/  LDL.LU.64 R4, [R1+0x9388] ;  /* 0x0093880001047983 */ /* 0x000eb60000300a00 */
[----:B------:R-:W-:Y:S10]  /*8d3e0*/  @!UPT UIADD3 URZ, URZ, URZ, URZ ;  /* 0x0000003f3f3ff290 */ /* 0x000ff4000fffe03f */
[----:B------:R0:W-:Y:S04]  /*8d3f0*/  STL.64 [R1+0x910], R8 ;  /* 0x0009100801007387 */ /* 0x0001e80000100a00 */
[----:B------:R-:W-:Y:S04]  /*8d400*/  STL.64 [R1+0x918], R10 ;  /* 0x0009180a01007387 */ /* 0x000fe80000100a00 */
[----:B0-----:R-:W3:Y:S04]  /*8d410*/  LDL R8, [R1+0x60] ;  /* 0x0000600001087983 */ /* 0x001ee80000100800 */
[----:B------:R-:W3:Y:S01]  /*8d420*/  LDL R9, [R1+0x64] ;  /* 0x0000640001097983 */ /* 0x000ee20000100800 */
[C---:B--2---:R-:W-:Y:S03]  /*8d430*/  HMMA.16816.F32 R4, R16.reuse, R4, R12 ;  /* 0x000000041004723c */ /* 0x044fe6000000180c */
[----:B---3--:R0:W-:Y:S04]  /*8d440*/  STL.64 [R1+0x9300], R8 ;  /* 0x0093000801007387 */ /* 0x0081e80000100a00 */
[----:B0-----:R-:W2:Y:S04]  /*8d450*/  LDL R8, [R1+0xf0] ;  /* 0x0000f00001087983 */ /* 0x001ea80000100800 */
[----:B------:R-:W2:Y:S04]  /*8d460*/  LDL R9, [R1+0xf4] ;  /* 0x0000f40001097983 */ /* 0x000ea80000100800 */
[----:B------:R-:W2:Y:S04]  /*8d470*/  LDL.LU.64 R14, [R1+0x9380] ;  /* 0x00938000010e7983 */ /* 0x000ea80000300a00 */
[----:B------:R-:W2:Y:S04]  /*8d480*/  LDL.LU.64 R12, [R1+0x9378] ;  /* 0x00937800010c7983 */ /* 0x000ea80000300a00 */
[----:B------:R0:W-:Y:S04]  /*8d490*/  STL.64 [R1+0x900], R4 ;  /* 0x0009000401007387 */ /* 0x0001e80000100a00 */
[----:B------:R-:W-:Y:S04]  /*8d4a0*/  STL.64 [R1+0x908], R6 ;  /* 0x0009080601007387 */ /* 0x000fe80000100a00 */
[----:B0-----:R-:W3:Y:S01]  /*8d4b0*/  LDL.LU.64 R4, [R1+0x9370] ;  /* 0x0093700001047983 */ /* 0x001ee20000300a00 */
[C---:B--2---:R-:W-:Y:S03]  /*8d4c0*/  HMMA.16816.F32 R8, R16.reuse, R8, R12 ;  /* 0x000000081008723c */ /* 0x044fe6000000180c */
[----:B------:R-:W2:Y:S11]  /*8d4d0*/  LDL.LU.64 R12, [R1+0x9368] ;  /* 0x00936800010c7983 */ /* 0x000eb60000300a00 */
[----:B------:R-:W-:Y:S09]  /*8d4e0*/  @!UPT UIADD3 URZ, URZ, URZ, URZ ;  /* 0x0000003f3f3ff290 */ /* 0x000ff2000fffe03f */
[----:B------:R0:W-:Y:S04]  /*8d4f0*/  STL.64 [R1+0x8f0], R8 ;  /* 0x0008f00801007387 */ /* 0x0001e80000100a00 */
[----:B------:R-:W-:Y:S04]  /*8d500*/  STL.64 [R1+0x8f8], R10 ;  /* 0x0008f80a01007387 */ /* 0x000fe80000100a00 */
[----:B0-----:R-:W3:Y:S01]  /*8d510*/  LDL R8, [R1+0x70] ;  /* 0x0000700001087983 */ /* 0x001ee20000100800 */
[----:B----4-:R-:W-:Y:S01]  /*8d520*/  IMAD.MOV.U32 R9, RZ, RZ, R3 ;  /* 0x000000ffff097224 */ /* 0x010fe200078e0003 */
[C---:B--2---:R-:W-:Y:S11]  /*8d530*/  HMMA.16816.F32 R12, R16.reuse, R12, R20 ;  /* 0x0000000c100c723c */ /* 0x044ff60000001814 */
[----:B------:R-:W-:Y:S11]  /*8d540*/  @!UPT UIADD3 URZ, URZ, URZ, URZ ;  /* 0x0000003f3f3ff290 */ /* 0x000ff6000fffe03f */
[----:B------:R-:W-:Y:S01]  /*8d550*/  @!UPT UIADD3 URZ, URZ, URZ, URZ ;  /* 0x0000003f3f3ff290 */ /* 0x000fe2000fffe03f */
[----:B------:R0:W-:Y:S04]  /*8d560*/  STL.64 [R1+0x8e0], R12 ;  /* 0x0008e00c01007387 */ /* 0x0001e80000100a00 */
[----:B------:R-:W-:Y:S04]  /*8d570*/  STL.64 [R1+0x8e8], R14 ;  /* 0x0008e80e01007387 */ /* 0x000fe80000100a00 */
[----:B------:R-:W2:Y:S04]  /*8d580*/  LDL.LU R3, [R1+0x9364] ;  /* 0x0093640001037983 */ /* 0x000ea80000300800 */
[----:B0-----:R-:W4:Y:S04]  /*8d590*/  LDL R12, [R1+0x90] ;  /* 0x00009000010c7983 */ /* 0x001f280000100800 */
[----:B------:R-:W4:Y:S01]  /*8d5a0*/  LDL R13, [R1+0x94] ;  /* 0x00009400010d7983 */ /* 0x000f220000100800 */
[----:B---3--:R-:W-:Y:S03]  /*8d5b0*/  HMMA.16816.F32 R4, R16, R4, R24 ;  /* 0x000000041004723c */ /* 0x008fe60000001818 */
[----:B----4-:R0:W-:Y:S04]  /*8d5c0*/  STL.64 [R1+0x9320], R12 ;  /* 0x0093200c01007387 */ /* 0x0101e80000100a00 */
[----:B------:R-:W-:Y:S04]  /*8d5d0*/  STL.64 [R1+0x9318], R8 ;  /* 0x0093180801007387 */ /* 0x000fe80000100a00 */
[----:B0-----:R-:W3:Y:S01]  /*8d5e0*/  LDL R12, [R1+0xa0] ;  /* 0x0000a000010c7983 */ /* 0x001ee20000100800 */
[----:B--2---:R-:W-:-:S11]  /*8d5f0*/  IMAD.MOV.U32 R13, RZ, RZ, R3 ;  /* 0x000000ffff0d7224 */ /* 0x004fd600078e0003 */
[----:B------:R0:W-:Y:S04]  /*8d600*/  STL.64 [R1+0x8d0], R4 ;  /* 0x0008d00401007387 */ /* 0x0001e80000100a00 */
[----:B------:R-:W-:Y:S04]  /*8d610*/  STL.64 [R1+0x8d8], R6 ;  /* 0x0008d80601007387 */ /* 0x000fe80000100a00 */
[----:B------:R-:W2:Y:S04]  /*8d620*/  LDL.LU R3, [R1+0x9360] ;  /* 0x0093600001037983 */ /* 0x000ea80000300800 */
[----:B---3--:R1:W-:Y:S04]  /*8d630*/  STL.64 [R1+0x9330], R12 ;  /* 0x0093300c01007387 */ /* 0x0083e80000100a00 */
[----:B0-----:R-:W3:Y:S04]  /*8d640*/  LDL R4, [R1+0x80] ;  /* 0x0000800001047983 */ /* 0x001ee80000100800 */
[----:B------:R-:W3:Y:S04]  /*8d650*/  LDL R5, [R1+0x84] ;  /* 0x0000840001057983 */ /* 0x000ee80000100800 */
[----:B-1----:R-:W4:Y:S04]  /*8d660*/  LDL R12, [R1+0xb0] ;  /* 0x0000b000010c7983 */ /* 0x002f280000100800 */
[----:B------:R-:W4:Y:S04]  /*8d670*/  LDL R13, [R1+0xb4] ;  /* 0x0000b400010d7983 */ /* 0x000f280000100800 */
[----:B----4-:R0:W-:Y:S04]  /*8d680*/  STL.64 [R1+0x9348], R12 ;  /* 0x0093480c01007387 */ /* 0x0101e80000100a00 */
[----:B0-----:R-:W4:Y:S04]  /*8d690*/  LDL R12, [R1+0xc0] ;  /* 0x0000c000010c7983 */ /* 0x001f280000100800 */
[----:B---3--:R0:W-:Y:S04]  /*8d6a0*/  STL.64 [R1+0x9328], R4 ;  /* 0x0093280401007387 */ /* 0x0081e80000100a00 */
[----:B0-----:R-:W3:Y:S04]  /*8d6b0*/  LDL.LU.64 R4, [R1+0x8a0] ;  /* 0x0008a00001047983 */ /* 0x001ee80000300a00 */
[----:B------:R-:W2:Y:S04]  /*8d6c0*/  LDL.LU.64 R6, [R1+0x8a8] ;  /* 0x0008a80001067983 */ /* 0x000ea80000300a00 */
[----:B--2---:R-:W-:Y:S04]  /*8d6d0*/  STL.64 [R1+0x9340], R6 ;  /* 0x0093400601007387 */ /* 0x004fe80000100a00 */
[----:B---3--:R0:W-:Y:S04]  /*8d6e0*/  STL.64 [R1+0x9338], R4 ;  /* 0x0093380401007387 */ /* 0x0081e80000100a00 */
[----:B0-----:R-:W2:Y:S04]  /*8d6f0*/  LDL.LU.64 R4, [R1+0x8b0] ;  /* 0x0008b00001047983 */ /* 0x001ea80000300a00 */
[----:B------:R-:W3:Y:S04]  /*8d700*/  LDL.LU.64 R6, [R1+0x8b8] ;  /* 0x0008b80001067983 */ /* 0x000ee80000300a00 */
[----:B---3--:R-:W-:Y:S04]  /*8d710*/  STL.64 [R1+0x9358], R6 ;  /* 0x0093580601007387 */ /* 0x008fe80000100a00 */
[----:B--2---:R0:W-:Y:S04]  /*8d720*/  STL.64 [R1+0x9350], R4 ;  /* 0x0093500401007387 */ /* 0x0041e80000100a00 */
[----:B0-----:R-:W4:Y:S04]  /*8d730*/  LDL.LU.64 R4, [R1+0x8c0] ;  /* 0x0008c00001047983 */ /* 0x001f280000300a00 */
[----:B------:R-:W4:Y:S04]  /*8d740*/  LDL.LU.64 R6, [R1+0x8c8] ;  /* 0x0008c80001067983 */ /* 0x000f280000300a00 */
[----:B------:R-:W2:Y:S04]  /*8d750*/  LDL.LU.64 R20, [R1+0x890] ;  /* 0x0008900001147983 */ /* 0x000ea80000300a00 */
[----:B------:R-:W2:Y:S04]  /*8d760*/  LDL.LU.64 R22, [R1+0x898] ;  /* 0x0008980001167983 */ /* 0x000ea80000300a00 */
[----:B------:R-:W3:Y:S04]  /*8d770*/  LDL.LU.64 R8, [R1+0x880] ;  /* 0x0008800001087983 */ /* 0x000ee80000300a00 */
[----:B------:R-:W3:Y:S04]  /*8d780*/  LDL.LU.64 R10, [R1+0x888] ;  /* 0x00088800010a7983 */ /* 0x000ee80000300a00 */
[----:B------:R-:W2:Y:S04]  /*8d790*/  LDL.LU.64 R24, [R1+0x820] ;  /* 0x0008200001187983 */ /* 0x000ea80000300a00 */
[----:B------:R-:W2:Y:S04]  /*8d7a0*/  LDL.LU.64 R26, [R1+0x828] ;  /* 0x00082800011a7983 */ /* 0x000ea80000300a00 */
[----:B--2---:R-:W-:Y:S04]  /*8d7b0*/  STL.64 [R1+0x92b0], R26 ;  /* 0x0092b01a01007387 */ /* 0x004fe80000100a00 */
[----:B------:R0:W-:Y:S04]  /*8d7c0*/  STL.64 [R1+0x92a8], R24 ;  /* 0x0092a81801007387 */ /* 0x0001e80000100a00 */
[----:B0-----:R-:W2:Y:S04]  /*8d7d0*/  LDL.LU.64 R24, [R1+0x830] ;  /* 0x0008300001187983 */ /* 0x001ea80000300a00 */
        /* <DEDUP_REMOVED lines=8> */
[----:B------:R-:W2:Y:S01]  /*8d860*/  LDL.LU.64 R26, [R1+0x858] ;  /* 0x00085800011a7983 */ /* 0x000ea20000300a00 */
[----:B------:R-:W-:-:S07]  /*8d870*/  IMAD.MOV.U32 R13, RZ, RZ, R3 ;  /* 0x000000ffff0d7224 */ /* 0x000fce00078e0003 */
[C---:B----4-:R-:W-:Y:S01]  /*8d880*/  HMMA.16816.F32 R12, R16.reuse, R12, R4 ;  /* 0x0000000c100c723c */ /* 0x050fe20000001804 */
[----:B--2---:R-:W-:Y:S04]  /*8d890*/  STL.64 [R1+0x92f8], R26 ;  /* 0x0092f81a01007387 */ /* 0x004fe80000100a00 */
[----:B------:R0:W-:Y:S04]  /*8d8a0*/  STL.64 [R1+0x92f0], R24 ;  /* 0x0092f01801007387 */ /* 0x0001e80000100a00 */
[----:B0-----:R-:W2:Y:S04]  /*8d8b0*/  LDL.LU.64 R24, [R1+0x860] ;  /* 0x0008600001187983 */ /* 0x001ea80000300a00 */
[----:B------:R-:W4:Y:S04]  /*8d8c0*/  LDL.LU.64 R26, [R1+0x868] ;  /* 0x00086800011a7983 */ /* 0x000f280000300a00 */
[----:B----4-:R-:W-:Y:S04]  /*8d8d0*/  STL.64 [R1+0x9310], R26 ;  /* 0x0093101a01007387 */ /* 0x010fe80000100a00 */
[----:B--2---:R0:W-:Y:S04]  /*8d8e0*/  STL.64 [R1+0x9308], R24 ;  /* 0x0093081801007387 */ /* 0x0041e80000100a00 */
[----:B0-----:R-:W2:Y:S04]  /*8d8f0*/  LDL.LU.64 R24, [R1+0x870] ;  /* 0x0008700001187983 */ /* 0x001ea80000300a00 */
[----:B------:R-:W2:Y:S04]  /*8d900*/  LDL.LU.64 R26, [R1+0x878] ;  /* 0x00087800011a7983 */ /* 0x000ea80000300a00 */
[----:B------:R-:W4:Y:S04]  /*8d910*/  LDL.LU.64 R6, [R1+0x9358] ;  /* 0x0093580001067983 */ /* 0x000f280000300a00 */
[----:B------:R-:W4:Y:S04]  /*8d920*/  LDL.LU.64 R4, [R1+0x9350] ;  /* 0x0093500001047983 */ /* 0x000f280000300a00 */
[----:B------:R0:W-:Y:S04]  /*8d930*/  STL.64 [R1+0x8c0], R12 ;  /* 0x0008c00c01007387 */ /* 0x0001e80000100a00 */
[----:B------:R4:W-:Y:S04]  /*8d940*/  STL.64 [R1+0x8c8], R14 ;  /* 0x0008c80e01007387 */ /* 0x0009e80000100a00 */
[----:B0-----:R-:W4:Y:S02]  /*8d950*/  LDL.LU.64 R12, [R1+0x9348] ;  /* 0x00934800010c7983 */ /* 0x001f240000300a00 */
[C---:B----4-:R-:W-:Y:S02]  /*8d960*/  HMMA.16816.F32 R12, R16.reuse, R12, R4 ;  /* 0x0000000c100c723c */ /* 0x050fe40000001804 */
[----:B------:R-:W4:Y:S04]  /*8d970*/  LDL.LU.64 R6, [R1+0x9340] ;  /* 0x0093400001067983 */ /* 0x000f280000300a00 */
[----:B------:R-:W4:Y:S11]  /*8d980*/  LDL.LU.64 R4, [R1+0x9338] ;  /* 0x0093380001047983 */ /* 0x000f360000300a00 */
[----:B------:R-:W-:Y:S06]  /*8d990*/  @!UPT UIADD3 URZ, URZ, URZ, URZ ;  /* 0x0000003f3f3ff290 */ /* 0x000fec000fffe03f */
[----:B------:R0:W-:Y:S04]  /*8d9a0*/  STL.64 [R1+0x8b0], R12 ;  /* 0x0008b00c01007387 */ /* 0x0001e80000100a00 */
[----:B------:R4:W-:Y:S04]  /*8d9b0*/  STL.64 [R1+0x8b8], R14 ;  /* 0x0008b80e01007387 */ /* 0x0009e80000100a00 */
[----:B0-----:R-:W4:Y:S02]  /*8d9c0*/  LDL.LU.64 R12, [R1+0x9330] ;  /* 0x00933000010c7983 */ /* 0x001f240000300a00 */
[C---:B----4-:R-:W-:Y:S02]  /*8d9d0*/  HMMA.16816.F32 R12, R16.reuse, R12, R4 ;  /* 0x0000000c100c723c */ /* 0x050fe40000001804 */
[----:B------:R-:W3:Y:S11]  /*8d9e0*/  LDL.LU.64 R4, [R1+0x9328] ;  /* 0x0093280001047983 */ /* 0x000ef60000300a00 */
[----:B------:R-:W-:Y:S10]  /*8d9f0*/  @!UPT UIADD3 URZ, URZ, URZ, URZ ;  /* 0x0000003f3f3ff290 */ /* 0x000ff4000fffe03f */
[----:B------:R0:W-:Y:S04]  /*8da00*/  STL.64 [R1+0x8a0], R12 ;  /* 0x0008a00c01007387 */ /* 0x0001e80000100a00 */
[----:B------:R1:W-:Y:S04]  /*8da10*/  STL.64 [R1+0x8a8], R14 ;  /* 0x0008a80e01007387 */ /* 0x0003e80000100a00 */
[----:B0-----:R-:W1:Y:S01]  /*8da20*/  LDL.LU.64 R12, [R1+0x9320] ;  /* 0x00932000010c7983 */ /* 0x001e620000300a00 */
[C---:B---3--:R-:W-:Y:S08]  /*8da30*/  HMMA.16816.F32 R4, R16.reuse, R4, R8 ;  /* 0x000000041004723c */ /* 0x048ff00000001808 */
[C---:B-1----:R-:W-:Y:S01]  /*8da40*/  HMMA.16816.F32 R12, R16.reuse, R12, R20 ;  /* 0x0000000c100c723c */ /* 0x042fe20000001814 */
[----:B------:R-:W3:Y:S04]  /*8da50*/  LDL.LU.64 R20, [R1+0x810] ;  /* 0x0008100001147983 */ /* 0x000ee80000300a00 */
[----:B------:R-:W3:Y:S11]  /*8da60*/  LDL.LU.64 R22, [R1+0x818] ;  /* 0x0008180001167983 */ /* 0x000ef60000300a00 */
[----:B------:R-:W-:Y:S07]  /*8da70*/  @!UPT UIADD3 URZ, URZ, URZ, URZ ;  /* 0x0000003f3f3ff290 */ /* 0x000fee000fffe03f */
[----:B------:R0:W-:Y:S04]  /*8da80*/  STL.64 [R1+0x890], R12 ;  /* 0x0008900c01007387 */ /* 0x0001e80000100a00 */
[----:B------:R1:W-:Y:S04]  /*8da90*/  STL.64 [R1+0x898], R14 ;  /* 0x0008980e01007387 */ /* 0x0003e80000100a00 */
[----:B0-----:R-:W4:Y:S04]  /*8daa0*/  LDL.LU.64 R12, [R1+0x800] ;  /* 0x00080000010c7983 */ /* 0x001f280000300a00 */
[----:B-1----:R-:W4:Y:S04]  /*8dab0*/  LDL.LU.64 R14, [R1+0x808] ;  /* 0x00080800010e7983 */ /* 0x002f280000300a00 */
[----:B------:R-:W2:Y:S04]  /*8dac0*/  LDL.LU.64 R8, [R1+0x9318] ;  /* 0x0093180001087983 */ /* 0x000ea80000300a00 */
[----:B------:R0:W-:Y:S04]  /*8dad0*/  STL.64 [R1+0x880], R4 ;  /* 0x0008800401007387 */ /* 0x0001e80000100a00 */
[----:B------:R1:W-:Y:S04]  /*8dae0*/  STL.64 [R1+0x888], R6 ;  /* 0x0008880601007387 */ /* 0x0003e80000100a00 */
[----:B0-----:R-:W3:Y:S04]  /*8daf0*/  LDL.LU.64 R4, [R1+0x7f0] ;  /* 0x0007f00001047983 */ /* 0x001ee80000300a00 */
[----:B-1----:R-:W3:Y:S01]  /*8db00*/  LDL.LU.64 R6, [R1+0x7f8] ;  /* 0x0007f80001067983 */ /* 0x002ee20000300a00 */
[C---:B--2---:R-:W-:Y:S03]  /*8db10*/  HMMA.16816.F32 R8, R16.reuse, R8, R24 ;  /* 0x000000081008723c */ /* 0x044fe60000001818 */
[----:B------:R-:W2:Y:S04]  /*8db20*/  LDL.LU.64 R26, [R1+0x9310] ;  /* 0x00931000011a7983 */ /* 0x000ea80000300a00 */
[----:B------:R-:W2:Y:S11]  /*8db30*/  LDL.LU.64 R24, [R1+0x9308] ;  /* 0x0093080001187983 */ /* 0x000eb60000300a00 */
[----:B------:R-:W-:Y:S05]  /*8db40*/  @!UPT UIADD3 URZ, URZ, URZ, URZ ;  /* 0x0000003f3f3ff290 */ /* 0x000fea000fffe03f */
[----:B------:R0:W-:Y:S04]  /*8db50*/  STL.64 [R1+0x870], R8 ;  /* 0x0008700801007387 */ /* 0x0001e80000100a00 */
[----:B------:R2:W-:Y:S04]  /*8db60*/  STL.64 [R1+0x878], R10 ;  /* 0x0008780a01007387 */ /* 0x0005e80000100a00 */
[----:B0-----:R-:W2:Y:S02]  /*8db70*/  LDL.LU.64 R8, [R1+0x9300] ;  /* 0x0093000001087983 */ /* 0x001ea40000300a00 */
[C---:B--2---:R-:W-:Y:S02]  /*8db80*/  HMMA.16816.F32 R8, R16.reuse, R8, R24 ;  /* 0x000000081008723c */ /* 0x044fe40000001818 */
[----:B------:R-:W2:Y:S04]  /*8db90*/  LDL.LU.64 R26, [R1+0x92f8] ;  /* 0x0092f800011a7983 */ /* 0x000ea80000300a00 */
[----:B------:R-:W2:Y:S11]  /*8dba0*/  LDL.LU.64 R24, [R1+0x92f0] ;  /* 0x0092f00001187983 */ /* 0x000eb60000300a00 */
[----:B------:R-:W-:Y:S06]  /*8dbb0*/  @!UPT UIADD3 URZ, URZ, URZ, URZ ;  /* 0x0000003f3f3ff290 */ /* 0x000fec000fffe03f */
        /* <DEDUP_REMOVED lines=22> */
[----:B------:R-:W-:Y:S04]  /*8dd20*/  STL.64 [R1+0x838], R10 ;  /* 0x0008380a01007387 */ /* 0x000fe80000100a00 */
[----:B0-----:R-:W2:Y:S02]  /*8dd30*/  LDL.LU.64 R8, [R1+0x92a0] ;  /* 0x0092a00001087983 */ /* 0x001ea40000300a00 */
[----:B--2---:R-:W-:Y:S11]  /*8dd40*/  HMMA.16816.F32 R24, R16, R8, R24 ;  /* 0x000000081018723c */ /* 0x004ff60000001818 */
[----:B------:R-:W-:Y:S11]  /*8dd50*/  @!UPT UIADD3 URZ, URZ, URZ, URZ ;  /* 0x0000003f3f3ff290 */ /* 0x000ff6000fffe03f */
[----:B------:R-:W-:Y:S01]  /*8dd60*/  @!UPT UIADD3 URZ, URZ, URZ, URZ ;  /* 0x0000003f3f3ff290 */ /* 0x000fe2000fffe03f */
[----:B------:R0:W-:Y:S04]  /*8dd70*/  STL.64 [R1+0x820], R24 ;  /* 0x0008201801007387 */ /* 0x0001e80000100a00 */
[----:B------:R3:W-:Y:S04]  /*8dd80*/  STL.64 [R1+0x828], R26 ;  /* 0x0008281a01007387 */ /* 0x0007e80000100a00 */
[----:B0-----:R-:W3:Y:S01]  /*8dd90*/  LDL.LU.64 R24, [R1+0x9298] ;  /* 0x0092980001187983 */ /* 0x001ee20000300a00 */
[----:B------:R-:W-:Y:S02]  /*8dda0*/  IMAD.MOV.U32 R3, RZ, RZ, R9 ;  /* 0x000000ffff037224 */ /* 0x000fe400078e0009 */
[----:B------:R-:W-:-:S02]  /*8ddb0*/  IMAD.MOV.U32 R28, RZ, RZ, R8 ;  /* 0x000000ffff1c7224 */ /* 0x000fc400078e0008 */
[----:B------:R-:W2:Y:S04]  /*8ddc0*/  LDL.LU.64 R8, [R1+0x7e0] ;  /* 0x0007e00001087983 */ /* 0x000ea80000300a00 */
[----:B------:R-:W2:Y:S04]  /*8ddd0*/  LDL.LU.64 R10, [R1+0x7e8] ;  /* 0x0007e800010a7983 */ /* 0x000ea80000300a00 */
[----:B------:R-:W-:Y:S04]  /*8dde0*/  STL [R1+0x91c4], R3 ;  /* 0x0091c40301007387 */ /* 0x000fe80000100800 */
[----:B------:R-:W-:Y:S01]  /*8ddf0*/  STL [R1+0x91c0], R28 ;  /* 0x0091c01c01007387 */ /* 0x000fe20000100800 */
[C---:B---3--:R-:W-:Y:S03]  /*8de00*/  HMMA.16816.F32 R24, R16.reuse, R24, R20 ;  /* 0x000000181018723c */ /* 0x048fe60000001814 */
[----:B------:R-:W3:Y:S04]  /*8de10*/  LDL.LU.64 R22, [R1+0x9290] ;  /* 0x0092900001167983 */ /* 0x000ee80000300a00 */
[----:B------:R-:W2:Y:S11]  /*8de20*/  LDL.LU.64 R20, [R1+0x9288] ;  /* 0x0092880001147983 */ /* 0x000eb60000300a00 */
[----:B------:R-:W-:Y:S05]  /*8de30*/  @!UPT UIADD3 URZ, URZ, URZ, URZ ;  /* 0x0000003f3f3ff290 */ /* 0x000fea000fffe03f */
[----:B------:R0:W-:Y:S04]  /*8de40*/  STL.64 [R1+0x810], R24 ;  /* 0x0008101801007387 */ /* 0x0001e80000100a00 */
[----:B------:R-:W-:Y:S04]  /*8de50*/  STL.64 [R1+0x818], R26 ;  /* 0x0008181a01007387 */ /* 0x000fe80000100a00 */
[----:B0-----:R-:W4:Y:S02]  /*8de60*/  LDL.LU.64 R24, [R1+0x9280] ;  /* 0x0092800001187983 */ /* 0x001f240000300a00 */
[----:B----4-:R-:W-:Y:S01]  /*8de70*/  HMMA.16816.F32 R12, R16, R24, R12 ;  /* 0x00000018100c723c */ /* 0x010fe2000000180c */
[----:B------:R-:W-:-:S02]  /*8de80*/  IMAD.MOV.U32 R3, RZ, RZ, R24 ;  /* 0x000000ffff037224 */ /* 0x000fc400078e0018 */
[----:B------:R-:W-:Y:S11]  /*8de90*/  IMAD.MOV.U32 R28, RZ, RZ, R25 ;  /* 0x000000ffff1c7224 */ /* 0x000ff600078e0019 */
[----:B------:R-:W-:Y:S09]  /*8dea0*/  @!UPT UIADD3 URZ, URZ, URZ, URZ ;  /* 0x0000003f3f3ff290 */ /* 0x000ff2000fffe03f */
[----:B------:R0:W-:Y:S04]  /*8deb0*/  STL.64 [R1+0x800], R12 ;  /* 0x0008000c01007387 */ /* 0x0001e80000100a00 */
[----:B------:R1:W-:Y:S04]  /*8dec0*/  STL.64 [R1+0x808], R14 ;  /* 0x0008080e01007387 */ /* 0x0003e80000100a00 */
[----:B0-----:R-:W2:Y:S04]  /*8ded0*/  LDL.LU.64 R12, [R1+0x9278] ;  /* 0x00927800010c7983 */ /* 0x001ea80000300a00 */
[----:B------:R-:W4:Y:S04]  /*8dee0*/  LDL.LU.64 R26, [R1+0x9270] ;  /* 0x00927000011a7983 */ /* 0x000f280000300a00 */
[----:B------:R-:W2:Y:S02]  /*8def0*/  LDL.LU.64 R24, [R1+0x9268] ;  /* 0x0092680001187983 */ /* 0x000ea40000300a00 */
[C---:B--2---:R-:W-:Y:S08]  /*8df00*/  HMMA.16816.F32 R4, R16.reuse, R24, R4 ;  /* 0x000000181004723c */ /* 0x044ff00000001804 */
[C---:B------:R-:W-:Y:S11]  /*8df10*/  HMMA.16816.F32 R8, R16.reuse, R12, R8 ;  /* 0x0000000c1008723c */ /* 0x040ff60000001808 */
[----:B------:R-:W-:Y:S04]  /*8df20*/  @!UPT UIADD3 URZ, URZ, URZ, URZ ;  /* 0x0000003f3f3ff290 */ /* 0x000fe8000fffe03f */
[----:B------:R0:W-:Y:S01]  /*8df30*/  STL.64 [R1+0x7f0], R4 ;  /* 0x0007f00401007387 */ /* 0x0001e20000100a00 */
[----:B-1----:R-:W-:Y:S02]  /*8df40*/  IMAD.MOV.U32 R14, RZ, RZ, R6 ;  /* 0x000000ffff0e7224 */ /* 0x002fe400078e0006 */
[----:B------:R-:W-:Y:S02]  /*8df50*/  IMAD.MOV.U32 R15, RZ, RZ, R7 ;  /* 0x000000ffff0f7224 */ /* 0x000fe400078e0007 */
[----:B------:R-:W2:Y:S04]  /*8df60*/  LDL.LU.64 R6, [R1+0x9260] ;  /* 0x0092600001067983 */ /* 0x000ea80000300a00 */
[----:B0-----:R-:W2:Y:S04]  /*8df70*/  LDL.LU.64 R4, [R1+0x9258] ;  /* 0x0092580001047983 */ /* 0x001ea80000300a00 */
[----:B----4-:R-:W-:Y:S04]  /*8df80*/  STL.64 [R1+0x9080], R26 ;  /* 0x0090801a01007387 */ /* 0x010fe80000100a00 */
[----:B------:R0:W-:Y:S04]  /*8df90*/  STL.64 [R1+0x9078], R24 ;  /* 0x0090781801007387 */ /* 0x0001e80000100a00 */
[----:B0-----:R-:W4:Y:S04]  /*8dfa0*/  LDL.LU.64 R24, [R1+0x7d0] ;  /* 0x0007d00001187983 */ /* 0x001f280000300a00 */
[----:B------:R-:W4:Y:S04]  /*8dfb0*/  LDL.LU.64 R26, [R1+0x7d8] ;  /* 0x0007d800011a7983 */ /* 0x000f280000300a00 */
[----:B------:R-:W-:Y:S04]  /*8dfc0*/  STL [R1+0x8b0c], R15 ;  /* 0x008b0c0f01007387 */ /* 0x000fe80000100800 */
[----:B------:R-:W-:Y:S04]  /*8dfd0*/  STL [R1+0x8b08], R14 ;  /* 0x008b080e01007387 */ /* 0x000fe80000100800 */
[----:B------:R0:W-:Y:S04]  /*8dfe0*/  STL.64 [R1+0x7e0], R8 ;  /* 0x0007e00801007387 */ /* 0x0001e80000100a00 */
[----:B------:R-:W-:Y:S04]  /*8dff0*/  STL.64 [R1+0x7e8], R10 ;  /* 0x0007e80a01007387 */ /* 0x000fe80000100a00 */
[----:B0-----:R-:W4:Y:S02]  /*8e000*/  LDL.LU.64 R8, [R1+0x9250] ;  /* 0x0092500001087983 */ /* 0x001f240000300a00 */
[----:B----4-:R-:W-:Y:S11]  /*8e010*/  HMMA.16816.F32 R24, R16, R8, R24 ;  /* 0x000000081018723c */ /* 0x010ff60000001818 */
[----:B------:R-:W-:Y:S11]  /*8e020*/  @!UPT UIADD3 URZ, URZ, URZ, URZ ;  /* 0x0000003f3f3ff290 */ /* 0x000ff6000fffe03f */
[----:B------:R-:W-:Y:S01]  /*8e030*/  @!UPT UIADD3 URZ, URZ, URZ, URZ ;  /* 0x0000003f3f3ff290 */ /* 0x000fe2000fffe03f */
[----:B------:R-:W-:Y:S04]  /*8e040*/  STL.64 [R1+0x7d0], R24 ;  /* 0x0007d01801007387 */ /* 0x000fe80000100a00 */
[----:B------:R0:W-:Y:S04]  /*8e050*/  STL.64 [R1+0x9230], R8 ;  /* 0x0092300801007387 */ /* 0x0001e80000100a00 */
[----:B0-----:R-:W2:Y:S04]  /*8e060*/  LDL.LU.64 R8, [R1+0xaf0] ;  /* 0x000af00001087983 */ /* 0x001ea80000300a00 */
[----:B------:R-:W2:Y:S04]  /*8e070*/  LDL.LU.64 R10, [R1+0xaf8] ;  /* 0x000af800010a7983 */ /* 0x000ea80000300a00 */
[----:B------:R-:W4:Y:S01]  /*8e080*/  LDL.64 R24, [R1+0x120] ;  /* 0x0001200001187983 */ /* 0x000f220000100a00 */
[----:B------:R-:W-:-:S02]  /*8e090*/  IMAD.MOV.U32 R14, RZ, RZ, R27 ;  /* 0x000000ffff0e7224 */ /* 0x000fc400078e001b */
[----:B------:R-:W-:Y:S01]  /*8e0a0*/  IMAD.MOV.U32 R15, RZ, RZ, R26 ;  /* 0x000000ffff0f7224 */ /* 0x000fe200078e001a */
[----:B----4-:R-:W-:Y:S04]  /*8e0b0*/  STL.64 [R1+0x91c8], R24 ;  /* 0x0091c81801007387 */ /* 0x010fe80000100a00 */
[----:B------:R-:W-:Y:S04]  /*8e0c0*/  STL [R1+0x8eec], R14 ;  /* 0x008eec0e01007387 */ /* 0x000fe80000100800 */
[----:B------:R-:W-:Y:S04]  /*8e0d0*/  STL [R1+0x8ee8], R15 ;  /* 0x008ee80f01007387 */ /* 0x000fe80000100800 */
[----:B------:R2:W-:Y:S02]  /*8e0e0*/  STL.64 [R1+0x91b8], R12 ;  /* 0x0091b80c01007387 */ /* 0x0005e40000100a00 */
[----:B--2---:R-:W-:Y:S02]  /*8e0f0*/  HMMA.16816.F32 R12, R16, R4, R8 ;  /* 0x00000004100c723c */ /* 0x004fe40000001808 */
[----:B------:R-:W2:Y:S04]  /*8e100*/  LDL.LU.64 R8, [R1+0xc80] ;  /* 0x000c800001087983 */ /* 0x000ea80000300a00 */
[----:B------:R-:W2:Y:S01]  /*8e110*/  LDL.LU.64 R10, [R1+0xc88] ;  /* 0x000c8800010a7983 */ /* 0x000ea20000300a00 */
[----:B------:R-:W-:-:S02]  /*8e120*/  IMAD.MOV.U32 R16, RZ, RZ, R0 ;  /* 0x000000ffff107224 */ /* 0x000fc400078e0000 */
[----:B------:R-:W-:Y:S11]  /*8e130*/  IMAD.MOV.U32 R17, RZ, RZ, R2 ;  /* 0x000000ffff117224 */ /* 0x000ff600078e0002 */
[----:B------:R-:W-:Y:S03]  /*8e140*/  @!UPT UIADD3 URZ, URZ, URZ, URZ ;  /* 0x0000003f3f3ff290 */ /* 0x000fe6000fffe03f */
[----:B------:R-:W-:Y:S04]  /*8e150*/  STL.64 [R1+0x450], R12 ;  /* 0x0004500c01007387 */ /* 0x000fe80000100a00 */
[----:B------:R-:W-:Y:S04]  /*8e160*/  STL.64 [R1+0x458], R14 ;  /* 0x0004580e01007387 */ /* 0x000fe80000100a00 */
[----:B------:R-:W4:Y:S04]  /*8e170*/  LDL.LU R0, [R1+0x924c] ;  /* 0x00924c0001007983 */ /* 0x000f280000300800 */
[----:B------:R-:W2:Y:S04]  /*8e180*/  LDL.LU R2, [R1+0x9248] ;  /* 0x0092480001027983 */ /* 0x000ea80000300800 */
[----:B------:R0:W-:Y:S04]  /*8e190*/  STL.64 [R1+0x91f0], R16 ;  /* 0x0091f01001007387 */ /* 0x0001e80000100a00 */
[----:B0-----:R-:W2:Y:S04]  /*8e1a0*/  LDL.64 R16, [R1+0x160] ;  /* 0x0001600001107983 */ /* 0x001ea80000100a00 */
[----:B--2---:R0:W-:Y:S04]  /*8e1b0*/  STL.64 [R1+0x9208], R16 ;  /* 0x0092081001007387 */ /* 0x0041e80000100a00 */
[----:B------:R-:W2:Y:S01]  /*8e1c0*/  LDL.64 R12, [R1+0x140] ;  /* 0x00014000010c7983 */ /* 0x000ea20000100a00 */
[----:B------:R-:W-:-:S02]  /*8e1d0*/  IMAD.MOV.U32 R24, RZ, RZ, R21 ;  /* 0x000000ffff187224 */ /* 0x000fc400078e0015 */
[----:B---3--:R-:W-:Y:S02]  /*8e1e0*/  IMAD.MOV.U32 R25, RZ, RZ, R22 ;  /* 0x000000ffff197224 */ /* 0x008fe400078e0016 */
[----:B0-----:R-:W-:Y:S02]  /*8e1f0*/  IMAD.MOV.U32 R16, RZ, RZ, R23 ;  /* 0x000000ffff107224 */ /* 0x001fe400078e0017 */
[----:B------:R-:W-:Y:S01]  /*8e200*/  IMAD.MOV.U32 R17, RZ, RZ, R29 ;  /* 0x000000ffff117224 */ /* 0x000fe200078e001d */
[----:B--2---:R0:W-:Y:S04]  /*8e210*/  STL.64 [R1+0x91e8], R12 ;  /* 0x0091e80c01007387 */ /* 0x0041e80000100a00 */
[----:B0-----:R-:W2:Y:S01]  /*8e220*/  LDL R12, [R1+0x1a0] ;  /* 0x0001a000010c7983 */ /* 0x001ea20000100800 */
[----:B------:R-:W-:-:S03]  /*8e230*/  IMAD.MOV.U32 R13, RZ, RZ, R20 ;  /* 0x000000ffff0d7224 */ /* 0x000fc600078e0014 */
[----:B------:R-:W3:Y:S04]  /*8e240*/  LDL.LU R20, [R1+0x9244] ;  /* 0x0092440001147983 */ /* 0x000ee80000300800 */
[----:B------:R-:W3:Y:S04]  /*8e250*/  LDL.LU R21, [R1+0x9240] ;  /* 0x0092400001157983 */ /* 0x000ee80000300800 */
[----:B------:R-:W3:Y:S04]  /*8e260*/  LDL.LU R22, [R1+0x923c] ;  /* 0x00923c0001167983 */ /* 0x000ee80000300800 */
[----:B------:R-:W3:Y:S04]  /*8e270*/  LDL.LU R23, [R1+0x9238] ;  /* 0x0092380001177983 */ /* 0x000ee80000300800 */
[----:B------:R0:W-:Y:S04]  /*8e280*/  STL.64 [R1+0x9220], R16 ;  /* 0x0092201001007387 */ /* 0x0001e80000100a00 */
[----:B0-----:R-:W3:Y:S04]  /*8e290*/  LDL R16, [R1+0x1b0] ;  /* 0x0001b00001107983 */ /* 0x001ee80000100800 */
[----:B------:R-:W3:Y:S04]  /*8e2a0*/  LDL R17, [R1+0x1b4] ;  /* 0x0001b40001117983 */ /* 0x000ee80000100800 */
[----:B------:R0:W-:Y:S02]  /*8e2b0*/  STL.64 [R1+0x91e0], R24 ;  /* 0x0091e01801007387 */ /* 0x0001e40000100a00 */
[----:B0-----:R-:W-:-:S02]  /*8e2c0*/  IMAD.MOV.U32 R24, RZ, RZ, R7 ;  /* 0x000000ffff187224 */ /* 0x001fc400078e0007 */
[----:B------:R-:W-:-:S05]  /*8e2d0*/  IMAD.MOV.U32 R25, RZ, RZ, R6 ;  /* 0x000000ffff197224 */ /* 0x000fca00078e0006 */
[----:B------:R0:W-:Y:S04]  /*8e2e0*/  STL.64 [R1+0x9228], R24 ;  /* 0x0092281801007387 */ /* 0x0001e80000100a00 */
[----:B0-----:R-:W2:Y:S04]  /*8e2f0*/  LDL.LU.64 R24, [R1+0xc70] ;  /* 0x000c700001187983 */ /* 0x001ea80000300a00 */
[----:B------:R-:W2:Y:S01]  /*8e300*/  LDL.LU.64 R26, [R1+0xc78] ;  /* 0x000c7800011a7983 */ /* 0x000ea20000300a00 */
[C---:B---3--:R-:W-:Y:S03]  /*8e310*/  HMMA.16816.F32 R16, R20.reuse, R16, R8 ;  /* 0x000000101410723c */ /* 0x048fe60000001808 */
[----:B------:R-:W3:Y:S11]  /*8e320*/  LDL.LU.64 R8, [R1+0x9230] ;  /* 0x0092300001087983 */ /* 0x000ef60000300a00 */
[----:B------:R-:W-:Y:S10]  /*8e330*/  @!UPT UIADD3 URZ, URZ, URZ, URZ ;  /* 0x0000003f3f3ff290 */ /* 0x000ff4000fffe03f */
[----:B------:R-:W-:Y:S02]  /*8e340*/  IMAD.MOV.U32 R6, RZ, RZ, R18 ;  /* 0x000000ffff067224 */ /* 0x000fe400078e0012 */
[----:B------:R-:W-:Y:S01]  /*8e350*/  IMAD.MOV.U32 R7, RZ, RZ, R19 ;  /* 0x000000ffff077224 */ /* 0x000fe200078e0013 */
[----:B--2---:R-:W-:Y:S01]  /*8e360*/  HMMA.16816.F32 R12, R20, R12, R24 ;  /* 0x0000000c140c723c */ /* 0x004fe20000001818 */
[----:B------:R-:W-:Y:S02]  /*8e370*/  IMAD.MOV.U32 R10, RZ, RZ, R16 ;  /* 0x000000ffff0a7224 */ /* 0x000fe400078e0010 */
[----:B------:R-:W-:Y:S02]  /*8e380*/  IMAD.MOV.U32 R11, RZ, RZ, R17 ;  /* 0x000000ffff0b7224 */ /* 0x000fe400078e0011 */
[----:B------:R-:W2:Y:S04]  /*8e390*/  LDL.LU.64 R16, [R1+0xc60] ;  /* 0x000c600001107983 */ /* 0x000ea80000300a00 */
[----:B------:R-:W2:Y:S04]  /*8e3a0*/  LDL.LU.64 R18, [R1+0xc68] ;  /* 0x000c680001127983 */ /* 0x000ea80000300a00 */
[----:B------:R-:W-:Y:S04]  /*8e3b0*/  STL.64 [R1+0x9070], R6 ;  /* 0x0090700601007387 */ /* 0x000fe80000100a00 */
[----:B------:R0:W-:Y:S04]  /*8e3c0*/  STL.64 [R1+0x9068], R4 ;  /* 0x0090680401007387 */ /* 0x0001e80000100a00 */
[----:B0-----:R-:W2:Y:S04]  /*8e3d0*/  LDL.LU.64 R4, [R1+0xc50] ;  /* 0x000c500001047983 */ /* 0x001ea80000300a00 */
[----:B------:R-:W2:Y:S04]  /*8e3e0*/  LDL.LU.64 R6, [R1+0xc58] ;  /* 0x000c580001067983 */ /* 0x000ea80000300a00 */
[----:B------:R-:W-:Y:S04]  /*8e3f0*/  STL [R1+0x8edc], R11 ;  /* 0x008edc0b01007387 */ /* 0x000fe80000100800 */
[----:B------:R-:W-:Y:S04]  /*8e400*/  STL [R1+0x8ed8], R10 ;  /* 0x008ed80a01007387 */ /* 0x000fe80000100800 */
[----:B---3--:R-:W-:Y:S04]  /*8e410*/  STL.64 [R1+0x9088], R8 ;  /* 0x0090880801007387 */ /* 0x008fe80000100a00 */
[----:B------:R-:W3:Y:S04]  /*8e420*/  LDL.LU.64 R24, [R1+0x9228] ;  /* 0x0092280001187983 */ /* 0x000ee80000300a00 */
[----:B------:R0:W-:Y:S04]  /*8e430*/  STL.64 [R1+0x430], R12 ;  /* 0x0004300c01007387 */ /* 0x0001e80000100a00 */
[----:B------:R1:W-:Y:S04]  /*8e440*/  STL.64 [R1+0x438], R14 ;  /* 0x0004380e01007387 */ /* 0x0003e80000100a00 */
[----:B0-----:R-:W2:Y:S04]  /*8e450*/  LDL.LU.64 R12, [R1+0xbf0] ;  /* 0x000bf000010c7983 */ /* 0x001ea80000300a00 */
[----:B-1----:R-:W2:Y:S01]  /*8e460*/  LDL.LU.64 R14, [R1+0xbf8] ;  /* 0x000bf800010e7983 */ /* 0x002ea20000300a00 */
[----:B------:R-:W-:-:S02]  /*8e470*/  IMAD.MOV.U32 R8, RZ, RZ, R2 ;  /* 0x000000ffff087224 */ /* 0x000fc400078e0002 */
[----:B----4-:R-:W-:Y:S01]  /*8e480*/  IMAD.MOV.U32 R9, RZ, RZ, R0 ;  /* 0x000000ffff097224 */ /* 0x010fe200078e0000 */
[----:B--2---:R-:W-:Y:S04]  /*8e490*/  STL.64 [R1+0x9200], R14 ;  /* 0x0092000e01007387 */ /* 0x004fe80000100a00 */
[----:B------:R0:W-:Y:S04]  /*8e4a0*/  STL.64 [R1+0x91f8], R12 ;  /* 0x0091f80c01007387 */ /* 0x0001e80000100a00 */
[----:B0-----:R-:W2:Y:S04]  /*8e4b0*/  LDL.LU.64 R12, [R1+0xc00] ;  /* 0x000c0000010c7983 */ /* 0x001ea80000300a00 */
[----:B------:R-:W4:Y:S01]  /*8e4c0*/  LDL.LU.64 R14, [R1+0xc08] ;  /* 0x000c0800010e7983 */ /* 0x000f220000300a00 */
[C---:B------:R-:W-:Y:S08]  /*8e4d0*/  HMMA.16816.F32 R8, R20.reuse, R8, R16 ;  /* 0x000000081408723c */ /* 0x040ff00000001810 */
[C---:B---3--:R-:W-:Y:S01]  /*8e4e0*/  HMMA.16816.F32 R4, R20.reuse, R24, R4 ;  /* 0x000000181404723c */ /* 0x048fe20000001804 */
[----:B----4-:R-:W-:Y:S04]  /*8e4f0*/  STL.64 [R1+0x9218], R14 ;  /* 0x0092180e01007387 */ /* 0x010fe80000100a00 */
[----:B--2---:R0:W-:Y:S04]  /*8e500*/  STL.64 [R1+0x9210], R12 ;  /* 0x0092100c01007387 */ /* 0x0041e80000100a00 */
[----:B0-----:R-:W2:Y:S04]  /*8e510*/  LDL.LU.64 R12, [R1+0xc20] ;  /* 0x000c2000010c7983 */ /* 0x001ea80000300a00 */
[----:B------:R-:W2:Y:S04]  /*8e520*/  LDL.LU.64 R14, [R1+0xc28] ;  /* 0x000c2800010e7983 */ /* 0x000ea80000300a00 */
[----:B------:R-:W3:Y:S04]  /*8e530*/  LDL R0, [R1+0x3ac4] ;  /* 0x003ac40001007983 */ /* 0x000ee80000100800 */
[----:B------:R-:W2:Y:S04]  /*8e540*/  LDL.LU.64 R16, [R1+0x9220] ;  /* 0x0092200001107983 */ /* 0x000ea80000300a00 */
[----:B------:R-:W4:Y:S04]  /*8e550*/  LDL.LU.64 R24, [R1+0x7c0] ;  /* 0x0007c00001187983 */ /* 0x000f280000300a00 */
[----:B------:R-:W-:Y:S04]  /*8e560*/  STL.64 [R1+0x420], R8 ;  /* 0x0004200801007387 */ /* 0x000fe80000100a00 */
[----:B------:R-:W-:Y:S04]  /*8e570*/  STL.64 [R1+0x428], R10 ;  /* 0x0004280a01007387 */ /* 0x000fe80000100a00 */
[----:B------:R-:W4:Y:S04]  /*8e580*/  LDL.LU.64 R26, [R1+0x7c8] ;  /* 0x0007c800011a7983 */ /* 0x000f280000300a00 */
[----:B------:R0:W-:Y:S04]  /*8e590*/  STL.64 [R1+0x410], R4 ;  /* 0x0004100401007387 */ /* 0x0001e80000100a00 */
[----:B------:R1:W-:Y:S04]  /*8e5a0*/  STL.64 [R1+0x418], R6 ;  /* 0x0004180601007387 */ /* 0x0003e80000100a00 */
[----:B0-----:R-:W3:Y:S04]  /*8e5b0*/  LDL.LU.64 R4, [R1+0x7a0] ;  /* 0x0007a00001047983 */ /* 0x001ee80000300a00 */
[----:B-1----:R-:W3:Y:S01]  /*8e5c0*/  LDL.LU.64 R6, [R1+0x7a8] ;  /* 0x0007a80001067983 */ /* 0x002ee20000300a00 */
[C---:B--2---:R-:W-:Y:S03]  /*8e5d0*/  HMMA.16816.F32 R16, R20.reuse, R16, R12 ;  /* 0x000000101410723c */ /* 0x044fe6000000180c */
[----:B---3--:R-:W-:Y:S04]  /*8e5e0*/  STL.64 [R1+0x91d8], R6 ;  /* 0x0091d80601007387 */ /* 0x008fe80000100a00 */
[----:B------:R0:W-:Y:S04]  /*8e5f0*/  STL.64 [R1+0x91d0], R4 ;  /* 0x0091d00401007387 */ /* 0x0001e80000100a00 */
[----:B0-----:R-:W2:Y:S04]  /*8e600*/  LDL.LU.64 R4, [R1+0x7b0] ;  /* 0x0007b00001047983 */ /* 0x001ea80000300a00 */
[----:B------:R-:W2:Y:S04]  /*8e610*/  LDL.LU.64 R6, [R1+0x7b8] ;  /* 0x0007b80001067983 */ /* 0x000ea80000300a00 */
[----:B------:R-:W3:Y:S04]  /*8e620*/  LDL.64 R8, [R1+0x100] ;  /* 0x0001000001087983 */ /* 0x000ee80000100a00 */
[----:B------:R-:W2:Y:S04]  /*8e630*/  LDL.LU.64 R14, [R1+0x9218] ;  /* 0x00921800010e7983 */ /* 0x000ea80000300a00 */
[----:B------:R-:W2:Y:S04]  /*8e640*/  LDL.LU.64 R12, [R1+0x9210] ;  /* 0x00921000010c7983 */ /* 0x000ea80000300a00 */
[----:B------:R0:W-:Y:S04]  /*8e650*/  STL.64 [R1+0x400], R16 ;  /* 0x0004001001007387 */ /* 0x0001e80000100a00 */
[----:B------:R-:W-:Y:S04]  /*8e660*/  STL.64 [R1+0x408], R18 ;  /* 0x0004081201007387 */ /* 0x000fe80000100a00 */
[----:B0-----:R-:W2:Y:S02]  /*8e670*/  LDL.LU.64 R16, [R1+0x9208] ;  /* 0x0092080001107983 */ /* 0x001ea40000300a00 */
[C---:B--2---:R-:W-:Y:S01]  /*8e680*/  HMMA.16816.F32 R12, R20.reuse, R16, R12 ;  /* 0x00000010140c723c */ /* 0x044fe2000000180c */
[----:B------:R-:W-:Y:S11]  /*8e690*/  IMAD.MOV.U32 R29, RZ, RZ, R17 ;  /* 0x000000ffff1d7224 */ /* 0x000ff600078e0011 */
[----:B------:R-:W-:Y:S11]  /*8e6a0*/  @!UPT UIADD3 URZ, URZ, URZ, URZ ;  /* 0x0000003f3f3ff290 */ /* 0x000ff6000fffe03f */
[----:B------:R-:W-:Y:S04]  /*8e6b0*/  STL.64 [R1+0x3f0], R12 ;  /* 0x0003f00c01007387 */ /* 0x000fe80000100a00 */
[----:B------:R0:W-:Y:S04]  /*8e6c0*/  STL.64 [R1+0x3f8], R14 ;  /* 0x0003f80e01007387 */ /* 0x0001e80000100a00 */
[----:B0-----:R-:W2:Y:S04]  /*8e6d0*/  LDL.LU.64 R14, [R1+0x9200] ;  /* 0x00920000010e7983 */ /* 0x001ea80000300a00 */
[----:B------:R-:W2:Y:S04]  /*8e6e0*/  LDL.LU.64 R12, [R1+0x91f8] ;  /* 0x0091f800010c7983 */ /* 0x000ea80000300a00 */
[----:B------:R-:W2:Y:S04]  /*8e6f0*/  LDL.LU.64 R16, [R1+0x91f0] ;  /* 0x0091f00001107983 */ /* 0x000ea80000300a00 */
[----:B------:R-:W-:Y:S01]  /*8e700*/  STL [R1+0x9030], R29 ;  /* 0x0090301d01007387 */ /* 0x000fe20000100800 */
[C---:B--2---:R-:W-:Y:S03]  /*8e710*/  HMMA.16816.F32 R16, R20.reuse, R16, R12 ;  /* 0x000000101410723c */ /* 0x044fe6000000180c */
[----:B------:R-:W4:Y:S11]  /*8e720*/  LDL.LU.64 R12, [R1+0x91e8] ;  /* 0x0091e800010c7983 */ /* 0x000f360000300a00 */
[----:B------:R-:W-:Y:S09]  /*8e730*/  @!UPT UIADD3 URZ, URZ, URZ, URZ ;  /* 0x0000003f3f3ff290 */ /* 0x000ff2000fffe03f */
[----:B------:R-:W-:Y:S04]  /*8e740*/  STL.64 [R1+0x3e0], R16 ;  /* 0x0003e01001007387 */ /* 0x000fe80000100a00 */
[----:B------:R-:W-:Y:S04]  /*8e750*/  STL.64 [R1+0x3e8], R18 ;  /* 0x0003e81201007387 */ /* 0x000fe80000100a00 */
[----:B------:R-:W0:Y:S04]  /*8e760*/  LDSM.16.MT88.4 R16, [R0+0x20000] ;  /* 0x020000000010783b */ /* 0x000e280000004200 */
[----:B0-----:R-:W-:Y:S04]  /*8e770*/  STL.64 [R1+0x9060], R18 ;  /* 0x0090601201007387 */ /* 0x001fe80000100a00 */
[----:B------:R0:W-:Y:S04]  /*8e780*/  STL.64 [R1+0x9058], R16 ;  /* 0x0090581001007387 */ /* 0x0001e80000100a00 */
[----:B0-----:R-:W2:Y:S01]  /*8e790*/  LDL.64 R16, [R1+0xf0] ;  /* 0x0000f00001107983 */ /* 0x001ea20000100a00 */
[----:B----4-:R-:W-:Y:S11]  /*8e7a0*/  HMMA.16816.F32 R24, R20, R12, R24 ;  /* 0x0000000c1418723c */ /* 0x010ff60000001818 */
[----:B------:R-:W-:Y:S11]  /*8e7b0*/  @!UPT UIADD3 URZ, URZ, URZ, URZ ;  /* 0x0000003f3f3ff290 */ /* 0x000ff6000fffe03f */
[----:B------:R-:W-:Y:S01]  /*8e7c0*/  @!UPT UIADD3 URZ, URZ, URZ, URZ ;  /* 0x0000003f3f3ff290 */ /* 0x000fe2000fffe03f */
[----:B------:R0:W-:Y:S04]  /*8e7d0*/  STL.64 [R1+0x7c0], R24 ;  /* 0x0007c01801007387 */ /* 0x0001e80000100a00 */
[----:B------:R1:W-:Y:S04]  /*8e7e0*/  STL.64 [R1+0x7c8], R26 ;  /* 0x0007c81a01007387 */ /* 0x0003e80000100a00 */
[----:B0-----:R-:W1:Y:S01]  /*8e7f0*/  LDL.LU.64 R24, [R1+0x91e0] ;  /* 0x0091e00001187983 */ /* 0x001e620000300a00 */
[----:B------:R-:W-:-:S03]  /*8e800*/  IMAD.MOV.U32 R29, RZ, RZ, R13 ;  /* 0x000000ffff1d7224 */ /* 0x000fc600078e000d */
[----:B------:R-:W4:Y:S04]  /*8e810*/  LDL.LU.64 R12, [R1+0x790] ;  /* 0x00079000010c7983 */ /* 0x000f280000300a00 */
[----:B------:R-:W4:Y:S04]  /*8e820*/  LDL.LU.64 R14, [R1+0x798] ;  /* 0x00079800010e7983 */ /* 0x000f280000300a00 */
[----:B------:R-:W-:Y:S01]  /*8e830*/  STL [R1+0x9034], R29 ;  /* 0x0090341d01007387 */ /* 0x000fe20000100800 */
[C---:B-1----:R-:W-:Y:S03]  /*8e840*/  HMMA.16816.F32 R24, R20.reuse, R24, R4 ;  /* 0x000000181418723c */ /* 0x042fe60000001804 */
[----:B------:R-:W2:Y:S04]  /*8e850*/  LDL.LU.64 R6, [R1+0x91d8] ;  /* 0x0091d80001067983 */ /* 0x000ea80000300a00 */
[----:B------:R-:W2:Y:S11]  /*8e860*/  LDL.LU.64 R4, [R1+0x91d0] ;  /* 0x0091d00001047983 */ /* 0x000eb60000300a00 */
[----:B------:R-:W-:Y:S05]  /*8e870*/  @!UPT UIADD3 URZ, URZ, URZ, URZ ;  /* 0x0000003f3f3ff290 */ /* 0x000fea000fffe03f */
[----:B------:R0:W-:Y:S04]  /*8e880*/  STL.64 [R1+0x7b0], R24 ;  /* 0x0007b01801007387 */ /* 0x0001e80000100a00 */
[----:B------:R-:W-:Y:S04]  /*8e890*/  STL.64 [R1+0x7b8], R26 ;  /* 0x0007b81a01007387 */ /* 0x000fe80000100a00 */
[----:B0-----:R-:W2:Y:S02]  /*8e8a0*/  LDL.LU.64 R24, [R1+0x91c8] ;  /* 0x0091c80001187983 */ /* 0x001ea40000300a00 */
[----:B--2---:R-:W-:Y:S01]  /*8e8b0*/  HMMA.16816.F32 R4, R20, R24, R4 ;  /* 0x000000181404723c */ /* 0x004fe20000001804 */
[----:B------:R-:W-:-:S02]  /*8e8c0*/  IMAD.MOV.U32 R2, RZ, RZ, R24 ;  /* 0x000000ffff027224 */ /* 0x000fc400078e0018 */
[----:B------:R-:W-:-:S04]  /*8e8d0*/  IMAD.MOV.U32 R0, RZ, RZ, R25 ;  /* 0x000000ffff007224 */ /* 0x000fc800078e0019 */
[----:B------:R-:W-:Y:S02]  /*8e8e0*/  IMAD.MOV.U32 R24, RZ, RZ, R3 ;  /* 0x000000ffff187224 */ /* 0x000fe400078e0003 */
[----:B------:R-:W-:Y:S11]  /*8e8f0*/  IMAD.MOV.U32 R25, RZ, RZ, R28 ;  /* 0x000000ffff197224 */ /* 0x000ff600078e001c */
[----:B------:R-:W-:Y:S03]  /*8e900*/  @!UPT UIADD3 URZ, URZ, URZ, URZ ;  /* 0x0000003f3f3ff290 */ /* 0x000fe6000fffe03f */
[----:B------:R0:W-:Y:S04]  /*8e910*/  STL.64 [R1+0x7a0], R4 ;  /* 0x0007a00401007387 */ /* 0x0001e80000100a00 */
[----:B------:R-:W-:Y:S04]  /*8e920*/  STL.64 [R1+0x7a8], R6 ;  /* 0x0007a80601007387 */ /* 0x000fe80000100a00 */
[----:B0-----:R-:W2:Y:S04]  /*8e930*/  LDL.64 R4, [R1+0xe0] ;  /* 0x0000e00001047983 */ /* 0x001ea80000100a00 */
[----:B------:R-:W2:Y:S04]  /*8e940*/  LDL.LU R3, [R1+0x91c4] ;  /* 0x0091c40001037983 */ /* 0x000ea80000300800 */
[----:B------:R-:W2:Y:S04]  /*8e950*/  LDL.LU R28, [R1+0x91c0] ;  /* 0x0091c000011c7983 */ /* 0x000ea80000300800 */
[----:B------:R0:W-:Y:S04]  /*8e960*/  STL.64 [R1+0x9090], R24 ;  /* 0x0090901801007387 */ /* 0x0001e80000100a00 */
[----:B0-----:R-:W2:Y:S04]  /*8e970*/  LDL R24, [R1+0x10] ;  /* 0x0000100001187983 */ /* 0x001ea80000100800 */
[----:B------:R-:W2:Y:S04]  /*8e980*/  LDL R25, [R1+0x14] ;  /* 0x0000140001197983 */ /* 0x000ea80000100800 */
[----:B--2---:R0:W-:Y:S04]  /*8e990*/  STL.64 [R1+0x90a8], R24 ;  /* 0x0090a81801007387 */ /* 0x0041e80000100a00 */
[----:B0-----:R-:W4:Y:S04]  /*8e9a0*/  LDL.64 R24, [R1+0x110] ;  /* 0x0001100001187983 */ /* 0x001f280000100a00 */
[----:B------:R-:W-:Y:S04]  /*8e9b0*/  STL [R1+0x903c], R0 ;  /* 0x00903c0001007387 */ /* 0x000fe80000100800 */
[----:B------:R-:W-:Y:S01]  /*8e9c0*/  STL [R1+0x9038], R2 ;  /* 0x0090380201007387 */ /* 0x000fe20000100800 */
[----:B----4-:R-:W-:Y:S01]  /*8e9d0*/  HMMA.16816.F32 R12, R20, R24, R12 ;  /* 0x00000018140c723c */ /* 0x010fe2000000180c */
[----:B------:R-:W-:-:S06]  /*8e9e0*/  IMAD.MOV.U32 R29, RZ, RZ, R25 ;  /* 0x000000ffff1d7224 */ /* 0x000fcc00078e0019 */
[----:B------:R-:W-:Y:S02]  /*8e9f0*/  IMAD.MOV.U32 R24, RZ, RZ, R28 ;  /* 0x000000ffff187224 */ /* 0x000fe400078e001c */
[----:B------:R-:W-:Y:S11]  /*8ea00*/  IMAD.MOV.U32 R25, RZ, RZ, R3 ;  /* 0x000000ffff197224 */ /* 0x000ff600078e0003 */
[----:B------:R-:W-:Y:S03]  /*8ea10*/  @!UPT UIADD3 URZ, URZ, URZ, URZ ;  /* 0x0000003f3f3ff290 */ /* 0x000fe6000fffe03f */
[----:B------:R0:W-:Y:S04]  /*8ea20*/  STL.64 [R1+0x790], R12 ;  /* 0x0007900c01007387 */ /* 0x0001e80000100a00 */
[----:B------:R-:W-:Y:S04]  /*8ea30*/  STL.64 [R1+0x798], R14 ;  /* 0x0007980e01007387 */ /* 0x000fe80000100a00 */
[----:B0-----:R-:W2:Y:S04]  /*8ea40*/  LDL.LU.64 R12, [R1+0x91b8] ;  /* 0x0091b800010c7983 */ /* 0x001ea80000300a00 */
[----:B------:R0:W-:Y:S04]  /*8ea50*/  STL.64 [R1+0x90c0], R24 ;  /* 0x0090c01801007387 */ /* 0x0001e80000100a00 */
[----:B0-----:R-:W4:Y:S04]  /*8ea60*/  LDL.LU.64 R24, [R1+0x780] ;  /* 0x0007800001187983 */ /* 0x001f280000300a00 */
[----:B------:R-:W4:Y:S01]  /*8ea70*/  LDL.LU.64 R26, [R1+0x788] ;  /* 0x00078800011a7983 */ /* 0x000f220000300a00 */
[----:B---3--:R-:W-:-:S02]  /*8ea80*/  IMAD.MOV.U32 R28, RZ, RZ, R8 ;  /* 0x000000ffff1c7224 */ /* 0x008fc400078e0008 */
[----:B------:R-:W-:Y:S01]  /*8ea90*/  IMAD.MOV.U32 R3, RZ, RZ, R9 ;  /* 0x000000ffff037224 */ /* 0x000fe200078e0009 */
[C---:B----4-:R-:W-:Y:S11]  /*8eaa0*/  HMMA.16816.F32 R24, R20.reuse, R8, R24 ;  /* 0x000000081418723c */ /* 0x050ff60000001818 */
[----:B------:R-:W-:Y:S11]  /*8eab0*/  @!UPT UIADD3 URZ, URZ, URZ, URZ ;  /* 0x0000003f3f3ff290 */ /* 0x000ff6000fffe03f */
[----:B------:R-:W-:Y:S01]  /*8eac0*/  @!UPT UIADD3 URZ, URZ, URZ, URZ ;  /* 0x0000003f3f3ff290 */ /* 0x000fe2000fffe03f */
[----:B------:R0:W-:Y:S04]  /*8ead0*/  STL.64 [R1+0x780], R24 ;  /* 0x0007801801007387 */ /* 0x0001e80000100a00 */
[----:B------:R-:W-:Y:S04]  /*8eae0*/  STL.64 [R1+0x788], R26 ;  /* 0x0007881a01007387 */ /* 0x000fe80000100a00 */
[----:B------:R-:W3:Y:S04]  /*8eaf0*/  LDL.LU.64 R8, [R1+0x760] ;  /* 0x0007600001087983 */ /* 0x000ee80000300a00 */
[----:B------:R-:W3:Y:S04]  /*8eb00*/  LDL.LU.64 R10, [R1+0x768] ;  /* 0x00076800010a7983 */ /* 0x000ee80000300a00 */
[----:B0-----:R-:W4:Y:S04]  /*8eb10*/  LDL R24, [R1+0x30] ;  /* 0x0000300001187983 */ /* 0x001f280000100800 */
[----:B------:R-:W4:Y:S04]  /*8eb20*/  LDL R25, [R1+0x34] ;  /* 0x0000340001197983 */ /* 0x000f280000100800 */
[----:B----4-:R0:W-:Y:S04]  /*8eb30*/  STL.64 [R1+0x90d8], R24 ;  /* 0x0090d81801007387 */ /* 0x0101e80000100a00 */
[----:B0-----:R-:W4:Y:S04]  /*8eb40*/  LDL.LU.64 R24, [R1+0x770] ;  /* 0x0007700001187983 */ /* 0x001f280000300a00 */
[----:B------:R-:W4:Y:S02]  /*8eb50*/  LDL.LU.64 R26, [R1+0x778] ;  /* 0x00077800011a7983 */ /* 0x000f240000300a00 */
[C---:B----4-:R-:W-:Y:S11]  /*8eb60*/  HMMA.16816.F32 R24, R20.reuse, R16, R24 ;  /* 0x000000101418723c */ /* 0x050ff60000001818 */
[----:B------:R-:W-:Y:S11]  /*8eb70*/  @!UPT UIADD3 URZ, URZ, URZ, URZ ;  /* 0x0000003f3f3ff290 */ /* 0x000ff6000fffe03f */
[----:B------:R-:W-:Y:S01]  /*8eb80*/  @!UPT UIADD3 URZ, URZ, URZ, URZ ;  /* 0x0000003f3f3ff290 */ /* 0x000fe2000fffe03f */
[----:B------:R0:W-:Y:S04]  /*8eb90*/  STL.64 [R1+0x770], R24 ;  /* 0x0007701801007387 */ /* 0x0001e80000100a00 */
[----:B------:R-:W-:Y:S04]  /*8eba0*/  STL.64 [R1+0x778], R26 ;  /* 0x0007781a01007387 */ /* 0x000fe80000100a00 */
[----:B0-----:R-:W4:Y:S04]  /*8ebb0*/  LDL R24, [R1+0x40] ;  /* 0x0000400001187983 */ /* 0x001f280000100800 */
[----:B------:R-:W4:Y:S01]  /*8ebc0*/  LDL R25, [R1+0x44] ;  /* 0x0000440001197983 */ /* 0x000f220000100800 */
[----:B---3--:R-:W-:Y:S01]  /*8ebd0*/  HMMA.16816.F32 R8, R20, R4, R8 ;  /* 0x000000041408723c */ /* 0x008fe20000001808 */
[----:B------:R-:W-:-:S02]  /*8ebe0*/  IMAD.MOV.U32 R15, RZ, RZ, R16 ;  /* 0x000000ffff0f7224 */ /* 0x000fc400078e0010 */
[----:B----4-:R0:W-:Y:S04]  /*8ebf0*/  STL.64 [R1+0x90f0], R24 ;  /* 0x0090f01801007387 */ /* 0x0101e80000100a00 */
[----:B0-----:R-:W3:Y:S04]  /*8ec00*/  LDL R24, [R1+0x50] ;  /* 0x0000500001187983 */ /* 0x001ee80000100800 */
[----:B------:R-:W3:Y:S01]  /*8ec10*/  LDL R25, [R1+0x54] ;  /* 0x0000540001197983 */ /* 0x000ee20000100800 */
[----:B------:R-:W-:-:S03]  /*8ec20*/  IMAD.MOV.U32 R14, RZ, RZ, R17 ;  /* 0x000000ffff0e7224 */ /* 0x000fc600078e0011 */
[----:B---3--:R0:W-:Y:S04]  /*8ec30*/  STL.64 [R1+0x9108], R24 ;  /* 0x0091081801007387 */ /* 0x0081e80000100a00 */
[----:B------:R-:W-:Y:S04]  /*8ec40*/  STL.64 [R1+0x90a0], R14 ;  /* 0x0090a00e01007387 */ /* 0x000fe80000100a00 */
[----:B--2---:R-:W-:Y:S04]  /*8ec50*/  STL.64 [R1+0x9098], R12 ;  /* 0x0090980c01007387 */ /* 0x004fe80000100a00 */
[----:B------:R-:W-:Y:S04]  /*8ec60*/  STL.64 [R1+0x760], R8 ;  /* 0x0007600801007387 */ /* 0x000fe80000100a00 */
[----:B------:R-:W-:Y:S04]  /*8ec70*/  STL.64 [R1+0x768], R10 ;  /* 0x0007680a01007387 */ /* 0x000fe80000100a00 */
[----:B0-----:R-:W2:Y:S04]  /*8ec80*/  LDL R24, [R1+0x60] ;  /* 0x0000600001187983 */ /* 0x001ea80000100800 */
[----:B------:R-:W2:Y:S01]  /*8ec90*/  LDL R25, [R1+0x64] ;  /* 0x0000640001197983 */ /* 0x000ea20000100800 */
[----:B------:R-:W-:-:S02]  /*8eca0*/  IMAD.MOV.U32 R0, RZ, RZ, R4 ;  /* 0x000000ffff007224 */ /* 0x000fc400078e0004 */
[----:B------:R-:W-:Y:S01]  /*8ecb0*/  IMAD.MOV.U32 R2, RZ, RZ, R5 ;  /* 0x000000ffff027224 */ /* 0x000fe200078e0005 */
[----:B--2---:R-:W-:Y:S04]  /*8ecc0*/  STL.64 [R1+0x9120], R24 ;  /* 0x0091201801007387 */ /* 0x004fe80000100a00 */
[----:B------:R-:W2:Y:S04]  /*8ecd0*/  LDL R4, [R1+0x70] ;  /* 0x0000700001047983 */ /* 0x000ea80000100800 */
[----:B------:R-:W2:Y:S04]  /*8ece0*/  LDL R5, [R1+0x74] ;  /* 0x0000740001057983 */ /* 0x000ea80000100800 */
[----:B--2---:R0:W-:Y:S04]  /*8ecf0*/  STL.64 [R1+0x9128], R4 ;  /* 0x0091280401007387 */ /* 0x0041e80000100a00 */
[----:B0-----:R-:W2:Y:S04]  /*8ed00*/  LDL R4, [R1+0x80] ;  /* 0x0000800001047983 */ /* 0x001ea80000100800 */
        /* <DEDUP_REMOVED lines=55> */
[----:B------:R-:W4:Y:S01]  /*8f080*/  LDL.LU.64 R14, [R1+0x6c8] ;  /* 0x0006c800010e7983 */ /* 0x000f220000300a00 */
[C---:B--2---:R-:W-:Y:S03]  /*8f090*/  HMMA.16816.F32 R4, R20.reuse, R4, R24 ;  /* 0x000000041404723c */ /* 0x044fe60000001818 */
[----:B----4-:R-:W-:Y:S04]  /*8f0a0*/  STL.64 [R1+0x9100], R14 ;  /* 0x0091000e01007387 */ /* 0x010fe80000100a00 */
[----:B---3--:R0:W-:Y:S04]  /*8f0b0*/  STL.64 [R1+0x90f8], R12 ;  /* 0x0090f80c01007387 */ /* 0x0081e80000100a00 */
[----:B0-----:R-:W2:Y:S04]  /*8f0c0*/  LDL.LU.64 R12, [R1+0x6d0] ;  /* 0x0006d000010c7983 */ /* 0x001ea80000300a00 */
[----:B------:R-:W3:Y:S04]  /*8f0d0*/  LDL.LU.64 R14, [R1+0x6d8] ;  /* 0x0006d800010e7983 */ /* 0x000ee80000300a00 */
[----:B---3--:R-:W-:Y:S04]  /*8f0e0*/  STL.64 [R1+0x9118], R14 ;  /* 0x0091180e01007387 */ /* 0x008fe80000100a00 */
[----:B--2---:R0:W-:Y:S04]  /*8f0f0*/  STL.64 [R1+0x9110], R12 ;  /* 0x0091100c01007387 */ /* 0x0041e80000100a00 */
[----:B0-----:R-:W2:Y:S04]  /*8f100*/  LDL.LU.64 R12, [R1+0x6e0] ;  /* 0x0006e000010c7983 */ /* 0x001ea80000300a00 */
[----:B------:R-:W2:Y:S04]  /*8f110*/  LDL.LU.64 R14, [R1+0x6e8] ;  /* 0x0006e800010e7983 */ /* 0x000ea80000300a00 */
[----:B------:R-:W3:Y:S04]  /*8f120*/  LDL.LU.64 R8, [R1+0x680] ;  /* 0x0006800001087983 */ /* 0x000ee80000300a00 */
[----:B------:R-:W3:Y:S04]  /*8f130*/  LDL.LU.64 R10, [R1+0x688] ;  /* 0x00068800010a7983 */ /* 0x000ee80000300a00 */
[----:B------:R-:W4:Y:S04]  /*8f140*/  LDL.LU.64 R16, [R1+0x670] ;  /* 0x0006700001107983 */ /* 0x000f280000300a00 */
[----:B------:R-:W4:Y:S04]  /*8f150*/  LDL.LU.64 R18, [R1+0x678] ;  /* 0x0006780001127983 */ /* 0x000f280000300a00 */
[----:B------:R-:W2:Y:S04]  /*8f160*/  LDL.LU.64 R26, [R1+0x91b0] ;  /* 0x0091b000011a7983 */ /* 0x000ea80000300a00 */
[----:B------:R-:W2:Y:S04]  /*8f170*/  LDL.LU.64 R24, [R1+0x91a8] ;  /* 0x0091a80001187983 */ /* 0x000ea80000300a00 */
        /* <DEDUP_REMOVED lines=39> */
[----:B------:R-:W2:Y:S11]  /*8f3f0*/  LDL.LU.64 R24, [R1+0x9120] ;  /* 0x0091200001187983 */ /* 0x000eb60000300a00 */
[----:B------:R-:W-:Y:S10]  /*8f400*/  @!UPT UIADD3 URZ, URZ, URZ, URZ ;  /* 0x0000003f3f3ff290 */ /* 0x000ff4000fffe03f */
        /* <DEDUP_REMOVED lines=45> */
[----:B0-----:R-:W3:Y:S02]  /*8f6e0*/  LDL.LU.64 R24, [R1+0x9090] ;  /* 0x0090900001187983 */ /* 0x001ee40000300a00 */
[C---:B---3--:R-:W-:Y:S02]  /*8f6f0*/  HMMA.16816.F32 R24, R20.reuse, R24, R8 ;  /* 0x000000181418723c */ /* 0x048fe40000001808 */
[----:B------:R-:W3:Y:S11]  /*8f700*/  LDL.LU.64 R8, [R1+0x9088] ;  /* 0x0090880001087983 */ /* 0x000ef60000300a00 */
[----:B------:R-:W-:Y:S10]  /*8f710*/  @!UPT UIADD3 URZ, URZ, URZ, URZ ;  /* 0x0000003f3f3ff290 */ /* 0x000ff4000fffe03f */
[----:B------:R-:W-:Y:S04]  /*8f720*/  STL.64 [R1+0x680], R24 ;  /* 0x0006801801007387 */ /* 0x000fe80000100a00 */
[----:B------:R0:W-:Y:S04]  /*8f730*/  STL.64 [R1+0x688], R26 ;  /* 0x0006881a01007387 */ /* 0x0001e80000100a00 */
[----:B0-----:R-:W2:Y:S04]  /*8f740*/  LDL.LU.64 R26, [R1+0x9080] ;  /* 0x00908000011a7983 */ /* 0x001ea80000300a00 */
[----:B------:R-:W4:Y:S02]  /*8f750*/  LDL.LU.64 R24, [R1+0x9078] ;  /* 0x0090780001187983 */ /* 0x000f240000300a00 */
[C---:B----4-:R-:W-:Y:S11]  /*8f760*/  HMMA.16816.F32 R16, R20.reuse, R24, R16 ;  /* 0x000000181410723c */ /* 0x050ff60000001810 */
[----:B------:R-:W-:Y:S11]  /*8f770*/  @!UPT UIADD3 URZ, URZ, URZ, URZ ;  /* 0x0000003f3f3ff290 */ /* 0x000ff6000fffe03f */
[----:B------:R-:W-:Y:S01]  /*8f780*/  @!UPT UIADD3 URZ, URZ, URZ, URZ ;  /* 0x0000003f3f3ff290 */ /* 0x000fe2000fffe03f */
[----:B------:R0:W-:Y:S04]  /*8f790*/  STL.64 [R1+0x670], R16 ;  /* 0x0006701001007387 */ /* 0x0001e80000100a00 */
[----:B------:R1:W-:Y:S04]  /*8f7a0*/  STL.64 [R1+0x678], R18 ;  /* 0x0006781201007387 */ /* 0x0003e80000100a00 */
[----:B0-----:R-:W4:Y:S04]  /*8f7b0*/  LDL.LU.64 R16, [R1+0xac0] ;  /* 0x000ac00001107983 */ /* 0x001f280000300a00 */
[----:B-1----:R-:W4:Y:S04]  /*8f7c0*/  LDL.LU.64 R18, [R1+0xac8] ;  /* 0x000ac80001127983 */ /* 0x002f280000300a00 */
[----:B--2---:R-:W-:Y:S04]  /*8f7d0*/  STL.64 [R1+0x8f10], R26 ;  /* 0x008f101a01007387 */ /* 0x004fe80000100a00 */
[----:B------:R0:W-:Y:S04]  /*8f7e0*/  STL.64 [R1+0x8f08], R24 ;  /* 0x008f081801007387 */ /* 0x0001e80000100a00 */
[----:B0-----:R-:W2:Y:S01]  /*8f7f0*/  LDL.LU.64 R24, [R1+0x190] ;  /* 0x0001900001187983 */ /* 0x001ea20000300a00 */
[C---:B------:R-:W-:Y:S03]  /*8f800*/  HMMA.16816.F32 R4, R20.reuse, R12, R4 ;  /* 0x0000000c1404723c */ /* 0x040fe60000001804 */
[----:B--2---:R0:W-:Y:S04]  /*8f810*/  STL.64 [R1+0x9040], R24 ;  /* 0x0090401801007387 */ /* 0x0041e80000100a00 */
[----:B0-----:R-:W3:Y:S04]  /*8f820*/  LDL.LU.64 R24, [R1+0x650] ;  /* 0x0006500001187983 */ /* 0x001ee80000300a00 */
[----:B------:R-:W3:Y:S11]  /*8f830*/  LDL.LU.64 R26, [R1+0x658] ;  /* 0x00065800011a7983 */ /* 0x000ef60000300a00 */
[----:B------:R-:W-:Y:S01]  /*8f840*/  @!UPT UIADD3 URZ, URZ, URZ, URZ ;  /* 0x0000003f3f3ff290 */ /* 0x000fe2000fffe03f */
[----:B------:R-:W-:Y:S04]  /*8f850*/  STL.64 [R1+0x660], R4 ;  /* 0x0006600401007387 */ /* 0x000fe80000100a00 */
[----:B------:R0:W-:Y:S04]  /*8f860*/  STL.64 [R1+0x668], R6 ;  /* 0x0006680601007387 */ /* 0x0001e80000100a00 */
[----:B0-----:R-:W2:Y:S04]  /*8f870*/  LDL.LU.64 R6, [R1+0x9070] ;  /* 0x0090700001067983 */ /* 0x001ea80000300a00 */
[----:B------:R-:W4:Y:S04]  /*8f880*/  LDL.LU.64 R4, [R1+0x9068] ;  /* 0x0090680001047983 */ /* 0x000f280000300a00 */
[----:B------:R0:W-:Y:S04]  /*8f890*/  STL.64 [R1+0x9050], R14 ;  /* 0x0090500e01007387 */ /* 0x0001e80000100a00 */
[----:B0-----:R-:W2:Y:S04]  /*8f8a0*/  LDL R15, [R1+0x3ac0] ;  /* 0x003ac000010f7983 */ /* 0x001ea80000100800 */
[----:B------:R0:W-:Y:S04]  /*8f8b0*/  STL.64 [R1+0x9048], R12 ;  /* 0x0090480c01007387 */ /* 0x0001e80000100a00 */
[----:B0-----:R-:W2:Y:S01]  /*8f8c0*/  LDL.LU.64 R12, [R1+0x1b0] ;  /* 0x0001b000010c7983 */ /* 0x001ea20000300a00 */
[C---:B---3--:R-:W-:Y:S08]  /*8f8d0*/  HMMA.16816.F32 R24, R20.reuse, R8, R24 ;  /* 0x000000081418723c */ /* 0x048ff00000001818 */
[----:B----4-:R-:W-:Y:S11]  /*8f8e0*/  HMMA.16816.F32 R20, R20, R4, R16 ;  /* 0x000000041414723c */ /* 0x010ff60000001810 */
[----:B------:R-:W-:Y:S04]  /*8f8f0*/  @!UPT UIADD3 URZ, URZ, URZ, URZ ;  /* 0x0000003f3f3ff290 */ /* 0x000fe8000fffe03f */
[----:B------:R0:W-:Y:S04]  /*8f900*/  STL.64 [R1+0x650], R24 ;  /* 0x0006501801007387 */ /* 0x0001e80000100a00 */
[----:B------:R1:W-:Y:S04]  /*8f910*/  STL.64 [R1+0x658], R26 ;  /* 0x0006581a01007387 */ /* 0x0003e80000100a00 */
[----:B0-----:R-:W3:Y:S04]  /*8f920*/  LDL.LU.64 R24, [R1+0x630] ;  /* 0x0006300001187983 */ /* 0x001ee80000300a00 */
[----:B-1----:R-:W3:Y:S04]  /*8f930*/  LDL.LU.64 R26, [R1+0x638] ;  /* 0x00063800011a7983 */ /* 0x002ee80000300a00 */
[----:B------:R-:W-:Y:S04]  /*8f940*/  STL [R1+0x8ee4], R8 ;  /* 0x008ee40801007387 */ /* 0x000fe80000100800 */
[----:B------:R0:W-:Y:S04]  /*8f950*/  STL [R1+0x8ee0], R9 ;  /* 0x008ee00901007387 */ /* 0x0001e80000100800 */
[----:B0-----:R-:W4:Y:S04]  /*8f960*/  LDL.LU.64 R8, [R1+0x640] ;  /* 0x0006400001087983 */ /* 0x001f280000300a00 */
[----:B------:R-:W4:Y:S04]  /*8f970*/  LDL.LU.64 R10, [R1+0x648] ;  /* 0x00064800010a7983 */ /* 0x000f280000300a00 */
[----:B------:R-:W4:Y:S04]  /*8f980*/  LDL.LU.64 R18, [R1+0x9060] ;  /* 0x0090600001127983 */ /* 0x000f280000300a00 */
[----:B------:R-:W4:Y:S04]  /*8f990*/  LDL.LU.64 R16, [R1+0x9058] ;  /* 0x0090580001107983 */ /* 0x000f280000300a00 */
[----:B--2---:R-:W-:Y:S04]  /*8f9a0*/  STL.64 [R1+0x8ed0], R6 ;  /* 0x008ed00601007387 */ /* 0x004fe80000100a00 */
[----:B------:R0:W-:Y:S04]  /*8f9b0*/  STL.64 [R1+0x8ec8], R4 ;  /* 0x008ec80401007387 */ /* 0x0001e80000100a00 */
[----:B------:R-:W-:Y:S04]  /*8f9c0*/  STL.64 [R1+0x3d0], R20 ;  /* 0x0003d01401007387 */ /* 0x000fe80000100a00 */
[----:B------:R-:W-:Y:S04]  /*8f9d0*/  STL.64 [R1+0x3d8], R22 ;  /* 0x0003d81601007387 */ /* 0x000fe80000100a00 */
[----:B0-----:R-:W3:Y:S04]  /*8f9e0*/  LDL.LU.64 R4, [R1+0x1a0] ;  /* 0x0001a00001047983 */ /* 0x001ee80000300a00 */
[----:B------:R-:W0:Y:S04]  /*8f9f0*/  LDSM.16.MT88.4 R20, [R15+0x20000] ;  /* 0x020000000f14783b */ /* 0x000e280000004200 */
[----:B0-----:R-:W-:Y:S04]  /*8fa00*/  STL [R1+0x8ef4], R20 ;  /* 0x008ef41401007387 */ /* 0x001fe80000100800 */
[----:B------:R0:W-:Y:S04]  /*8fa10*/  STL [R1+0x8ef0], R21 ;  /* 0x008ef01501007387 */ /* 0x0001e80000100800 */
[----:B------:R-:W-:Y:S04]  /*8fa20*/  STL [R1+0x8ec4], R22 ;  /* 0x008ec41601007387 */ /* 0x000fe80000100800 */
[----:B------:R1:W-:Y:S04]  /*8fa30*/  STL [R1+0x8ec0], R23 ;  /* 0x008ec01701007387 */ /* 0x0003e80000100800 */
[----:B0-----:R-:W2:Y:S04]  /*8fa40*/  LDL.LU.64 R20, [R1+0x620] ;  /* 0x0006200001147983 */ /* 0x001ea80000300a00 */
[----:B-1----:R-:W2:Y:S01]  /*8fa50*/  LDL.LU.64 R22, [R1+0x628] ;  /* 0x0006280001167983 */ /* 0x002ea20000300a00 */
[C---:B----4-:R-:W-:Y:S08]  /*8fa60*/  HMMA.16816.F32 R8, R16.reuse, R12, R8 ;  /* 0x0000000c1008723c */ /* 0x050ff00000001808 */
[----:B---3--:R-:W-:Y:S11]  /*8fa70*/  HMMA.16816.F32 R24, R16, R4, R24 ;  /* 0x000000041018723c */ /* 0x008ff60000001818 */
[----:B------:R-:W-:Y:S04]  /*8fa80*/  @!UPT UIADD3 URZ, URZ, URZ, URZ ;  /* 0x0000003f3f3ff290 */ /* 0x000fe8000fffe03f */
[----:B------:R-:W-:Y:S04]  /*8fa90*/  STL.64 [R1+0x640], R8 ;  /* 0x0006400801007387 */ /* 0x000fe80000100a00 */
[----:B------:R0:W-:Y:S04]  /*8faa0*/  STL.64 [R1+0x648], R10 ;  /* 0x0006480a01007387 */ /* 0x0001e80000100a00 */
[----:B------:R-:W3:Y:S01]  /*8fab0*/  LDL.LU.64 R14, [R1+0x9050] ;  /* 0x00905000010e7983 */ /* 0x000ee20000300a00 */
[----:B0-----:R-:W-:Y:S02]  /*8fac0*/  IMAD.MOV.U32 R11, RZ, RZ, R12 ;  /* 0x000000ffff0b7224 */ /* 0x001fe400078e000c */
[----:B------:R-:W-:-:S02]  /*8fad0*/  IMAD.MOV.U32 R10, RZ, RZ, R13 ;  /* 0x000000ffff0a7224 */ /* 0x000fc400078e000d */
[----:B------:R-:W4:Y:S04]  /*8fae0*/  LDL.LU.64 R12, [R1+0x9048] ;  /* 0x00904800010c7983 */ /* 0x000f280000300a00 */
[----:B------:R0:W-:Y:S04]  /*8faf0*/  STL.64 [R1+0x630], R24 ;  /* 0x0006301801007387 */ /* 0x0001e80000100a00 */
[----:B------:R-:W-:Y:S04]  /*8fb00*/  STL.64 [R1+0x638], R26 ;  /* 0x0006381a01007387 */ /* 0x000fe80000100a00 */
[----:B0-----:R-:W2:Y:S01]  /*8fb10*/  LDL.LU.64 R24, [R1+0x9040] ;  /* 0x0090400001187983 */ /* 0x001ea20000300a00 */
[----:B------:R-:W-:-:S02]  /*8fb20*/  IMAD.MOV.U32 R8, RZ, RZ, R4 ;  /* 0x000000ffff087224 */ /* 0x000fc400078e0004 */
[----:B------:R-:W-:Y:S02]  /*8fb30*/  IMAD.MOV.U32 R9, RZ, RZ, R5 ;  /* 0x000000ffff097224 */ /* 0x000fe400078e0005 */
[----:B------:R-:W4:Y:S04]  /*8fb40*/  LDL.LU.64 R4, [R1+0x170] ;  /* 0x0001700001047983 */ /* 0x000f280000300a00 */
[----:B------:R-:W-:Y:S04]  /*8fb50*/  STL.64 [R1+0x8f00], R10 ;  /* 0x008f000a01007387 */ /* 0x000fe80000100a00 */
[----:B------:R3:W-:Y:S02]  /*8fb60*/  STL.64 [R1+0x8ef8], R8 ;  /* 0x008ef80801007387 */ /* 0x0007e40000100a00 */
[----:B---3--:R-:W-:-:S02]  /*8fb70*/  IMAD.MOV.U32 R8, RZ, RZ, R15 ;  /* 0x000000ffff087224 */ /* 0x008fc400078e000f */
[----:B------:R-:W-:-:S05]  /*8fb80*/  IMAD.MOV.U32 R9, RZ, RZ, R14 ;  /* 0x000000ffff097224 */ /* 0x000fca00078e000e */
[----:B------:R2:W-:Y:S02]  /*8fb90*/  STL.64 [R1+0x8fb0], R8 ;  /* 0x008fb00801007387 */ /* 0x0005e40000100a00 */
[----:B--2---:R-:W-:Y:S01]  /*8fba0*/  HMMA.16816.F32 R8, R16, R24, R20 ;  /* 0x000000181008723c */ /* 0x004fe20000001814 */
[----:B------:R-:W-:Y:S02]  /*8fbb0*/  IMAD.MOV.U32 R14, RZ, RZ, R24 ;  /* 0x000000ffff0e7224 */ /* 0x000fe400078e0018 */
[----:B------:R-:W-:-:S04]  /*8fbc0*/  IMAD.MOV.U32 R15, RZ, RZ, R25 ;  /* 0x000000ffff0f7224 */ /* 0x000fc800078e0019 */
[----:B------:R-:W-:Y:S02]  /*8fbd0*/  IMAD.MOV.U32 R24, RZ, RZ, R0 ;  /* 0x000000ffff187224 */ /* 0x000fe400078e0000 */
[----:B------:R-:W-:Y:S11]  /*8fbe0*/  IMAD.MOV.U32 R25, RZ, RZ, R2 ;  /* 0x000000ffff197224 */ /* 0x000ff600078e0002 */
[----:B------:R-:W-:Y:S03]  /*8fbf0*/  @!UPT UIADD3 URZ, URZ, URZ, URZ ;  /* 0x0000003f3f3ff290 */ /* 0x000fe6000fffe03f */
[----:B------:R-:W-:Y:S04]  /*8fc00*/  STL.64 [R1+0x620], R8 ;  /* 0x0006200801007387 */ /* 0x000fe80000100a00 */
[----:B------:R-:W-:Y:S04]  /*8fc10*/  STL.64 [R1+0x628], R10 ;  /* 0x0006280a01007387 */ /* 0x000fe80000100a00 */
[----:B------:R-:W2:Y:S04]  /*8fc20*/  LDL.LU.64 R20, [R1+0x610] ;  /* 0x0006100001147983 */ /* 0x000ea80000300a00 */
[----:B------:R-:W2:Y:S04]  /*8fc30*/  LDL.LU.64 R22, [R1+0x618] ;  /* 0x0006180001167983 */ /* 0x000ea80000300a00 */
[----:B------:R-:W3:Y:S04]  /*8fc40*/  LDL.LU R0, [R1+0x903c] ;  /* 0x00903c0001007983 */ /* 0x000ee80000300800 */
[----:B------:R-:W2:Y:S04]  /*8fc50*/  LDL.LU R2, [R1+0x9038] ;  /* 0x0090380001027983 */ /* 0x000ea80000300800 */
[----:B------:R0:W-:Y:S04]  /*8fc60*/  STL.64 [R1+0x8fb8], R24 ;  /* 0x008fb81801007387 */ /* 0x0001e80000100a00 */
[----:B0-----:R-:W2:Y:S01]  /*8fc70*/  LDL R24, [R1+0x110] ;  /* 0x0001100001187983 */ /* 0x001ea20000100800 */
[----:B------:R-:W-:-:S03]  /*8fc80*/  IMAD.MOV.U32 R25, RZ, RZ, R29 ;  /* 0x000000ffff197224 */ /* 0x000fc600078e001d */
[----:B------:R-:W3:Y:S04]  /*8fc90*/  LDL.LU R29, [R1+0x9034] ;  /* 0x00903400011d7983 */ /* 0x000ee80000300800 */
[----:B------:R-:W3:Y:S04]  /*8fca0*/  LDL.LU.64 R8, [R1+0x600] ;  /* 0x0006000001087983 */ /* 0x000ee80000300a00 */
[----:B------:R-:W3:Y:S04]  /*8fcb0*/  LDL.LU.64 R10, [R1+0x608] ;  /* 0x00060800010a7983 */ /* 0x000ee80000300a00 */
[----:B--2---:R0:W-:Y:S04]  /*8fcc0*/  STL.64 [R1+0x8fd0], R24 ;  /* 0x008fd01801007387 */ /* 0x0041e80000100a00 */
[----:B0-----:R-:W2:Y:S04]  /*8fcd0*/  LDL.LU.64 R24, [R1+0x180] ;  /* 0x0001800001187983 */ /* 0x001ea80000300a00 */
[----:B------:R-:W-:Y:S04]  /*8fce0*/  STL.64 [R1+0x8f20], R14 ;  /* 0x008f200e01007387 */ /* 0x000fe80000100a00 */
[----:B----4-:R0:W-:Y:S04]  /*8fcf0*/  STL.64 [R1+0x8f18], R12 ;  /* 0x008f180c01007387 */ /* 0x0101e80000100a00 */
[----:B0-----:R-:W4:Y:S04]  /*8fd00*/  LDL R12, [R1+0x130] ;  /* 0x00013000010c7983 */ /* 0x001f280000100800 */
[----:B------:R-:W4:Y:S04]  /*8fd10*/  LDL R13, [R1+0x134] ;  /* 0x00013400010d7983 */ /* 0x000f280000100800 */
[----:B----4-:R0:W-:Y:S04]  /*8fd20*/  STL.64 [R1+0x8fe8], R12 ;  /* 0x008fe80c01007387 */ /* 0x0101e80000100a00 */
[----:B0-----:R-:W4:Y:S01]  /*8fd30*/  LDL R12, [R1+0x140] ;  /* 0x00014000010c7983 */ /* 0x001f220000100800 */
[----:B---3--:R-:W-:-:S03]  /*8fd40*/  IMAD.MOV.U32 R13, RZ, RZ, R29 ;  /* 0x000000ffff0d7224 */ /* 0x008fc600078e001d */
[----:B------:R-:W3:Y:S04]  /*8fd50*/  LDL.LU R29, [R1+0x9030] ;  /* 0x00903000011d7983 */ /* 0x000ee80000300800 */
[----:B----4-:R0:W-:Y:S04]  /*8fd60*/  STL.64 [R1+0x9000], R12 ;  /* 0x0090000c01007387 */ /* 0x0101e80000100a00 */
[----:B0-----:R-:W4:Y:S04]  /*8fd70*/  LDL R12, [R1+0x150] ;  /* 0x00015000010c7983 */ /* 0x001f280000100800 */
[----:B------:R-:W4:Y:S01]  /*8fd80*/  LDL R13, [R1+0x154] ;  /* 0x00015400010d7983 */ /* 0x000f220000100800 */
[C---:B------:R-:W-:Y:S03]  /*8fd90*/  HMMA.16816.F32 R8, R16.reuse, R4, R8 ;  /* 0x000000041008723c */ /* 0x040fe60000001808 */
[----:B----4-:R2:W-:Y:S05]  /*8fda0*/  STL.64 [R1+0x9018], R12 ;  /* 0x0090180c01007387 */ /* 0x0105ea0000100a00 */
[----:B--2---:R-:W-:Y:S07]  /*8fdb0*/  HMMA.16816.F32 R12, R16, R24, R20 ;  /* 0x00000018100c723c */ /* 0x004fee0000001814 */
[----:B------:R-:W-:-:S02]  /*8fdc0*/  IMAD.MOV.U32 R22, RZ, RZ, R24 ;  /* 0x000000ffff167224 */ /* 0x000fc400078e0018 */
[----:B------:R-:W-:Y:S11]  /*8fdd0*/  IMAD.MOV.U32 R23, RZ, RZ, R25 ;  /* 0x000000ffff177224 */ /* 0x000ff600078e0019 */
[----:B------:R-:W-:Y:S03]  /*8fde0*/  @!UPT UIADD3 URZ, URZ, URZ, URZ ;  /* 0x0000003f3f3ff290 */ /* 0x000fe6000fffe03f */
[----:B------:R0:W-:Y:S04]  /*8fdf0*/  STL.64 [R1+0x610], R12 ;  /* 0x0006100c01007387 */ /* 0x0001e80000100a00 */
[----:B------:R-:W-:Y:S04]  /*8fe00*/  STL.64 [R1+0x618], R14 ;  /* 0x0006180e01007387 */ /* 0x000fe80000100a00 */
[----:B0-----:R-:W2:Y:S04]  /*8fe10*/  LDL R12, [R1+0x160] ;  /* 0x00016000010c7983 */ /* 0x001ea80000100800 */
[----:B------:R-:W-:Y:S04]  /*8fe20*/  STL.64 [R1+0x600], R8 ;  /* 0x0006000801007387 */ /* 0x000fe80000100a00 */
[----:B------:R-:W-:Y:S04]  /*8fe30*/  STL.64 [R1+0x608], R10 ;  /* 0x0006080a01007387 */ /* 0x000fe80000100a00 */
[----:B------:R-:W4:Y:S04]  /*8fe40*/  LDL.LU.64 R24, [R1+0x5b0] ;  /* 0x0005b00001187983 */ /* 0x000f280000300a00 */
[----:B------:R-:W2:Y:S04]  /*8fe50*/  LDL.LU.64 R26, [R1+0x5b8] ;  /* 0x0005b800011a7983 */ /* 0x000ea80000300a00 */
[----:B--2---:R-:W-:Y:S04]  /*8fe60*/  STL.64 [R1+0x8fe0], R26 ;  /* 0x008fe01a01007387 */ /* 0x004fe80000100a00 */
[----:B----4-:R0:W-:Y:S04]  /*8fe70*/  STL.64 [R1+0x8fd8], R24 ;  /* 0x008fd81801007387 */ /* 0x0101e80000100a00 */
[----:B0-----:R-:W2:Y:S04]  /*8fe80*/  LDL.LU.64 R24, [R1+0x5c0] ;  /* 0x0005c00001187983 */ /* 0x001ea80000300a00 */
[----:B------:R-:W4:Y:S04]  /*8fe90*/  LDL.LU.64 R26, [R1+0x5c8] ;  /* 0x0005c800011a7983 */ /* 0x000f280000300a00 */
[----:B----4-:R-:W-:Y:S04]  /*8fea0*/  STL.64 [R1+0x8ff8], R26 ;  /* 0x008ff81a01007387 */ /* 0x010fe80000100a00 */
[----:B--2---:R0:W-:Y:S04]  /*8feb0*/  STL.64 [R1+0x8ff0], R24 ;  /* 0x008ff01801007387 */ /* 0x0041e80000100a00 */
        /* <DEDUP_REMOVED lines=9> */
[----:B------:R-:W2:Y:S04]  /*8ff50*/  LDL.LU.64 R26, [R1+0x5f8] ;  /* 0x0005f800011a7983 */ /* 0x000ea80000300a00 */
[----:B------:R-:W4:Y:S04]  /*8ff60*/  LDL.LU.64 R8, [R1+0x590] ;  /* 0x0005900001087983 */ /* 0x000f280000300a00 */
[----:B------:R-:W2:Y:S01]  /*8ff70*/  LDL.LU.64 R10, [R1+0x598] ;  /* 0x00059800010a7983 */ /* 0x000ea20000300a00 */
[----:B------:R-:W-:-:S02]  /*8ff80*/  IMAD.MOV.U32 R20, RZ, RZ, R4 ;  /* 0x000000ffff147224 */ /* 0x000fc400078e0004 */
[----:B------:R-:W-:Y:S02]  /*8ff90*/  IMAD.MOV.U32 R21, RZ, RZ, R5 ;  /* 0x000000ffff157224 */ /* 0x000fe400078e0005 */
[----:B---3--:R-:W-:Y:S01]  /*8ffa0*/  IMAD.MOV.U32 R13, RZ, RZ, R29 ;  /* 0x000000ffff0d7224 */ /* 0x008fe200078e001d */
[----:B--2---:R-:W-:Y:S04]  /*8ffb0*/  STL.64 [R1+0x8fc8], R10 ;  /* 0x008fc80a01007387 */ /* 0x004fe80000100a00 */
[----:B----4-:R0:W-:Y:S04]  /*8ffc0*/  STL.64 [R1+0x8fc0], R8 ;  /* 0x008fc00801007387 */ /* 0x0101e80000100a00 */
[----:B0-----:R-:W2:Y:S04]  /*8ffd0*/  LDL.LU.64 R8, [R1+0x5a0] ;  /* 0x0005a00001087983 */ /* 0x001ea80000300a00 */
[----:B------:R-:W2:Y:S04]  /*8ffe0*/  LDL.LU.64 R10, [R1+0x5a8] ;  /* 0x0005a800010a7983 */ /* 0x000ea80000300a00 */
[----:B------:R-:W3:Y:S01]  /*8fff0*/  LDL.64 R4, [R1+0xb0] ;  /* 0x0000b00001047983 */ /* 0x000ee20000100a00 */
[C---:B------:R-:W-:Y:S03]  /*90000*/  HMMA.16816.F32 R12, R16.reuse, R12, R24 ;  /* 0x0000000c100c723c */ /* 0x040fe60000001818 */
[----:B---3--:R0:W-:Y:S04]  /*90010*/  STL.64 [R1+0x8f90], R4 ;  /* 0x008f900401007387 */ /* 0x0081e80000100a00 */
[----:B0-----:R-:W3:Y:S04]  /*90020*/  LDL.LU.64 R4, [R1+0x580] ;  /* 0x0005800001047983 */ /* 0x001ee80000300a00 */
[----:B------:R-:W3:Y:S04]  /*90030*/  LDL.LU.64 R6, [R1+0x588] ;  /* 0x0005880001067983 */ /* 0x000ee80000300a00 */
[----:B------:R-:W-:Y:S04]  /*90040*/  STL.64 [R1+0x8f30], R22 ;  /* 0x008f301601007387 */ /* 0x000fe80000100a00 */
[----:B------:R-:W-:Y:S04]  /*90050*/  STL.64 [R1+0x8f28], R20 ;  /* 0x008f281401007387 */ /* 0x000fe80000100a00 */
        /* <DEDUP_REMOVED lines=19> */
[----:B----4-:R-:W-:Y:S02]  /*90190*/  HMMA.16816.F32 R12, R16, R12, R24 ;  /* 0x0000000c100c723c */ /* 0x010fe40000001818 */
[----:B------:R-:W4:Y:S04]  /*901a0*/  LDL.LU.64 R26, [R1+0x8fe0] ;  /* 0x008fe000011a7983 */ /* 0x000f280000300a00 */
[----:B------:R-:W4:Y:S11]  /*901b0*/  LDL.LU.64 R24, [R1+0x8fd8] ;  /* 0x008fd80001187983 */ /* 0x000f360000300a00 */
[----:B------:R-:W-:Y:S06]  /*901c0*/  @!UPT UIADD3 URZ, URZ, URZ, URZ ;  /* 0x0000003f3f3ff290 */ /* 0x000fec000fffe03f */
[----:B------:R0:W-:Y:S04]  /*901d0*/  STL.64 [R1+0x5c0], R12 ;  /* 0x0005c00c01007387 */ /* 0x0001e80000100a00 */
[----:B------:R-:W-:Y:S04]  /*901e0*/  STL.64 [R1+0x5c8], R14 ;  /* 0x0005c80e01007387 */ /* 0x000fe80000100a00 */
[----:B0-----:R-:W2:Y:S04]  /*901f0*/  LDL.LU.64 R12, [R1+0xa0] ;  /* 0x0000a000010c7983 */ /* 0x001ea80000300a00 */
[----:B--2---:R0:W-:Y:S02]  /*90200*/  STL.64 [R1+0x8f98], R12 ;  /* 0x008f980c01007387 */ /* 0x0041e40000100a00 */
[----:B0-----:R-:W-:-:S02]  /*90210*/  IMAD.MOV.U32 R12, RZ, RZ, R2 ;  /* 0x000000ffff0c7224 */ /* 0x001fc400078e0002 */
[----:B------:R-:W-:-:S07]  /*90220*/  IMAD.MOV.U32 R13, RZ, RZ, R0 ;  /* 0x000000ffff0d7224 */ /* 0x000fce00078e0000 */
[C---:B----4-:R-:W-:Y:S01]  /*90230*/  HMMA.16816.F32 R12, R16.reuse, R12, R24 ;  /* 0x0000000c100c723c */ /* 0x050fe20000001818 */
[----:B------:R-:W2:Y:S11]  /*90240*/  LDL.LU.64 R24, [R1+0x8fd0] ;  /* 0x008fd00001187983 */ /* 0x000eb60000300a00 */
[----:B------:R-:W-:Y:S11]  /*90250*/  @!UPT UIADD3 URZ, URZ, URZ, URZ ;  /* 0x0000003f3f3ff290 */ /* 0x000ff6000fffe03f */
[----:B------:R0:W-:Y:S04]  /*90260*/  STL.64 [R1+0x5b0], R12 ;  /* 0x0005b00c01007387 */ /* 0x0001e80000100a00 */
[----:B------:R1:W-:Y:S04]  /*90270*/  STL.64 [R1+0x5b8], R14 ;  /* 0x0005b80e01007387 */ /* 0x0003e80000100a00 */
[----:B0-----:R-:W4:Y:S04]  /*90280*/  LDL.LU.64 R12, [R1+0x560] ;  /* 0x00056000010c7983 */ /* 0x001f280000300a00 */
[----:B-1----:R-:W3:Y:S01]  /*90290*/  LDL.LU.64 R14, [R1+0x568] ;  /* 0x00056800010e7983 */ /* 0x002ee20000300a00 */
[----:B--2---:R-:W-:Y:S03]  /*902a0*/  HMMA.16816.F32 R24, R16, R24, R8 ;  /* 0x000000181018723c */ /* 0x004fe60000001808 */
[----:B---3--:R-:W-:Y:S04]  /*902b0*/  STL.64 [R1+0x8fa8], R14 ;  /* 0x008fa80e01007387 */ /* 0x008fe80000100a00 */
[----:B----4-:R0:W-:Y:S04]  /*902c0*/  STL.64 [R1+0x8fa0], R12 ;  /* 0x008fa00c01007387 */ /* 0x0101e80000100a00 */
[----:B0-----:R-:W2:Y:S04]  /*902d0*/  LDL.LU.64 R12, [R1+0x570] ;  /* 0x00057000010c7983 */ /* 0x001ea80000300a00 */
[----:B------:R-:W2:Y:S04]  /*902e0*/  LDL.LU.64 R14, [R1+0x578] ;  /* 0x00057800010e7983 */ /* 0x000ea80000300a00 */
[----:B------:R-:W3:Y:S04]  /*902f0*/  LDL.LU.64 R10, [R1+0x8fc8] ;  /* 0x008fc800010a7983 */ /* 0x000ee80000300a00 */
[----:B------:R-:W3:Y:S01]  /*90300*/  LDL.LU.64 R8, [R1+0x8fc0] ;  /* 0x008fc00001087983 */ /* 0x000ee20000300a00 */
[----:B------:R-:W-:-:S02]  /*90310*/  IMAD.MOV.U32 R20, RZ, RZ, R28 ;  /* 0x000000ffff147224 */ /* 0x000fc400078e001c */
[----:B------:R-:W-:Y:S01]  /*90320*/  IMAD.MOV.U32 R21, RZ, RZ, R3 ;  /* 0x000000ffff157224 */ /* 0x000fe200078e0003 */
[----:B------:R0:W-:Y:S04]  /*90330*/  STL.64 [R1+0x5a0], R24 ;  /* 0x0005a01801007387 */ /* 0x0001e80000100a00 */
[----:B------:R-:W-:Y:S04]  /*90340*/  STL.64 [R1+0x5a8], R26 ;  /* 0x0005a81a01007387 */ /* 0x000fe80000100a00 */
[----:B0-----:R-:W2:Y:S01]  /*90350*/  LDL.LU.64 R24, [R1+0x8fb8] ;  /* 0x008fb80001187983 */ /* 0x001ea20000300a00 */
[C---:B---3--:R-:W-:Y:S03]  /*90360*/  HMMA.16816.F32 R20, R16.reuse, R20, R8 ;  /* 0x000000141014723c */ /* 0x048fe60000001808 */
[----:B------:R-:W3:Y:S05]  /*90370*/  LDL.LU.64 R8, [R1+0x8fb0] ;  /* 0x008fb00001087983 */ /* 0x000eea0000300a00 */
[C---:B---3--:R-:W-:Y:S01]  /*90380*/  HMMA.16816.F32 R8, R16.reuse, R8, R4 ;  /* 0x000000081008723c */ /* 0x048fe20000001804 */
[----:B------:R-:W3:Y:S11]  /*90390*/  LDL.LU.64 R4, [R1+0x550] ;  /* 0x0005500001047983 */ /* 0x000ef60000300a00 */
[----:B------:R-:W-:Y:S03]  /*903a0*/  @!UPT UIADD3 URZ, URZ, URZ, URZ ;  /* 0x0000003f3f3ff290 */ /* 0x000fe6000fffe03f */
[----:B------:R-:W-:Y:S04]  /*903b0*/  STL.64 [R1+0x590], R20 ;  /* 0x0005901401007387 */ /* 0x000fe80000100a00 */
[----:B------:R-:W-:Y:S04]  /*903c0*/  STL.64 [R1+0x598], R22 ;  /* 0x0005981601007387 */ /* 0x000fe80000100a00 */
[----:B------:R-:W3:Y:S04]  /*903d0*/  LDL.LU.64 R6, [R1+0x558] ;  /* 0x0005580001067983 */ /* 0x000ee80000300a00 */
[----:B------:R0:W-:Y:S04]  /*903e0*/  STL.64 [R1+0x580], R8 ;  /* 0x0005800801007387 */ /* 0x0001e80000100a00 */
[----:B------:R1:W-:Y:S04]  /*903f0*/  STL.64 [R1+0x588], R10 ;  /* 0x0005880a01007387 */ /* 0x0003e80000100a00 */
[----:B0-----:R-:W4:Y:S04]  /*90400*/  LDL.LU.64 R8, [R1+0x540] ;  /* 0x0005400001087983 */ /* 0x001f280000300a00 */
[----:B-1----:R-:W4:Y:S04]  /*90410*/  LDL.LU.64 R10, [R1+0x548] ;  /* 0x00054800010a7983 */ /* 0x002f280000300a00 */
[----:B------:R-:W3:Y:S01]  /*90420*/  LDL.LU.64 R20, [R1+0x80] ;  /* 0x0000800001147983 */ /* 0x000ee20000300a00 */
[C---:B--2---:R-:W-:Y:S03]  /*90430*/  HMMA.16816.F32 R24, R16.reuse, R24, R12 ;  /* 0x000000181018723c */ /* 0x044fe6000000180c */
[----:B---3--:R0:W-:Y:S04]  /*90440*/  STL.64 [R1+0x8f78], R20 ;  /* 0x008f781401007387 */ /* 0x0081e80000100a00 */
[----:B0-----:R-:W2:Y:S04]  /*90450*/  LDL.64 R20, [R1+0x90] ;  /* 0x0000900001147983 */ /* 0x001ea80000100a00 */
[----:B--2---:R0:W-:Y:S04]  /*90460*/  STL.64 [R1+0x8f88], R20 ;  /* 0x008f881401007387 */ /* 0x0041e80000100a00 */
[----:B0-----:R-:W2:Y:S04]  /*90470*/  LDL.LU.64 R20, [R1+0xd0] ;  /* 0x0000d00001147983 */ /* 0x001ea80000300a00 */
[----:B------:R-:W2:Y:S04]  /*90480*/  LDL.LU.64 R14, [R1+0x8fa8] ;  /* 0x008fa800010e7983 */ /* 0x000ea80000300a00 */
[----:B------:R-:W2:Y:S04]  /*90490*/  LDL.LU.64 R12, [R1+0x8fa0] ;  /* 0x008fa000010c7983 */ /* 0x000ea80000300a00 */
[----:B------:R0:W-:Y:S04]  /*904a0*/  STL.64 [R1+0x570], R24 ;  /* 0x0005701801007387 */ /* 0x0001e80000100a00 */
[----:B------:R-:W-:Y:S04]  /*904b0*/  STL.64 [R1+0x578], R26 ;  /* 0x0005781a01007387 */ /* 0x000fe80000100a00 */
[----:B0-----:R-:W3:Y:S04]  /*904c0*/  LDL.LU.64 R24, [R1+0x70] ;  /* 0x0000700001187983 */ /* 0x001ee80000300a00 */
[----:B---3--:R0:W-:Y:S04]  /*904d0*/  STL.64 [R1+0x8f80], R24 ;  /* 0x008f801801007387 */ /* 0x0081e80000100a00 */
[----:B0-----:R-:W3:Y:S01]  /*904e0*/  LDL.LU.64 R24, [R1+0xc0] ;  /* 0x0000c00001187983 */ /* 0x001ee20000300a00 */
[----:B--2---:R-:W-:Y:S01]  /*904f0*/  HMMA.16816.F32 R12, R16, R20, R12 ;  /* 0x00000014100c723c */ /* 0x004fe2000000180c */
[----:B------:R-:W-:-:S02]  /*90500*/  IMAD.MOV.U32 R0, RZ, RZ, R20 ;  /* 0x000000ffff007224 */ /* 0x000fc400078e0014 */
[----:B------:R-:W-:Y:S11]  /*90510*/  IMAD.MOV.U32 R3, RZ, RZ, R21 ;  /* 0x000000ffff037224 */ /* 0x000ff600078e0015 */
[----:B------:R-:W-:Y:S09]  /*90520*/  @!UPT UIADD3 URZ, URZ, URZ, URZ ;  /* 0x0000003f3f3ff290 */ /* 0x000ff2000fffe03f */
[----:B------:R0:W-:Y:S04]  /*90530*/  STL.64 [R1+0x560], R12 ;  /* 0x0005600c01007387 */ /* 0x0001e80000100a00 */
[----:B------:R-:W-:Y:S04]  /*90540*/  STL.64 [R1+0x568], R14 ;  /* 0x0005680e01007387 */ /* 0x000fe80000100a00 */
[----:B0-----:R-:W2:Y:S04]  /*90550*/  LDL.LU.64 R12, [R1+0x8f98] ;  /* 0x008f9800010c7983 */ /* 0x001ea80000300a00 */
[----:B------:R-:W2:Y:S04]  /*90560*/  LDL.LU.64 R20, [R1+0x530] ;  /* 0x0005300001147983 */ /* 0x000ea80000300a00 */
[----:B------:R-:W2:Y:S04]  /*90570*/  LDL.LU.64 R22, [R1+0x538] ;  /* 0x0005380001167983 */ /* 0x000ea80000300a00 */
[----:B------:R-:W-:Y:S04]  /*90580*/  STL [R1+0x8dd4], R0 ;  /* 0x008dd40001007387 */ /* 0x000fe80000100800 */
[----:B------:R-:W-:Y:S01]  /*90590*/  STL [R1+0x8dd0], R3 ;  /* 0x008dd00301007387 */ /* 0x000fe20000100800 */
[----:B---3--:R-:W-:Y:S11]  /*905a0*/  HMMA.16816.F32 R4, R16, R24, R4 ;  /* 0x000000181004723c */ /* 0x008ff60000001804 */
[----:B------:R-:W-:Y:S11]  /*905b0*/  @!UPT UIADD3 URZ, URZ, URZ, URZ ;  /* 0x0000003f3f3ff290 */ /* 0x000ff6000fffe03f */
[----:B------:R-:W-:Y:S01]  /*905c0*/  @!UPT UIADD3 URZ, URZ, URZ, URZ ;  /* 0x0000003f3f3ff290 */ /* 0x000fe2000fffe03f */
[----:B------:R0:W-:Y:S04]  /*905d0*/  STL.64 [R1+0x550], R4 ;  /* 0x0005500401007387 */ /* 0x0001e80000100a00 */
[----:B------:R1:W-:Y:S04]  /*905e0*/  STL.64 [R1+0x558], R6 ;  /* 0x0005580601007387 */ /* 0x0003e80000100a00 */
[----:B0-----:R-:W4:Y:S01]  /*905f0*/  LDL.LU.64 R4, [R1+0x8f90] ;  /* 0x008f900001047983 */ /* 0x001f220000300a00 */
[----:B------:R-:W-:Y:S02]  /*90600*/  IMAD.MOV.U32 R28, RZ, RZ, R24 ;  /* 0x000000ffff1c7224 */ /* 0x000fe400078e0018 */
[----:B------:R-:W-:-:S03]  /*90610*/  IMAD.MOV.U32 R29, RZ, RZ, R25 ;  /* 0x000000ffff1d7224 */ /* 0x000fc600078e0019 */
[----:B------:R-:W-:Y:S04]  /*90620*/  STL [R1+0x8ddc], R28 ;  /* 0x008ddc1c01007387 */ /* 0x000fe80000100800 */
[----:B------:R-:W-:Y:S04]  /*90630*/  STL [R1+0x8dd8], R29 ;  /* 0x008dd81d01007387 */ /* 0x000fe80000100800 */
[----:B------:R-:W3:Y:S01]  /*90640*/  LDL.LU.64 R24, [R1+0x520] ;  /* 0x0005200001187983 */ /* 0x000ee20000300a00 */
[C---:B----4-:R-:W-:Y:S01]  /*90650*/  HMMA.16816.F32 R8, R16.reuse, R4, R8 ;  /* 0x000000041008723c */ /* 0x050fe20000001808 */
[----:B------:R-:W-:Y:S11]  /*90660*/  IMAD.MOV.U32 R3, RZ, RZ, R4 ;  /* 0x000000ffff037224 */ /* 0x000ff600078e0004 */
[----:B------:R-:W-:Y:S11]  /*90670*/  @!UPT UIADD3 URZ, URZ, URZ, URZ ;  /* 0x0000003f3f3ff290 */ /* 0x000ff6000fffe03f */
[----:B------:R0:W-:Y:S04]  /*90680*/  STL.64 [R1+0x540], R8 ;  /* 0x0005400801007387 */ /* 0x0001e80000100a00 */
[----:B------:R-:W-:Y:S04]  /*90690*/  STL.64 [R1+0x548], R10 ;  /* 0x0005480a01007387 */ /* 0x000fe80000100a00 */
[----:B------:R-:W3:Y:S04]  /*906a0*/  LDL.LU.64 R26, [R1+0x528] ;  /* 0x00052800011a7983 */ /* 0x000ee80000300a00 */
[----:B------:R-:W4:Y:S04]  /*906b0*/  LDL.LU.64 R4, [R1+0x500] ;  /* 0x0005000001047983 */ /* 0x000f280000300a00 */
[----:B-1----:R-:W4:Y:S04]  /*906c0*/  LDL.LU.64 R6, [R1+0x508] ;  /* 0x0005080001067983 */ /* 0x002f280000300a00 */
[----:B0-----:R-:W3:Y:S01]  /*906d0*/  LDL.LU.64 R8, [R1+0x50] ;  /* 0x0000500001087983 */ /* 0x001ee20000300a00 */
[----:B--2---:R-:W-:Y:S01]  /*906e0*/  HMMA.16816.F32 R20, R16, R12, R20 ;  /* 0x0000000c1014723c */ /* 0x004fe20000001814 */
[----:B------:R-:W-:-:S02]  /*906f0*/  IMAD.MOV.U32 R29, RZ, RZ, R12 ;  /* 0x000000ffff1d7224 */ /* 0x000fc400078e000c */
[----:B------:R-:W-:Y:S01]  /*90700*/  IMAD.MOV.U32 R0, RZ, RZ, R13 ;  /* 0x000000ffff007224 */ /* 0x000fe200078e000d */
[----:B---3--:R0:W-:Y:S04]  /*90710*/  STL.64 [R1+0x8f60], R8 ;  /* 0x008f600801007387 */ /* 0x0081e80000100a00 */
[----:B0-----:R-:W2:Y:S04]  /*90720*/  LDL.LU.64 R8, [R1+0x60] ;  /* 0x0000600001087983 */ /* 0x001ea80000300a00 */
[----:B------:R-:W-:Y:S11]  /*90730*/  STL [R1+0x8de0], R3 ;  /* 0x008de00301007387 */ /* 0x000ff60000100800 */
[----:B------:R0:W-:Y:S04]  /*90740*/  STL.64 [R1+0x530], R20 ;  /* 0x0005301401007387 */ /* 0x0001e80000100a00 */
[----:B------:R-:W-:Y:S04]  /*90750*/  STL.64 [R1+0x538], R22 ;  /* 0x0005381601007387 */ /* 0x000fe80000100a00 */
[----:B0-----:R-:W3:Y:S04]  /*90760*/  LDL.LU.64 R20, [R1+0x8f88] ;  /* 0x008f880001147983 */ /* 0x001ee80000300a00 */
[----:B------:R-:W2:Y:S01]  /*90770*/  LDL.LU.64 R12, [R1+0x40] ;  /* 0x00004000010c7983 */ /* 0x000ea20000300a00 */
[----:B---3--:R-:W-:Y:S03]  /*90780*/  HMMA.16816.F32 R24, R16, R20, R24 ;  /* 0x000000141018723c */ /* 0x008fe60000001818 */
[----:B--2---:R0:W-:Y:S01]  /*90790*/  STL.64 [R1+0x8f58], R12 ;  /* 0x008f580c01007387 */ /* 0x0041e20000100a00 */
[----:B------:R-:W-:-:S03]  /*907a0*/  IMAD.MOV.U32 R28, RZ, RZ, R21 ;  /* 0x000000ffff1c7224 */ /* 0x000fc600078e0015 */
[----:B0-----:R-:W2:Y:S04]  /*907b0*/  LDL.LU.64 R12, [R1+0x510] ;  /* 0x00051000010c7983 */ /* 0x001ea80000300a00 */
[----:B------:R-:W2:Y:S04]  /*907c0*/  LDL.LU.64 R14, [R1+0x518] ;  /* 0x00051800010e7983 */ /* 0x000ea80000300a00 */
[----:B------:R-:W-:Y:S04]  /*907d0*/  STL [R1+0x8de8], R29 ;  /* 0x008de81d01007387 */ /* 0x000fe80000100800 */
[----:B------:R-:W-:Y:S04]  /*907e0*/  STL [R1+0x8de4], R0 ;  /* 0x008de40001007387 */ /* 0x000fe80000100800 */
[----:B------:R0:W-:Y:S04]  /*907f0*/  STL.64 [R1+0x520], R24 ;  /* 0x0005201801007387 */ /* 0x0001e80000100a00 */
[----:B------:R-:W-:Y:S04]  /*90800*/  STL.64 [R1+0x528], R26 ;  /* 0x0005281a01007387 */ /* 0x000fe80000100a00 */
[----:B0-----:R-:W4:Y:S04]  /*90810*/  LDL.LU.64 R24, [R1+0x8f80] ;  /* 0x008f800001187983 */ /* 0x001f280000300a00 */
[----:B------:R-:W2:Y:S04]  /*90820*/  LDL.LU.64 R20, [R1+0x8f78] ;  /* 0x008f780001147983 */ /* 0x000ea80000300a00 */
[----:B------:R-:W-:Y:S01]  /*90830*/  STL [R1+0x8dec], R28 ;  /* 0x008dec1c01007387 */ /* 0x000fe20000100800 */
[C---:B----4-:R-:W-:Y:S08]  /*90840*/  HMMA.16816.F32 R4, R16.reuse, R24, R4 ;  /* 0x000000181004723c */ /* 0x050ff00000001804 */
[----:B--2---:R-:W-:Y:S01]  /*90850*/  HMMA.16816.F32 R12, R16, R20, R12 ;  /* 0x00000014100c723c */ /* 0x004fe2000000180c */
[----:B------:R-:W-:-:S02]  /*90860*/  IMAD.MOV.U32 R0, RZ, RZ, R20 ;  /* 0x000000ffff007224 */ /* 0x000fc400078e0014 */
[----:B------:R-:W-:Y:S11]  /*90870*/  IMAD.MOV.U32 R3, RZ, RZ, R21 ;  /* 0x000000ffff037224 */ /* 0x000ff600078e0015 */
[----:B------:R-:W-:Y:S09]  /*90880*/  @!UPT UIADD3 URZ, URZ, URZ, URZ ;  /* 0x0000003f3f3ff290 */ /* 0x000ff2000fffe03f */
[----:B------:R0:W-:Y:S04]  /*90890*/  STL.64 [R1+0x510], R12 ;  /* 0x0005100c01007387 */ /* 0x0001e80000100a00 */
[----:B------:R1:W-:Y:S04]  /*908a0*/  STL.64 [R1+0x518], R14 ;  /* 0x0005180e01007387 */ /* 0x0003e80000100a00 */
[----:B------:R-:W-:Y:S04]  /*908b0*/  STL [R1+0x8df4], R0 ;  /* 0x008df40001007387 */ /* 0x000fe80000100800 */
[----:B------:R-:W-:Y:S04]  /*908c0*/  STL [R1+0x8df0], R3 ;  /* 0x008df00301007387 */ /* 0x000fe80000100800 */
[----:B------:R-:W-:Y:S04]  /*908d0*/  STL.64 [R1+0x500], R4 ;  /* 0x0005000401007387 */ /* 0x000fe80000100a00 */
[----:B------:R-:W-:Y:S04]  /*908e0*/  STL.64 [R1+0x508], R6 ;  /* 0x0005080601007387 */ /* 0x000fe80000100a00 */
[----:B0-----:R-:W2:Y:S04]  /*908f0*/  LDL.LU.64 R12, [R1+0x4e0] ;  /* 0x0004e000010c7983 */ /* 0x001ea80000300a00 */
[----:B-1----:R-:W3:Y:S04]  /*90900*/  LDL.LU.64 R14, [R1+0x4e8] ;  /* 0x0004e800010e7983 */ /* 0x002ee80000300a00 */
[----:B---3--:R-:W-:Y:S04]  /*90910*/  STL.64 [R1+0x8f70], R14 ;  /* 0x008f700e01007387 */ /* 0x008fe80000100a00 */
[----:B--2---:R0:W-:Y:S04]  /*90920*/  STL.64 [R1+0x8f68], R12 ;  /* 0x008f680c01007387 */ /* 0x0041e80000100a00 */
[----:B0-----:R-:W2:Y:S04]  /*90930*/  LDL.LU.64 R12, [R1+0x4f0] ;  /* 0x0004f000010c7983 */ /* 0x001ea80000300a00 */
[----:B------:R-:W2:Y:S04]  /*90940*/  LDL.LU.64 R14, [R1+0x4f8] ;  /* 0x0004f800010e7983 */ /* 0x000ea80000300a00 */
[----:B------:R-:W3:Y:S04]  /*90950*/  LDL.LU.64 R4, [R1+0x30] ;  /* 0x0000300001047983 */ /* 0x000ee80000300a00 */
[----:B------:R-:W4:Y:S01]  /*90960*/  LDL.LU.64 R20, [R1+0x10] ;  /* 0x0000100001147983 */ /* 0x000f220000300a00 */
[----:B------:R-:W-:-:S02]  /*90970*/  IMAD.MOV.U32 R28, RZ, RZ, R24 ;  /* 0x000000ffff1c7224 */ /* 0x000fc400078e0018 */
[----:B------:R-:W-:Y:S01]  /*90980*/  IMAD.MOV.U32 R29, RZ, RZ, R25 ;  /* 0x000000ffff1d7224 */ /* 0x000fe200078e0019 */
[----:B----4-:R0:W-:Y:S04]  /*90990*/  STL.64 [R1+0x8f40], R20 ;  /* 0x008f401401007387 */ /* 0x0101e80000100a00 */
[----:B0-----:R-:W4:Y:S04]  /*909a0*/  LDL.LU.64 R20, [R1+0x20] ;  /* 0x0000200001147983 */ /* 0x001f280000300a00 */
[----:B------:R-:W3:Y:S01]  /*909b0*/  LDL.LU.64 R24, [R1] ;  /* 0x0000000001187983 */ /* 0x000ee20000300a00 */
[----:B--2---:R-:W-:Y:S01]  /*909c0*/  HMMA.16816.F32 R12, R16, R8, R12 ;  /* 0x00000008100c723c */ /* 0x004fe2000000180c */
[----:B------:R-:W-:-:S02]  /*909d0*/  IMAD.MOV.U32 R0, RZ, RZ, R8 ;  /* 0x000000ffff007224 */ /* 0x000fc400078e0008 */
[----:B------:R-:W-:Y:S01]  /*909e0*/  IMAD.MOV.U32 R3, RZ, RZ, R9 ;  /* 0x000000ffff037224 */ /* 0x000fe200078e0009 */
[----:B---3--:R0:W-:Y:S04]  /*909f0*/  STL.64 [R1+0x8f38], R24 ;  /* 0x008f381801007387 */ /* 0x0081e80000100a00 */
[----:B0-----:R-:W2:Y:S04]  /*90a00*/  LDL.LU.64 R24, [R1+0x4d0] ;  /* 0x0004d00001187983 */ /* 0x001ea80000300a00 */
[----:B------:R-:W2:Y:S04]  /*90a10*/  LDL.LU.64 R26, [R1+0x4d8] ;  /* 0x0004d800011a7983 */ /* 0x000ea80000300a00 */
[----:B------:R-:W-:Y:S04]  /*90a20*/  STL [R1+0x8dfc], R29 ;  /* 0x008dfc1d01007387 */ /* 0x000fe80000100800 */
[----:B------:R-:W-:Y:S04]  /*90a30*/  STL [R1+0x8df8], R28 ;  /* 0x008df81c01007387 */ /* 0x000fe80000100800 */
[----:B------:R-:W-:Y:S04]  /*90a40*/  STL.64 [R1+0x4f0], R12 ;  /* 0x0004f00c01007387 */ /* 0x000fe80000100a00 */
[----:B------:R0:W-:Y:S04]  /*90a50*/  STL.64 [R1+0x4f8], R14 ;  /* 0x0004f80e01007387 */ /* 0x0001e80000100a00 */
[----:B0-----:R-:W3:Y:S04]  /*90a60*/  LDL.LU.64 R14, [R1+0x8f70] ;  /* 0x008f7000010e7983 */ /* 0x001ee80000300a00 */
[----:B------:R-:W3:Y:S04]  /*90a70*/  LDL.LU.64 R12, [R1+0x8f68] ;  /* 0x008f6800010c7983 */ /* 0x000ee80000300a00 */
[----:B------:R-:W3:Y:S04]  /*90a80*/  LDL.LU.64 R8, [R1+0x8f60] ;  /* 0x008f600001087983 */ /* 0x000ee80000300a00 */
[----:B------:R-:W-:Y:S04]  /*90a90*/  STL [R1+0x8e3c], R3 ;  /* 0x008e3c0301007387 */ /* 0x000fe80000100800 */
[----:B------:R-:W-:Y:S01]  /*90aa0*/  STL [R1+0x8e38], R0 ;  /* 0x008e380001007387 */ /* 0x000fe20000100800 */
[----:B---3--:R-:W-:Y:S11]  /*90ab0*/  HMMA.16816.F32 R12, R16, R8, R12 ;  /* 0x00000008100c723c */ /* 0x008ff6000000180c */
[----:B------:R-:W-:Y:S11]  /*90ac0*/  @!UPT UIADD3 URZ, URZ, URZ, URZ ;  /* 0x0000003f3f3ff290 */ /* 0x000ff6000fffe03f */
[----:B------:R-:W-:Y:S01]  /*90ad0*/  @!UPT UIADD3 URZ, URZ, URZ, URZ ;  /* 0x0000003f3f3ff290 */ /* 0x000fe2000fffe03f */
[----:B------:R0:W-:Y:S04]  /*90ae0*/  STL.64 [R1+0x4e0], R12 ;  /* 0x0004e00c01007387 */ /* 0x0001e80000100a00 */
[----:B------:R-:W-:Y:S04]  /*90af0*/  STL.64 [R1+0x4e8], R14 ;  /* 0x0004e80e01007387 */ /* 0x000fe80000100a00 */
[----:B0-----:R-:W2:Y:S01]  /*90b00*/  LDL.LU.64 R12, [R1+0x8f58] ;  /* 0x008f5800010c7983 */ /* 0x001ea20000300a00 */
[----:B------:R-:W-:Y:S02]  /*90b10*/  IMAD.MOV.U32 R28, RZ, RZ, R9 ;  /* 0x000000ffff1c7224 */ /* 0x000fe400078e0009 */
[----:B------:R-:W-:-:S02]  /*90b20*/  IMAD.MOV.U32 R29, RZ, RZ, R8 ;  /* 0x000000ffff1d7224 */ /* 0x000fc400078e0008 */
[----:B------:R-:W3:Y:S04]  /*90b30*/  LDL.LU.64 R8, [R1+0x4c0] ;  /* 0x0004c00001087983 */ /* 0x000ee80000300a00 */
[----:B------:R-:W3:Y:S04]  /*90b40*/  LDL.LU.64 R10, [R1+0x4c8] ;  /* 0x0004c800010a7983 */ /* 0x000ee80000300a00 */
[----:B------:R-:W-:Y:S04]  /*90b50*/  STL [R1+0x8e50], R28 ;  /* 0x008e501c01007387 */ /* 0x000fe80000100800 */
[----:B------:R-:W-:Y:S01]  /*90b60*/  STL [R1+0x8e4c], R29 ;  /* 0x008e4c1d01007387 */ /* 0x000fe20000100800 */
[C---:B--2---:R-:W-:Y:S11]  /*90b70*/  HMMA.16816.F32 R24, R16.reuse, R12, R24 ;  /* 0x0000000c1018723c */ /* 0x044ff60000001818 */
[----:B------:R-:W-:Y:S11]  /*90b80*/  @!UPT UIADD3 URZ, URZ, URZ, URZ ;  /* 0x0000003f3f3ff290 */ /* 0x000ff6000fffe03f */
[----:B------:R-:W-:Y:S01]  /*90b90*/  @!UPT UIADD3 URZ, URZ, URZ, URZ ;  /* 0x0000003f3f3ff290 */ /* 0x000fe2000fffe03f */
[----:B------:R0:W-:Y:S04]  /*90ba0*/  STL.64 [R1+0x4d0], R24 ;  /* 0x0004d01801007387 */ /* 0x0001e80000100a00 */
[----:B------:R1:W-:Y:S04]  /*90bb0*/  STL.64 [R1+0x4d8], R26 ;  /* 0x0004d81a01007387 */ /* 0x0003e80000100a00 */
[----:B0-----:R-:W2:Y:S04]  /*90bc0*/  LDL.LU.64 R24, [R1+0x4a0] ;  /* 0x0004a00001187983 */ /* 0x001ea80000300a00 */
[----:B-1----:R-:W2:Y:S01]  /*90bd0*/  LDL.LU.64 R26, [R1+0x4a8] ;  /* 0x0004a800011a7983 */ /* 0x002ea20000300a00 */
[----:B---3--:R-:W-:Y:S03]  /*90be0*/  HMMA.16816.F32 R8, R16, R4, R8 ;  /* 0x000000041008723c */ /* 0x008fe60000001808 */
[----:B--2---:R-:W-:Y:S04]  /*90bf0*/  STL.64 [R1+0x8f50], R26 ;  /* 0x008f501a01007387 */ /* 0x004fe80000100a00 */
[----:B------:R0:W-:Y:S04]  /*90c00*/  STL.64 [R1+0x8f48], R24 ;  /* 0x008f481801007387 */ /* 0x0001e80000100a00 */
[----:B0-----:R-:W2:Y:S04]  /*90c10*/  LDL.LU.64 R24, [R1+0x4b0] ;  /* 0x0004b00001187983 */ /* 0x001ea80000300a00 */
[----:B------:R-:W2:Y:S01]  /*90c20*/  LDL.LU.64 R26, [R1+0x4b8] ;  /* 0x0004b800011a7983 */ /* 0x000ea20000300a00 */
[----:B------:R-:W-:-:S02]  /*90c30*/  IMAD.MOV.U32 R0, RZ, RZ, R13 ;  /* 0x000000ffff007224 */ /* 0x000fc400078e000d */
[----:B------:R-:W-:Y:S02]  /*90c40*/  IMAD.MOV.U32 R3, RZ, RZ, R12 ;  /* 0x000000ffff037224 */ /* 0x000fe400078e000c */
[----:B------:R-:W3:Y:S04]  /*90c50*/  LDL.LU.64 R12, [R1+0x490] ;  /* 0x00049000010c7983 */ /* 0x000ee80000300a00 */
[----:B------:R-:W3:Y:S01]  /*90c60*/  LDL.LU.64 R14, [R1+0x498] ;  /* 0x00049800010e7983 */ /* 0x000ee20000300a00 */
[----:B------:R-:W-:-:S03]  /*90c70*/  IMAD.MOV.U32 R2, RZ, RZ, R5 ;  /* 0x000000ffff027224 */ /* 0x000fc600078e0005 */
[----:B------:R-:W-:Y:S01]  /*90c80*/  STL [R1+0x8e58], R0 ;  /* 0x008e580001007387 */ /* 0x000fe20000100800 */
[----:B------:R-:W-:-:S03]  /*90c90*/  IMAD.MOV.U32 R29, RZ, RZ, R4 ;  /* 0x000000ffff1d7224 */ /* 0x000fc600078e0004 */
[----:B------:R-:W-:Y:S04]  /*90ca0*/  STL [R1+0x8e54], R3 ;  /* 0x008e540301007387 */ /* 0x000fe80000100800 */
[----:B------:R0:W-:Y:S04]  /*90cb0*/  STL.64 [R1+0x4c0], R8 ;  /* 0x0004c00801007387 */ /* 0x0001e80000100a00 */
[----:B------:R1:W-:Y:S04]  /*90cc0*/  STL.64 [R1+0x4c8], R10 ;  /* 0x0004c80a01007387 */ /* 0x0003e80000100a00 */
[----:B0-----:R-:W3:Y:S04]  /*90cd0*/  LDL.LU.64 R8, [R1+0x480] ;  /* 0x0004800001087983 */ /* 0x001ee80000300a00 */
[----:B-1----:R-:W3:Y:S04]  /*90ce0*/  LDL.LU.64 R10, [R1+0x488] ;  /* 0x00048800010a7983 */ /* 0x002ee80000300a00 */
[----:B------:R-:W3:Y:S04]  /*90cf0*/  LDL.LU.64 R4, [R1+0xab0] ;  /* 0x000ab00001047983 */ /* 0x000ee80000300a00 */
[----:B------:R-:W3:Y:S04]  /*90d00*/  LDL.LU.64 R6, [R1+0xab8] ;  /* 0x000ab80001067983 */ /* 0x000ee80000300a00 */
[----:B------:R-:W-:Y:S04]  /*90d10*/  STL [R1+0x8e60], R2 ;  /* 0x008e600201007387 */ /* 0x000fe80000100800 */
[----:B------:R-:W-:Y:S01]  /*90d20*/  STL [R1+0x8e5c], R29 ;  /* 0x008e5c1d01007387 */ /* 0x000fe20000100800 */
[----:B----4-:R-:W-:-:S02]  /*90d30*/  IMAD.MOV.U32 R3, RZ, RZ, R20 ;  /* 0x000000ffff037224 */ /* 0x010fc400078e0014 */
[----:B------:R-:W-:Y:S01]  /*90d40*/  IMAD.MOV.U32 R28, RZ, RZ, R21 ;  /* 0x000000ffff1c7224 */ /* 0x000fe200078e0015 */
[C---:B--2---:R-:W-:Y:S11]  /*90d50*/  HMMA.16816.F32 R24, R16.reuse, R20, R24 ;  /* 0x000000141018723c */ /* 0x044ff60000001818 */
[----:B------:R-:W-:Y:S11]  /*90d60*/  @!UPT UIADD3 URZ, URZ, URZ, URZ ;  /* 0x0000003f3f3ff290 */ /* 0x000ff6000fffe03f */
[----:B------:R-:W-:Y:S01]  /*90d70*/  @!UPT UIADD3 URZ, URZ, URZ, URZ ;  /* 0x0000003f3f3ff290 */ /* 0x000fe2000fffe03f */
[----:B------:R-:W-:Y:S04]  /*90d80*/  STL.64 [R1+0x4b0], R24 ;  /* 0x0004b01801007387 */ /* 0x000fe80000100a00 */
[----:B------:R0:W-:Y:S04]  /*90d90*/  STL.64 [R1+0x4b8], R26 ;  /* 0x0004b81a01007387 */ /* 0x0001e80000100a00 */
[----:B0-----:R-:W2:Y:S04]  /*90da0*/  LDL.LU.64 R26, [R1+0x8f50] ;  /* 0x008f5000011a7983 */ /* 0x001ea80000300a00 */
[----:B------:R-:W2:Y:S04]  /*90db0*/  LDL.LU.64 R24, [R1+0x8f48] ;  /* 0x008f480001187983 */ /* 0x000ea80000300a00 */
[----:B------:R-:W2:Y:S04]  /*90dc0*/  LDL.LU.64 R20, [R1+0x8f40] ;  /* 0x008f400001147983 */ /* 0x000ea80000300a00 */
[----:B------:R-:W-:Y:S01]  /*90dd0*/  STL [R1+0x8e64], R3 ;  /* 0x008e640301007387 */ /* 0x000fe20000100800 */
[C---:B--2---:R-:W-:Y:S11]  /*90de0*/  HMMA.16816.F32 R24, R16.reuse, R20, R24 ;  /* 0x000000141018723c */ /* 0x044ff60000001818 */
[----:B------:R-:W-:Y:S11]  /*90df0*/  @!UPT UIADD3 URZ, URZ, URZ, URZ ;  /* 0x0000003f3f3ff290 */ /* 0x000ff6000fffe03f */
[----:B------:R-:W-:Y:S01]  /*90e00*/  @!UPT UIADD3 URZ, URZ, URZ, URZ ;  /* 0x0000003f3f3ff290 */ /* 0x000fe2000fffe03f */
[----:B------:R0:W-:Y:S04]  /*90e10*/  STL.64 [R1+0x4a0], R24 ;  /* 0x0004a01801007387 */ /* 0x0001e80000100a00 */
[----:B------:R-:W-:Y:S04]  /*90e20*/  STL.64 [R1+0x4a8], R26 ;  /* 0x0004a81a01007387 */ /* 0x000fe80000100a00 */
[----:B0-----:R-:W3:Y:S01]  /*90e30*/  LDL.LU.64 R24, [R1+0x8f38] ;  /* 0x008f380001187983 */ /* 0x001ee20000300a00 */
[----:B------:R-:W-:Y:S02]  /*90e40*/  IMAD.MOV.U32 R29, RZ, RZ, R20 ;  /* 0x000000ffff1d7224 */ /* 0x000fe400078e0014 */
[----:B------:R-:W-:Y:S01]  /*90e50*/  IMAD.MOV.U32 R0, RZ, RZ, R21 ;  /* 0x000000ffff007224 */ /* 0x000fe200078e0015 */
[----:B------:R-:W2:Y:S04]  /*90e60*/  LDL.LU.64 R22, [R1+0x8f30] ;  /* 0x008f300001167983 */ /* 0x000ea80000300a00 */
[----:B------:R-:W4:Y:S01]  /*90e70*/  LDL.LU.64 R20, [R1+0x8f28] ;  /* 0x008f280001147983 */ /* 0x000f220000300a00 */
[----:B---3--:R-:W-:Y:S01]  /*90e80*/  HMMA.16816.F32 R12, R16, R24, R12 ;  /* 0x00000018100c723c */ /* 0x008fe2000000180c */
[----:B------:R-:W-:-:S02]  /*90e90*/  IMAD.MOV.U32 R3, RZ, RZ, R24 ;  /* 0x000000ffff037224 */ /* 0x000fc400078e0018 */
[----:B------:R-:W-:Y:S11]  /*90ea0*/  IMAD.MOV.U32 R2, RZ, RZ, R25 ;  /* 0x000000ffff027224 */ /* 0x000ff600078e0019 */
[----:B------:R-:W-:Y:S09]  /*90eb0*/  @!UPT UIADD3 URZ, URZ, URZ, URZ ;  /* 0x0000003f3f3ff290 */ /* 0x000ff2000fffe03f */
[----:B------:R-:W-:Y:S04]  /*90ec0*/  STL.64 [R1+0x490], R12 ;  /* 0x0004900c01007387 */ /* 0x000fe80000100a00 */
[----:B------:R0:W-:Y:S04]  /*90ed0*/  STL.64 [R1+0x498], R14 ;  /* 0x0004980e01007387 */ /* 0x0001e80000100a00 */
[----:B0-----:R-:W3:Y:S04]  /*90ee0*/  LDL.LU.64 R14, [R1+0x8f20] ;  /* 0x008f2000010e7983 */ /* 0x001ee80000300a00 */
[----:B------:R-:W2:Y:S04]  /*90ef0*/  LDL.LU.64 R12, [R1+0x8f18] ;  /* 0x008f1800010c7983 */ /* 0x000ea80000300a00 */
[----:B------:R-:W2:Y:S04]  /*90f00*/  LDL.LU.64 R26, [R1+0x8f10] ;  /* 0x008f1000011a7983 */ /* 0x000ea80000300a00 */
[----:B------:R-:W2:Y:S02]  /*90f10*/  LDL.LU.64 R24, [R1+0x8f08] ;  /* 0x008f080001187983 */ /* 0x000ea40000300a00 */
[----:B--2---:R-:W-:Y:S11]  /*90f20*/  HMMA.16816.F32 R8, R16, R24, R8 ;  /* 0x000000181008723c */ /* 0x004ff60000001808 */
[----:B------:R-:W-:Y:S11]  /*90f30*/  @!UPT UIADD3 URZ, URZ, URZ, URZ ;  /* 0x0000003f3f3ff290 */ /* 0x000ff6000fffe03f */
[----:B------:R-:W-:Y:S01]  /*90f40*/  @!UPT UIADD3 URZ, URZ, URZ, URZ ;  /* 0x0000003f3f3ff290 */ /* 0x000fe2000fffe03f */
[----:B------:R-:W-:Y:S04]  /*90f50*/  STL.64 [R1+0x480], R8 ;  /* 0x0004800801007387 */ /* 0x000fe80000100a00 */
[----:B------:R0:W-:Y:S04]  /*90f60*/  STL.64 [R1+0x488], R10 ;  /* 0x0004880a01007387 */ /* 0x0001e80000100a00 */
[----:B0-----:R-:W2:Y:S04]  /*90f70*/  LDL.LU.64 R10, [R1+0x8f00] ;  /* 0x008f0000010a7983 */ /* 0x001ea80000300a00 */
[----:B------:R-:W2:Y:S04]  /*90f80*/  LDL.LU.64 R8, [R1+0x8ef8] ;  /* 0x008ef80001087983 */ /* 0x000ea80000300a00 */
[----:B------:R-:W-:Y:S04]  /*90f90*/  STL.64 [R1+0x8c80], R26 ;  /* 0x008c801a01007387 */ /* 0x000fe80000100a00 */
[----:B------:R4:W-:Y:S02]  /*90fa0*/  STL.64 [R1+0x8c78], R24 ;  /* 0x008c781801007387 */ /* 0x0009e40000100a00 */
[----:B----4-:R-:W-:-:S02]  /*90fb0*/  IMAD.MOV.U32 R24, RZ, RZ, R20 ;  /* 0x000000ffff187224 */ /* 0x010fc400078e0014 */
[----:B------:R-:W-:Y:S01]  /*90fc0*/  IMAD.MOV.U32 R25, RZ, RZ, R21 ;  /* 0x000000ffff197224 */ /* 0x000fe200078e0015 */
[----:B------:R-:W4:Y:S04]  /*90fd0*/  LDL.LU R20, [R1+0x8ef4] ;  /* 0x008ef40001147983 */ /* 0x000f280000300800 */
[----:B------:R-:W4:Y:S04]  /*90fe0*/  LDL.LU R21, [R1+0x8ef0] ;  /* 0x008ef00001157983 */ /* 0x000f280000300800 */
[----:B------:R0:W-:Y:S02]  /*90ff0*/  STL.64 [R1+0x8e68], R24 ;  /* 0x008e681801007387 */ /* 0x0001e40000100a00 */
[----:B0-----:R-:W-:Y:S02]  /*91000*/  HMMA.16816.F32 R24, R16, R12, R4 ;  /* 0x0000000c1018723c */ /* 0x001fe40000001804 */
[----:B------:R-:W2:Y:S04]  /*91010*/  LDL.LU.64 R4, [R1+0xaa0] ;  /* 0x000aa00001047983 */ /* 0x000ea80000300a00 */
[----:B------:R-:W2:Y:S11]  /*91020*/  LDL.LU.64 R6, [R1+0xaa8] ;  /* 0x000aa80001067983 */ /* 0x000eb60000300a00 */
[----:B------:R-:W-:Y:S06]  /*91030*/  @!UPT UIADD3 URZ, URZ, URZ, URZ ;  /* 0x0000003f3f3ff290 */ /* 0x000fec000fffe03f */
[----:B------:R0:W-:Y:S04]  /*91040*/  STL.64 [R1+0x470], R24 ;  /* 0x0004701801007387 */ /* 0x0001e80000100a00 */
[----:B------:R1:W-:Y:S04]  /*91050*/  STL.64 [R1+0x478], R26 ;  /* 0x0004781a01007387 */ /* 0x0003e80000100a00 */
[----:B0-----:R-:W2:Y:S04]  /*91060*/  LDL.LU.64 R24, [R1+0xbe0] ;  /* 0x000be00001187983 */ /* 0x001ea80000300a00 */
[----:B-1----:R-:W2:Y:S04]  /*91070*/  LDL.LU.64 R26, [R1+0xbe8] ;  /* 0x000be800011a7983 */ /* 0x002ea80000300a00 */
[----:B--2---:R-:W-:Y:S04]  /*91080*/  STL.64 [R1+0x8e78], R26 ;  /* 0x008e781a01007387 */ /* 0x004fe80000100a00 */
[----:B------:R3:W-:Y:S02]  /*91090*/  STL.64 [R1+0x8e70], R24 ;  /* 0x008e701801007387 */ /* 0x0007e40000100a00 */
[----:B---3--:R-:W-:-:S02]  /*910a0*/  IMAD.MOV.U32 R24, RZ, RZ, R14 ;  /* 0x000000ffff187224 */ /* 0x008fc400078e000e */
[----:B------:R-:W2:Y:S01]  /*910b0*/  LDL.LU R14, [R1+0x8eec] ;  /* 0x008eec00010e7983 */ /* 0x000ea20000300800 */
[----:B------:R-:W-:-:S03]  /*910c0*/  IMAD.MOV.U32 R25, RZ, RZ, R15 ;  /* 0x000000ffff197224 */ /* 0x000fc600078e000f */
[----:B------:R-:W2:Y:S04]  /*910d0*/  LDL.LU R15, [R1+0x8ee8] ;  /* 0x008ee800010f7983 */ /* 0x000ea80000300800 */
[----:B------:R0:W-:Y:S02]  /*910e0*/  STL.64 [R1+0x8e90], R24 ;  /* 0x008e901801007387 */ /* 0x0001e40000100a00 */
[----:B0-----:R-:W-:Y:S02]  /*910f0*/  IMAD.MOV.U32 R24, RZ, RZ, R8 ;  /* 0x000000ffff187224 */ /* 0x001fe400078e0008 */
[----:B------:R-:W-:Y:S01]  /*91100*/  IMAD.MOV.U32 R25, RZ, RZ, R9 ;  /* 0x000000ffff197224 */ /* 0x000fe200078e0009 */
[----:B------:R-:W3:Y:S04]  /*91110*/  LDL.LU R8, [R1+0x8ee4] ;  /* 0x008ee40001087983 */ /* 0x000ee80000300800 */
[----:B------:R-:W3:Y:S04]  /*91120*/  LDL.LU R9, [R1+0x8ee0] ;  /* 0x008ee00001097983 */ /* 0x000ee80000300800 */
[----:B------:R0:W-:Y:S02]  /*91130*/  STL.64 [R1+0x8ea8], R24 ;  /* 0x008ea81801007387 */ /* 0x0001e40000100a00 */
[----:B0-----:R-:W-:-:S02]  /*91140*/  IMAD.MOV.U32 R24, RZ, RZ, R11 ;  /* 0x000000ffff187224 */ /* 0x001fc400078e000b */
[----:B------:R-:W3:Y:S01]  /*91150*/  LDL.LU R11, [R1+0x8edc] ;  /* 0x008edc00010b7983 */ /* 0x000ee20000300800 */
[----:B------:R-:W-:-:S03]  /*91160*/  IMAD.MOV.U32 R25, RZ, RZ, R10 ;  /* 0x000000ffff197224 */ /* 0x000fc600078e000a */
[----:B------:R-:W3:Y:S04]  /*91170*/  LDL.LU R10, [R1+0x8ed8] ;  /* 0x008ed800010a7983 */ /* 0x000ee80000300800 */
        /* <DEDUP_REMOVED lines=8> */
[C---:B---3--:R-:W-:Y:S03]  /*91200*/  HMMA.16816.F32 R4, R16.reuse, R8, R4 ;  /* 0x000000081004723c */ /* 0x048fe60000001804 */
[----:B--2---:R-:W-:Y:S04]  /*91210*/  STL.64 [R1+0x8ea0], R14 ;  /* 0x008ea00e01007387 */ /* 0x004fe80000100a00 */
[----:B------:R0:W-:Y:S04]  /*91220*/  STL.64 [R1+0x8e98], R12 ;  /* 0x008e980c01007387 */ /* 0x0001e80000100a00 */
[----:B0-----:R-:W2:Y:S04]  /*91230*/  LDL.LU.64 R12, [R1+0xc30] ;  /* 0x000c3000010c7983 */ /* 0x001ea80000300a00 */
[----:B------:R-:W3:Y:S04]  /*91240*/  LDL.LU.64 R14, [R1+0xc38] ;  /* 0x000c3800010e7983 */ /* 0x000ee80000300a00 */
[----:B---3--:R-:W-:Y:S04]  /*91250*/  STL.64 [R1+0x8eb8], R14 ;  /* 0x008eb80e01007387 */ /* 0x008fe80000100a00 */
[----:B--2---:R0:W-:Y:S04]  /*91260*/  STL.64 [R1+0x8eb0], R12 ;  /* 0x008eb00c01007387 */ /* 0x0041e80000100a00 */
[----:B0-----:R-:W4:Y:S04]  /*91270*/  LDL.LU.64 R12, [R1+0xc40] ;  /* 0x000c4000010c7983 */ /* 0x001f280000300a00 */
[----:B------:R-:W4:Y:S04]  /*91280*/  LDL.LU.64 R14, [R1+0xc48] ;  /* 0x000c4800010e7983 */ /* 0x000f280000300a00 */
[----:B------:R-:W-:Y:S04]  /*91290*/  STL.64 [R1+0x460], R4 ;  /* 0x0004600401007387 */ /* 0x000fe80000100a00 */
[----:B------:R0:W-:Y:S04]  /*912a0*/  STL.64 [R1+0x468], R6 ;  /* 0x0004680601007387 */ /* 0x0001e80000100a00 */
[----:B0-----:R-:W2:Y:S04]  /*912b0*/  LDL.LU.64 R6, [R1+0x8ed0] ;  /* 0x008ed00001067983 */ /* 0x001ea80000300a00 */
[----:B------:R-:W3:Y:S04]  /*912c0*/  LDL.LU.64 R4, [R1+0x8ec8] ;  /* 0x008ec80001047983 */ /* 0x000ee80000300a00 */
[----:B------:R-:W-:Y:S04]  /*912d0*/  STL.64 [R1+0x8c90], R10 ;  /* 0x008c900a01007387 */ /* 0x000fe80000100a00 */
[----:B------:R0:W-:Y:S04]  /*912e0*/  STL.64 [R1+0x8c88], R8 ;  /* 0x008c880801007387 */ /* 0x0001e80000100a00 */
[----:B0-----:R-:W3:Y:S04]  /*912f0*/  LDL.LU.64 R8, [R1+0xa90] ;  /* 0x000a900001087983 */ /* 0x001ee80000300a00 */
[----:B------:R-:W3:Y:S02]  /*91300*/  LDL.LU.64 R10, [R1+0xa98] ;  /* 0x000a9800010a7983 */ /* 0x000ee40000300a00 */
[----:B---3--:R-:W-:Y:S07]  /*91310*/  HMMA.16816.F32 R8, R16, R4, R8 ;  /* 0x000000041008723c */ /* 0x008fee0000001808 */
[----:B------:R-:W-:-:S02]  /*91320*/  IMAD.MOV.U32 R16, RZ, RZ, R22 ;  /* 0x000000ffff107224 */ /* 0x000fc400078e0016 */
[----:B------:R-:W4:Y:S01]  /*91330*/  LDL.LU R22, [R1+0x8ec4] ;  /* 0x008ec40001167983 */ /* 0x000f220000300800 */
[----:B------:R-:W-:Y:S11]  /*91340*/  IMAD.MOV.U32 R17, RZ, RZ, R23 ;  /* 0x000000ffff117224 */ /* 0x000ff600078e0017 */
[----:B------:R-:W-:Y:S02]  /*91350*/  @!UPT UIADD3 URZ, URZ, URZ, URZ ;  /* 0x0000003f3f3ff290 */ /* 0x000fe4000fffe03f */
[----:B------:R0:W-:Y:S04]  /*91360*/  STL.64 [R1+0x3c0], R8 ;  /* 0x0003c00801007387 */ /* 0x0001e80000100a00 */
[----:B------:R-:W-:Y:S04]  /*91370*/  STL.64 [R1+0x3c8], R10 ;  /* 0x0003c80a01007387 */ /* 0x000fe80000100a00 */
[----:B------:R-:W4:Y:S04]  /*91380*/  LDL.LU R23, [R1+0x8ec0] ;  /* 0x008ec00001177983 */ /* 0x000f280000300800 */
[----:B0-----:R-:W3:Y:S04]  /*91390*/  LDL.LU R8, [R1+0x140] ;  /* 0x0001400001087983 */ /* 0x001ee80000300800 */
[----:B------:R-:W3:Y:S04]  /*913a0*/  LDL.LU R9, [R1+0x144] ;  /* 0x0001440001097983 */ /* 0x000ee80000300800 */
[----:B--2---:R-:W-:Y:S04]  /*913b0*/  STL.64 [R1+0x8ca0], R6 ;  /* 0x008ca00601007387 */ /* 0x004fe80000100a00 */
[----:B------:R0:W-:Y:S04]  /*913c0*/  STL.64 [R1+0x8c98], R4 ;  /* 0x008c980401007387 */ /* 0x0001e80000100a00 */
[----:B0-----:R-:W2:Y:S04]  /*913d0*/  LDL.LU R4, [R1+0x160] ;  /* 0x0001600001047983 */ /* 0x001ea80000300800 */
[----:B------:R-:W2:Y:S01]  /*913e0*/  LDL.LU R5, [R1+0x164] ;  /* 0x0001640001057983 */ /* 0x000ea20000300800 */
[C---:B----4-:R-:W-:Y:S03]  /*913f0*/  HMMA.16816.F32 R24, R20.reuse, R24, R12 ;  /* 0x000000181418723c */ /* 0x050fe6000000180c */
[----:B------:R-:W4:Y:S04]  /*91400*/  LDL.LU.64 R14, [R1+0x8eb8] ;  /* 0x008eb800010e7983 */ /* 0x000f280000300a00 */
[----:B------:R-:W4:Y:S11]  /*91410*/  LDL.LU.64 R12, [R1+0x8eb0] ;  /* 0x008eb000010c7983 */ /* 0x000f360000300a00 */
[----:B------:R-:W-:Y:S05]  /*91420*/  @!UPT UIADD3 URZ, URZ, URZ, URZ ;  /* 0x0000003f3f3ff290 */ /* 0x000fea000fffe03f */
        /* <DEDUP_REMOVED lines=14> */
[----:B------:R-:W-:Y:S04]  /*91510*/  STL.64 [R1+0x390], R24 ;  /* 0x0003901801007387 */ /* 0x000fe80000100a00 */
[----:B------:R0:W-:Y:S04]  /*91520*/  STL.64 [R1+0x398], R26 ;  /* 0x0003981a01007387 */ /* 0x0001e80000100a00 */
[----:B0-----:R-:W2:Y:S04]  /*91530*/  LDL.LU.64 R26, [R1+0x8e78] ;  /* 0x008e7800011a7983 */ /* 0x001ea80000300a00 */
[----:B------:R-:W2:Y:S02]  /*91540*/  LDL.LU.64 R24, [R1+0x8e70] ;  /* 0x008e700001187983 */ /* 0x000ea40000300a00 */
[C---:B--2---:R-:W-:Y:S02]  /*91550*/  HMMA.16816.F32 R16, R20.reuse, R16, R24 ;  /* 0x000000101410723c */ /* 0x044fe40000001818 */
[----:B------:R-:W4:Y:S11]  /*91560*/  LDL.LU.64 R24, [R1+0x8e68] ;  /* 0x008e680001187983 */ /* 0x000f360000300a00 */
[----:B------:R-:W-:Y:S10]  /*91570*/  @!UPT UIADD3 URZ, URZ, URZ, URZ ;  /* 0x0000003f3f3ff290 */ /* 0x000ff4000fffe03f */
[----:B------:R-:W-:Y:S04]  /*91580*/  STL.64 [R1+0x380], R16 ;  /* 0x0003801001007387 */ /* 0x000fe80000100a00 */
[----:B------:R-:W-:Y:S01]  /*91590*/  STL.64 [R1+0x388], R18 ;  /* 0x0003881201007387 */ /* 0x000fe20000100a00 */
[----:B----4-:R-:W-:Y:S07]  /*915a0*/  HMMA.16816.F32 R12, R20, R24, R12 ;  /* 0x00000018140c723c */ /* 0x010fee000000180c */
[----:B------:R-:W-:-:S02]  /*915b0*/  IMAD.MOV.U32 R24, RZ, RZ, R3 ;  /* 0x000000ffff187224 */ /* 0x000fc400078e0003 */
[----:B------:R-:W2:Y:S01]  /*915c0*/  LDL.LU R3, [R1+0x8e64] ;  /* 0x008e640001037983 */ /* 0x000ea20000300800 */
[----:B------:R-:W-:Y:S11]  /*915d0*/  IMAD.MOV.U32 R25, RZ, RZ, R2 ;  /* 0x000000ffff197224 */ /* 0x000ff600078e0002 */
[----:B------:R-:W-:Y:S02]  /*915e0*/  @!UPT UIADD3 URZ, URZ, URZ, URZ ;  /* 0x0000003f3f3ff290 */ /* 0x000fe4000fffe03f */
[----:B------:R0:W-:Y:S04]  /*915f0*/  STL.64 [R1+0x370], R12 ;  /* 0x0003700c01007387 */ /* 0x0001e80000100a00 */
[----:B------:R-:W-:Y:S04]  /*91600*/  STL.64 [R1+0x378], R14 ;  /* 0x0003780e01007387 */ /* 0x000fe80000100a00 */
[----:B------:R-:W4:Y:S04]  /*91610*/  LDL.LU R2, [R1+0x8e60] ;  /* 0x008e600001027983 */ /* 0x000f280000300800 */
[----:B0-----:R-:W2:Y:S04]  /*91620*/  LDL.LU R12, [R1+0xe0] ;  /* 0x0000e000010c7983 */ /* 0x001ea80000300800 */
[----:B------:R-:W2:Y:S04]  /*91630*/  LDL.LU R13, [R1+0xe4] ;  /* 0x0000e400010d7983 */ /* 0x000ea80000300800 */
[----:B------:R-:W3:Y:S04]  /*91640*/  LDL.LU.64 R16, [R1+0xba0] ;  /* 0x000ba00001107983 */ /* 0x000ee80000300a00 */
[----:B------:R-:W3:Y:S04]  /*91650*/  LDL.LU.64 R18, [R1+0xba8] ;  /* 0x000ba80001127983 */ /* 0x000ee80000300a00 */
[----:B--2---:R0:W-:Y:S04]  /*91660*/  STL.64 [R1+0x8e00], R12 ;  /* 0x008e000c01007387 */ /* 0x0041e80000100a00 */
[----:B0-----:R-:W2:Y:S04]  /*91670*/  LDL.LU R12, [R1+0x150] ;  /* 0x00015000010c7983 */ /* 0x001ea80000300800 */
[----:B------:R-:W2:Y:S04]  /*91680*/  LDL.LU R13, [R1+0x154] ;  /* 0x00015400010d7983 */ /* 0x000ea80000300800 */
[----:B------:R0:W-:Y:S04]  /*91690*/  STL.64 [R1+0x8ca8], R24 ;  /* 0x008ca81801007387 */ /* 0x0001e80000100a00 */
[----:B0-----:R-:W2:Y:S04]  /*916a0*/  LDL.LU R24, [R1+0xf0] ;  /* 0x0000f00001187983 */ /* 0x001ea80000300800 */
[----:B------:R-:W2:Y:S04]  /*916b0*/  LDL.LU R25, [R1+0xf4] ;  /* 0x0000f40001197983 */ /* 0x000ea80000300800 */
[----:B--2---:R0:W-:Y:S04]  /*916c0*/  STL.64 [R1+0x8e08], R24 ;  /* 0x008e081801007387 */ /* 0x0041e80000100a00 */
[----:B0-----:R-:W2:Y:S04]  /*916d0*/  LDL.LU R24, [R1+0x110] ;  /* 0x0001100001187983 */ /* 0x001ea80000300800 */
[----:B------:R-:W2:Y:S04]  /*916e0*/  LDL.LU R25, [R1+0x114] ;  /* 0x0001140001197983 */ /* 0x000ea80000300800 */
[----:B--2---:R0:W-:Y:S04]  /*916f0*/  STL.64 [R1+0x8e20], R24 ;  /* 0x008e201801007387 */ /* 0x0041e80000100a00 */
[----:B0-----:R-:W2:Y:S04]  /*91700*/  LDL.LU.64 R24, [R1+0xbc0] ;  /* 0x000bc00001187983 */ /* 0x001ea80000300a00 */
[----:B------:R-:W2:Y:S02]  /*91710*/  LDL.LU.64 R26, [R1+0xbc8] ;  /* 0x000bc800011a7983 */ /* 0x000ea40000300a00 */
[----:B--2---:R-:W-:Y:S02]  /*91720*/  HMMA.16816.F32 R4, R20, R4, R24 ;  /* 0x000000041404723c */ /* 0x004fe40000001818 */
[----:B------:R-:W2:Y:S11]  /*91730*/  LDL.LU R24, [R1+0x120] ;  /* 0x0001200001187983 */ /* 0x000eb60000300800 */
[----:B------:R-:W-:Y:S10]  /*91740*/  @!UPT UIADD3 URZ, URZ, URZ, URZ ;  /* 0x0000003f3f3ff290 */ /* 0x000ff4000fffe03f */
[----:B------:R0:W-:Y:S04]  /*91750*/  STL.64 [R1+0x360], R4 ;  /* 0x0003600401007387 */ /* 0x0001e80000100a00 */
[----:B------:R-:W-:Y:S04]  /*91760*/  STL.64 [R1+0x368], R6 ;  /* 0x0003680601007387 */ /* 0x000fe80000100a00 */
[----:B------:R-:W2:Y:S01]  /*91770*/  LDL.LU R25, [R1+0x124] ;  /* 0x0001240001197983 */ /* 0x000ea20000300800 */
[----:B0-----:R-:W-:-:S03]  /*91780*/  IMAD.MOV.U32 R4, RZ, RZ, R29 ;  /* 0x000000ffff047224 */ /* 0x001fc600078e001d */
[----:B--2---:R0:W-:Y:S04]  /*91790*/  STL.64 [R1+0x8e40], R24 ;  /* 0x008e401801007387 */ /* 0x0041e80000100a00 */
[----:B0-----:R-:W2:Y:S04]  /*917a0*/  LDL.LU.64 R24, [R1+0xbb0] ;  /* 0x000bb00001187983 */ /* 0x001ea80000300a00 */
[----:B------:R-:W2:Y:S04]  /*917b0*/  LDL.LU.64 R26, [R1+0xbb8] ;  /* 0x000bb800011a7983 */ /* 0x000ea80000300a00 */
[----:B------:R-:W3:Y:S01]  /*917c0*/  LDL.LU R29, [R1+0x8e5c] ;  /* 0x008e5c00011d7983 */ /* 0x000ee20000300800 */
[----:B------:R-:W-:-:S03]  /*917d0*/  IMAD.MOV.U32 R5, RZ, RZ, R0 ;  /* 0x000000ffff057224 */ /* 0x000fc600078e0000 */
[----:B------:R-:W3:Y:S04]  /*917e0*/  LDL.LU R0, [R1+0x8e58] ;  /* 0x008e580001007983 */ /* 0x000ee80000300800 */
[----:B------:R0:W-:Y:S02]  /*917f0*/  STL.64 [R1+0x8cb0], R4 ;  /* 0x008cb00401007387 */ /* 0x0001e40000100a00 */
[----:B0-----:R-:W-:Y:S02]  /*91800*/  IMAD.MOV.U32 R4, RZ, RZ, R3 ;  /* 0x000000ffff047224 */ /* 0x001fe400078e0003 */
[----:B------:R-:W-:Y:S01]  /*91810*/  IMAD.MOV.U32 R5, RZ, RZ, R28 ;  /* 0x000000ffff057224 */ /* 0x000fe200078e001c */
[----:B------:R-:W3:Y:S01]  /*91820*/  LDL.LU R3, [R1+0x8e54] ;  /* 0x008e540001037983 */ /* 0x000ee20000300800 */
[C---:B--2---:R-:W-:Y:S11]  /*91830*/  HMMA.16816.F32 R12, R20.reuse, R12, R24 ;  /* 0x0000000c140c723c */ /* 0x044ff60000001818 */
[----:B------:R-:W-:Y:S11]  /*91840*/  @!UPT UIADD3 URZ, URZ, URZ, URZ ;  /* 0x0000003f3f3ff290 */ /* 0x000ff6000fffe03f */
[----:B------:R-:W-:Y:S01]  /*91850*/  @!UPT UIADD3 URZ, URZ, URZ, URZ ;  /* 0x0000003f3f3ff290 */ /* 0x000fe2000fffe03f */
[----:B------:R-:W-:Y:S04]  /*91860*/  STL.64 [R1+0x350], R12 ;  /* 0x0003500c01007387 */ /* 0x000fe80000100a00 */
[----:B------:R-:W-:Y:S04]  /*91870*/  STL.64 [R1+0x358], R14 ;  /* 0x0003580e01007387 */ /* 0x000fe80000100a00 */
[----:B------:R-:W2:Y:S04]  /*91880*/  LDL.LU R28, [R1+0x8e50] ;  /* 0x008e5000011c7983 */ /* 0x000ea80000300800 */
[----:B------:R3:W-:Y:S04]  /*91890*/  STL.64 [R1+0x8cc8], R4 ;  /* 0x008cc80401007387 */ /* 0x0007e80000100a00 */
[----:B------:R-:W2:Y:S04]  /*918a0*/  LDL.LU.64 R24, [R1+0xb90] ;  /* 0x000b900001187983 */ /* 0x000ea80000300a00 */
[----:B------:R-:W2:Y:S01]  /*918b0*/  LDL.LU.64 R26, [R1+0xb98] ;  /* 0x000b9800011a7983 */ /* 0x000ea20000300a00 */
[----:B---3--:R-:W-:Y:S11]  /*918c0*/  HMMA.16816.F32 R4, R20, R8, R16 ;  /* 0x000000081404723c */ /* 0x008ff60000001810 */
[----:B------:R-:W-:Y:S11]  /*918d0*/  @!UPT UIADD3 URZ, URZ, URZ, URZ ;  /* 0x0000003f3f3ff290 */ /* 0x000ff6000fffe03f */
[----:B------:R-:W-:Y:S01]  /*918e0*/  @!UPT UIADD3 URZ, URZ, URZ, URZ ;  /* 0x0000003f3f3ff290 */ /* 0x000fe2000fffe03f */
[----:B------:R0:W-:Y:S04]  /*918f0*/  STL.64 [R1+0x340], R4 ;  /* 0x0003400401007387 */ /* 0x0001e80000100a00 */
[----:B------:R-:W-:Y:S01]  /*91900*/  STL.64 [R1+0x348], R6 ;  /* 0x0003480601007387 */ /* 0x000fe20000100a00 */
[----:B0-----:R-:W-:-:S03]  /*91910*/  IMAD.MOV.U32 R4, RZ, RZ, R29 ;  /* 0x000000ffff047224 */ /* 0x001fc600078e001d */
[----:B------:R-:W3:Y:S01]  /*91920*/  LDL.LU R29, [R1+0x8e4c] ;  /* 0x008e4c00011d7983 */ /* 0x000ee20000300800 */
[----:B----4-:R-:W-:-:S03]  /*91930*/  IMAD.MOV.U32 R5, RZ, RZ, R2 ;  /* 0x000000ffff057224 */ /* 0x010fc600078e0002 */
[----:B------:R-:W4:Y:S04]  /*91940*/  LDL.LU R2, [R1+0x8e48] ;  /* 0x008e480001027983 */ /* 0x000f280000300800 */
[----:B------:R-:W2:Y:S04]  /*91950*/  LDL.LU.64 R12, [R1+0xb60] ;  /* 0x000b6000010c7983 */ /* 0x000ea80000300a00 */
[----:B------:R-:W2:Y:S04]  /*91960*/  LDL.LU.64 R14, [R1+0xb68] ;  /* 0x000b6800010e7983 */ /* 0x000ea80000300a00 */
[----:B----4-:R-:W0:Y:S04]  /*91970*/  LDSM.16.MT88.4 R16, [R2+0x20800] ;  /* 0x020800000210783b */ /* 0x010e280000004200 */
[----:B--2---:R-:W-:Y:S04]  /*91980*/  STL.64 [R1+0x8e18], R14 ;  /* 0x008e180e01007387 */ /* 0x004fe80000100a00 */
[----:B------:R1:W-:Y:S04]  /*91990*/  STL.64 [R1+0x8e10], R12 ;  /* 0x008e100c01007387 */ /* 0x0003e80000100a00 */
[----:B-1----:R-:W2:Y:S04]  /*919a0*/  LDL.LU.64 R12, [R1+0xb70] ;  /* 0x000b7000010c7983 */ /* 0x002ea80000300a00 */
[----:B------:R-:W4:Y:S04]  /*919b0*/  LDL.LU.64 R14, [R1+0xb78] ;  /* 0x000b7800010e7983 */ /* 0x000f280000300a00 */
[----:B----4-:R-:W-:Y:S04]  /*919c0*/  STL.64 [R1+0x8e30], R14 ;  /* 0x008e300e01007387 */ /* 0x010fe80000100a00 */
[----:B--2---:R1:W-:Y:S04]  /*919d0*/  STL.64 [R1+0x8e28], R12 ;  /* 0x008e280c01007387 */ /* 0x0043e80000100a00 */
[----:B-1----:R-:W2:Y:S04]  /*919e0*/  LDL.LU.64 R12, [R1+0xb80] ;  /* 0x000b8000010c7983 */ /* 0x002ea80000300a00 */
[----:B------:R-:W2:Y:S04]  /*919f0*/  LDL.LU.64 R14, [R1+0xb88] ;  /* 0x000b8800010e7983 */ /* 0x000ea80000300a00 */
[----:B------:R-:W4:Y:S04]  /*91a00*/  LDL.LU.64 R8, [R1+0xb40] ;  /* 0x000b400001087983 */ /* 0x000f280000300a00 */
[----:B------:R-:W4:Y:S04]  /*91a10*/  LDL.LU.64 R10, [R1+0xb48] ;  /* 0x000b4800010a7983 */ /* 0x000f280000300a00 */
[----:B------:R1:W-:Y:S04]  /*91a20*/  STL.64 [R1+0x8ce0], R4 ;  /* 0x008ce00401007387 */ /* 0x0003e80000100a00 */
[----:B-1----:R-:W2:Y:S04]  /*91a30*/  LDL.LU R4, [R1+0x130] ;  /* 0x0001300001047983 */ /* 0x002ea80000300800 */
[----:B------:R-:W2:Y:S04]  /*91a40*/  LDL.LU R5, [R1+0x134] ;  /* 0x0001340001057983 */ /* 0x000ea80000300800 */
[----:B0-----:R-:W-:Y:S04]  /*91a50*/  STL.64 [R1+0x8c60], R18 ;  /* 0x008c601201007387 */ /* 0x001fe80000100a00 */
[----:B------:R0:W-:Y:S04]  /*91a60*/  STL.64 [R1+0x8c58], R16 ;  /* 0x008c581001007387 */ /* 0x0001e80000100a00 */
[----:B0-----:R-:W3:Y:S04]  /*91a70*/  LDL.LU.64 R16, [R1+0xb50] ;  /* 0x000b500001107983 */ /* 0x001ee80000300a00 */
[----:B------:R-:W3:Y:S04]  /*91a80*/  LDL.LU.64 R18, [R1+0xb58] ;  /* 0x000b580001127983 */ /* 0x000ee80000300a00 */
[----:B------:R-:W-:Y:S01]  /*91a90*/  STL [R1+0x83a0], R2 ;  /* 0x0083a00201007387 */ /* 0x000fe20000100800 */
[C---:B--2---:R-:W-:Y:S03]  /*91aa0*/  HMMA.16816.F32 R4, R20.reuse, R4, R24 ;  /* 0x000000041404723c */ /* 0x044fe60000001818 */
[----:B------:R-:W2:Y:S11]  /*91ab0*/  LDL.LU.64 R24, [R1+0x8e40] ;  /* 0x008e400001187983 */ /* 0x000eb60000300a00 */
[----:B------:R-:W-:Y:S09]  /*91ac0*/  @!UPT UIADD3 URZ, URZ, URZ, URZ ;  /* 0x0000003f3f3ff290 */ /* 0x000ff2000fffe03f */
[----:B------:R0:W-:Y:S04]  /*91ad0*/  STL.64 [R1+0x330], R4 ;  /* 0x0003300401007387 */ /* 0x0001e80000100a00 */
[----:B------:R-:W-:Y:S01]  /*91ae0*/  STL.64 [R1+0x338], R6 ;  /* 0x0003380601007387 */ /* 0x000fe20000100a00 */
[----:B0-----:R-:W-:Y:S02]  /*91af0*/  IMAD.MOV.U32 R4, RZ, RZ, R3 ;  /* 0x000000ffff047224 */ /* 0x001fe400078e0003 */
[----:B------:R-:W-:Y:S01]  /*91b00*/  IMAD.MOV.U32 R5, RZ, RZ, R0 ;  /* 0x000000ffff057224 */ /* 0x000fe200078e0000 */
[----:B------:R-:W3:Y:S04]  /*91b10*/  LDL.LU R3, [R1+0x8e3c] ;  /* 0x008e3c0001037983 */ /* 0x000ee80000300800 */
[----:B------:R-:W3:Y:S04]  /*91b20*/  LDL.LU R0, [R1+0x8e38] ;  /* 0x008e380001007983 */ /* 0x000ee80000300800 */
[----:B------:R0:W-:Y:S04]  /*91b30*/  STL.64 [R1+0x8cf8], R4 ;  /* 0x008cf80401007387 */ /* 0x0001e80000100a00 */
[----:B0-----:R-:W3:Y:S04]  /*91b40*/  LDL.LU R4, [R1+0x100] ;  /* 0x0001000001047983 */ /* 0x001ee80000300800 */
[----:B------:R-:W3:Y:S01]  /*91b50*/  LDL.LU R5, [R1+0x104] ;  /* 0x0001040001057983 */ /* 0x000ee20000300800 */
        /* <DEDUP_REMOVED lines=8> */
[----:B------:R-:W3:Y:S04]  /*91be0*/  LDL.LU.64 R14, [R1+0x8e18] ;  /* 0x008e1800010e7983 */ /* 0x000ee80000300a00 */
[----:B------:R-:W3:Y:S11]  /*91bf0*/  LDL.LU.64 R12, [R1+0x8e10] ;  /* 0x008e1000010c7983 */ /* 0x000ef60000300a00 */
[----:B------:R-:W-:Y:S06]  /*91c00*/  @!UPT UIADD3 URZ, URZ, URZ, URZ ;  /* 0x0000003f3f3ff290 */ /* 0x000fec000fffe03f */
[----:B------:R0:W-:Y:S04]  /*91c10*/  STL.64 [R1+0x310], R24 ;  /* 0x0003101801007387 */ /* 0x0001e80000100a00 */
[----:B------:R-:W-:Y:S04]  /*91c20*/  STL.64 [R1+0x318], R26 ;  /* 0x0003181a01007387 */ /* 0x000fe80000100a00 */
[----:B0-----:R-:W2:Y:S01]  /*91c30*/  LDL.LU.64 R24, [R1+0x8e08] ;  /* 0x008e080001187983 */ /* 0x001ea20000300a00 */
[C---:B---3--:R-:W-:Y:S03]  /*91c40*/  HMMA.16816.F32 R4, R20.reuse, R4, R12 ;  /* 0x000000041404723c */ /* 0x048fe6000000180c */
[----:B------:R-:W4:Y:S11]  /*91c50*/  LDL.LU.64 R12, [R1+0x8e00] ;  /* 0x008e0000010c7983 */ /* 0x000f360000300a00 */
[----:B------:R-:W-:Y:S09]  /*91c60*/  @!UPT UIADD3 URZ, URZ, URZ, URZ ;  /* 0x0000003f3f3ff290 */ /* 0x000ff2000fffe03f */
[----:B------:R0:W-:Y:S04]  /*91c70*/  STL.64 [R1+0x300], R4 ;  /* 0x0003000401007387 */ /* 0x0001e80000100a00 */
[----:B------:R-:W-:Y:S01]  /*91c80*/  STL.64 [R1+0x308], R6 ;  /* 0x0003080601007387 */ /* 0x000fe20000100a00 */
[----:B0-----:R-:W-:Y:S02]  /*91c90*/  IMAD.MOV.U32 R4, RZ, RZ, R29 ;  /* 0x000000ffff047224 */ /* 0x001fe400078e001d */
[----:B------:R-:W-:Y:S01]  /*91ca0*/  IMAD.MOV.U32 R5, RZ, RZ, R28 ;  /* 0x000000ffff057224 */ /* 0x000fe200078e001c */
[----:B------:R-:W3:Y:S04]  /*91cb0*/  LDL.LU R29, [R1+0x8dfc] ;  /* 0x008dfc00011d7983 */ /* 0x000ee80000300800 */
[----:B------:R-:W3:Y:S04]  /*91cc0*/  LDL.LU R28, [R1+0x8df8] ;  /* 0x008df800011c7983 */ /* 0x000ee80000300800 */
[----:B------:R2:W-:Y:S02]  /*91cd0*/  STL.64 [R1+0x8d10], R4 ;  /* 0x008d100401007387 */ /* 0x0005e40000100a00 */
[----:B--2---:R-:W-:Y:S07]  /*91ce0*/  HMMA.16816.F32 R4, R20, R24, R16 ;  /* 0x000000181404723c */ /* 0x004fee0000001810 */
[----:B------:R-:W-:-:S02]  /*91cf0*/  IMAD.MOV.U32 R16, RZ, RZ, R0 ;  /* 0x000000ffff107224 */ /* 0x000fc400078e0000 */
[----:B------:R-:W2:Y:S01]  /*91d00*/  LDL.LU R0, [R1+0x8df4] ;  /* 0x008df40001007983 */ /* 0x000ea20000300800 */
[----:B------:R-:W-:Y:S11]  /*91d10*/  IMAD.MOV.U32 R17, RZ, RZ, R3 ;  /* 0x000000ffff117224 */ /* 0x000ff600078e0003 */
[----:B------:R-:W-:Y:S02]  /*91d20*/  @!UPT UIADD3 URZ, URZ, URZ, URZ ;  /* 0x0000003f3f3ff290 */ /* 0x000fe4000fffe03f */
[----:B------:R-:W-:Y:S04]  /*91d30*/  STL.64 [R1+0x2f0], R4 ;  /* 0x0002f00401007387 */ /* 0x000fe80000100a00 */
[----:B------:R4:W-:Y:S04]  /*91d40*/  STL.64 [R1+0x2f8], R6 ;  /* 0x0002f80601007387 */ /* 0x0009e80000100a00 */
[----:B------:R-:W2:Y:S04]  /*91d50*/  LDL.LU R3, [R1+0x8df0] ;  /* 0x008df00001037983 */ /* 0x000ea80000300800 */
[----:B------:R3:W-:Y:S01]  /*91d60*/  STL.64 [R1+0x8d18], R16 ;  /* 0x008d181001007387 */ /* 0x0007e20000100a00 */
[----:B----4-:R-:W-:Y:S01]  /*91d70*/  HMMA.16816.F32 R4, R20, R12, R8 ;  /* 0x0000000c1404723c */ /* 0x010fe20000001808 */
[----:B---3--:R-:W-:-:S02]  /*91d80*/  IMAD.MOV.U32 R17, RZ, RZ, R29 ;  /* 0x000000ffff117224 */ /* 0x008fc400078e001d */
[----:B------:R-:W-:Y:S02]  /*91d90*/  IMAD.MOV.U32 R16, RZ, RZ, R28 ;  /* 0x000000ffff107224 */ /* 0x000fe400078e001c */
[----:B------:R-:W3:Y:S11]  /*91da0*/  LDL.LU R28, [R1+0x8dec] ;  /* 0x008dec00011c7983 */ /* 0x000ef60000300800 */
[----:B------:R-:W-:Y:S07]  /*91db0*/  @!UPT UIADD3 URZ, URZ, URZ, URZ ;  /* 0x0000003f3f3ff290 */ /* 0x000fee000fffe03f */
[----:B------:R-:W-:Y:S04]  /*91dc0*/  STL.64 [R1+0x2e0], R4 ;  /* 0x0002e00401007387 */ /* 0x000fe80000100a00 */
[----:B------:R-:W-:Y:S04]  /*91dd0*/  STL.64 [R1+0x2e8], R6 ;  /* 0x0002e80601007387 */ /* 0x000fe80000100a00 */
[----:B------:R-:W4:Y:S04]  /*91de0*/  LDL.LU R29, [R1+0x8de8] ;  /* 0x008de800011d7983 */ /* 0x000f280000300800 */
[----:B------:R2:W-:Y:S02]  /*91df0*/  STL.64 [R1+0x8d30], R16 ;  /* 0x008d301001007387 */ /* 0x0005e40000100a00 */
[----:B--2---:R-:W-:-:S02]  /*91e00*/  IMAD.MOV.U32 R16, RZ, RZ, R0 ;  /* 0x000000ffff107224 */ /* 0x004fc400078e0000 */
[----:B------:R-:W2:Y:S01]  /*91e10*/  LDL.LU R0, [R1+0x8de4] ;  /* 0x008de40001007983 */ /* 0x000ea20000300800 */
[----:B------:R-:W-:-:S03]  /*91e20*/  IMAD.MOV.U32 R17, RZ, RZ, R3 ;  /* 0x000000ffff117224 */ /* 0x000fc600078e0003 */
[----:B------:R-:W2:Y:S04]  /*91e30*/  LDL.LU R3, [R1+0x8de0] ;  /* 0x008de00001037983 */ /* 0x000ea80000300800 */
[----:B------:R0:W-:Y:S04]  /*91e40*/  STL.64 [R1+0x8d48], R16 ;  /* 0x008d481001007387 */ /* 0x0001e80000100a00 */
[----:B0-----:R-:W2:Y:S01]  /*91e50*/  LDL.LU R16, [R1+0x90] ;  /* 0x0000900001107983 */ /* 0x001ea20000300800 */
[----:B---3--:R-:W-:-:S03]  /*91e60*/  IMAD.MOV.U32 R17, RZ, RZ, R28 ;  /* 0x000000ffff117224 */ /* 0x008fc600078e001c */
[----:B------:R-:W3:Y:S04]  /*91e70*/  LDL.LU R28, [R1+0x8ddc] ;  /* 0x008ddc00011c7983 */ /* 0x000ee80000300800 */
[----:B--2---:R4:W-:Y:S02]  /*91e80*/  STL.64 [R1+0x8d60], R16 ;  /* 0x008d601001007387 */ /* 0x0049e40000100a00 */
[----:B----4-:R-:W-:Y:S02]  /*91e90*/  IMAD.MOV.U32 R16, RZ, RZ, R29 ;  /* 0x000000ffff107224 */ /* 0x010fe400078e001d */
[----:B------:R-:W-:Y:S01]  /*91ea0*/  IMAD.MOV.U32 R17, RZ, RZ, R0 ;  /* 0x000000ffff117224 */ /* 0x000fe200078e0000 */
[----:B------:R-:W2:Y:S04]  /*91eb0*/  LDL.LU R29, [R1+0x8dd8] ;  /* 0x008dd800011d7983 */ /* 0x000ea80000300800 */
[----:B------:R-:W4:Y:S04]  /*91ec0*/  LDL.LU R0, [R1+0x8dd4] ;  /* 0x008dd40001007983 */ /* 0x000f280000300800 */
[----:B------:R0:W-:Y:S02]  /*91ed0*/  STL.64 [R1+0x8d78], R16 ;  /* 0x008d781001007387 */ /* 0x0001e40000100a00 */
[----:B0-----:R-:W-:-:S02]  /*91ee0*/  IMAD.MOV.U32 R16, RZ, RZ, R3 ;  /* 0x000000ffff107224 */ /* 0x001fc400078e0003 */
[----:B------:R-:W2:Y:S04]  /*91ef0*/  LDL.LU R3, [R1+0x8dd0] ;  /* 0x008dd00001037983 */ /* 0x000ea80000300800 */
[----:B------:R-:W2:Y:S04]  /*91f00*/  LDL.LU R17, [R1+0xb4] ;  /* 0x0000b40001117983 */ /* 0x000ea80000300800 */
[----:B--2---:R3:W-:Y:S02]  /*91f10*/  STL.64 [R1+0x8d90], R16 ;  /* 0x008d901001007387 */ /* 0x0047e40000100a00 */
[----:B---3--:R-:W-:-:S02]  /*91f20*/  IMAD.MOV.U32 R16, RZ, RZ, R28 ;  /* 0x000000ffff107224 */ /* 0x008fc400078e001c */
[----:B------:R-:W-:Y:S01]  /*91f30*/  IMAD.MOV.U32 R17, RZ, RZ, R29 ;  /* 0x000000ffff117224 */ /* 0x000fe200078e001d */
[----:B------:R-:W2:Y:S04]  /*91f40*/  LDL.LU R28, [R1+0x8dcc] ;  /* 0x008dcc00011c7983 */ /* 0x000ea80000300800 */
[----:B------:R-:W3:Y:S04]  /*91f50*/  LDL.LU R29, [R1+0x8dc8] ;  /* 0x008dc800011d7983 */ /* 0x000ee80000300800 */
[----:B------:R4:W-:Y:S02]  /*91f60*/  STL.64 [R1+0x8da8], R16 ;  /* 0x008da81001007387 */ /* 0x0009e40000100a00 */
[----:B----4-:R-:W-:-:S02]  /*91f70*/  IMAD.MOV.U32 R16, RZ, RZ, R0 ;  /* 0x000000ffff107224 */ /* 0x010fc400078e0000 */
[----:B------:R-:W4:Y:S01]  /*91f80*/  LDL.LU R0, [R1+0x8dc4] ;  /* 0x008dc40001007983 */ /* 0x000f220000300800 */
[----:B------:R-:W-:-:S03]  /*91f90*/  IMAD.MOV.U32 R17, RZ, RZ, R3 ;  /* 0x000000ffff117224 */ /* 0x000fc600078e0003 */
[----:B------:R-:W2:Y:S04]  /*91fa0*/  LDL.LU R3, [R1+0x8dc0] ;  /* 0x008dc00001037983 */ /* 0x000ea80000300800 */
        /* <DEDUP_REMOVED lines=40> */
[C---:B------:R-:W-:Y:S03]  /*92230*/  HMMA.16816.F32 R16, R20.reuse, R16, R4 ;  /* 0x000000101410723c */ /* 0x040fe60000001804 */
        /* <DEDUP_REMOVED lines=10> */
[----:B------:R-:W2:Y:S04]  /*922e0*/  LDL.LU.64 R12, [R1+0xa00] ;  /* 0x000a0000010c7983 */ /* 0x000ea80000300a00 */
[----:B------:R-:W2:Y:S04]  /*922f0*/  LDL.LU.64 R14, [R1+0xa08] ;  /* 0x000a0800010e7983 */ /* 0x000ea80000300a00 */
        /* <DEDUP_REMOVED lines=85> */
[----:B------:R-:W-:Y:S04]  /*92850*/  STL.64 [R1+0x210], R4 ;  /* 0x0002100401007387 */ /* 0x000fe80000100a00 */
[----:B------:R0:W-:Y:S04]  /*92860*/  STL.64 [R1+0x218], R6 ;  /* 0x0002180601007387 */ /* 0x0001e80000100a00 */
[----:B0-----:R-:W3:Y:S04]  /*92870*/  LDL.LU.64 R6, [R1+0x8ca0] ;  /* 0x008ca00001067983 */ /* 0x001ee80000300a00 */
[----:B------:R-:W3:Y:S01]  /*92880*/  LDL.LU.64 R4, [R1+0x8c98] ;  /* 0x008c980001047983 */ /* 0x000ee20000300a00 */
[C---:B--2---:R-:W-:Y:S03]  /*92890*/  HMMA.16816.F32 R24, R20.reuse, R24, R8 ;  /* 0x000000181418723c */ /* 0x044fe60000001808 */
[----:B------:R-:W2:Y:S04]  /*928a0*/  LDL.LU.64 R10, [R1+0x8c90] ;  /* 0x008c9000010a7983 */ /* 0x000ea80000300a00 */
[----:B------:R-:W3:Y:S11]  /*928b0*/  LDL.LU.64 R8, [R1+0x8c88] ;  /* 0x008c880001087983 */ /* 0x000ef60000300a00 */
[----:B------:R-:W-:Y:S05]  /*928c0*/  @!UPT UIADD3 URZ, URZ, URZ, URZ ;  /* 0x0000003f3f3ff290 */ /* 0x000fea000fffe03f */
[----:B------:R-:W-:Y:S04]  /*928d0*/  STL.64 [R1+0x200], R24 ;  /* 0x0002001801007387 */ /* 0x000fe80000100a00 */
[----:B------:R0:W-:Y:S04]  /*928e0*/  STL.64 [R1+0x208], R26 ;  /* 0x0002081a01007387 */ /* 0x0001e80000100a00 */
[----:B0-----:R-:W2:Y:S04]  /*928f0*/  LDL.LU.64 R26, [R1+0x8c80] ;  /* 0x008c8000011a7983 */ /* 0x001ea80000300a00 */
[----:B------:R-:W2:Y:S02]  /*92900*/  LDL.LU.64 R24, [R1+0x8c78] ;  /* 0x008c780001187983 */ /* 0x000ea40000300a00 */
[C---:B--2---:R-:W-:Y:S11]  /*92910*/  HMMA.16816.F32 R12, R20.reuse, R24, R12 ;  /* 0x00000018140c723c */ /* 0x044ff6000000180c */
[----:B------:R-:W-:Y:S11]  /*92920*/  @!UPT UIADD3 URZ, URZ, URZ, URZ ;  /* 0x0000003f3f3ff290 */ /* 0x000ff6000fffe03f */
[----:B------:R-:W-:Y:S01]  /*92930*/  @!UPT UIADD3 URZ, URZ, URZ, URZ ;  /* 0x0000003f3f3ff290 */ /* 0x000fe2000fffe03f */
[----:B------:R-:W-:Y:S04]  /*92940*/  STL.64 [R1+0x1f0], R12 ;  /* 0x0001f00c01007387 */ /* 0x000fe80000100a00 */
[----:B------:R0:W-:Y:S04]  /*92950*/  STL.64 [R1+0x1f8], R14 ;  /* 0x0001f80e01007387 */ /* 0x0001e80000100a00 */
[----:B0-----:R-:W2:Y:S04]  /*92960*/  LDL.LU.64 R14, [R1+0x8c70] ;  /* 0x008c7000010e7983 */ /* 0x001ea80000300a00 */
[----:B------:R-:W2:Y:S04]  /*92970*/  LDL.LU.64 R12, [R1+0x8c68] ;  /* 0x008c6800010c7983 */ /* 0x000ea80000300a00 */
[----:B------:R0:W-:Y:S04]  /*92980*/  STL.64 [R1+0x8a90], R26 ;  /* 0x008a901a01007387 */ /* 0x0001e80000100a00 */
[----:B------:R-:W2:Y:S04]  /*92990*/  LDL.LU.64 R24, [R1+0x9f0] ;  /* 0x0009f00001187983 */ /* 0x000ea80000300a00 */
[----:B0-----:R-:W2:Y:S02]  /*929a0*/  LDL.LU.64 R26, [R1+0x9f8] ;  /* 0x0009f800011a7983 */ /* 0x001ea40000300a00 */
[C---:B--2---:R-:W-:Y:S11]  /*929b0*/  HMMA.16816.F32 R24, R20.reuse, R12, R24 ;  /* 0x0000000c1418723c */ /* 0x044ff60000001818 */
[----:B------:R-:W-:Y:S11]  /*929c0*/  @!UPT UIADD3 URZ, URZ, URZ, URZ ;  /* 0x0000003f3f3ff290 */ /* 0x000ff6000fffe03f */
[----:B------:R-:W-:Y:S01]  /*929d0*/  @!UPT UIADD3 URZ, URZ, URZ, URZ ;  /* 0x0000003f3f3ff290 */ /* 0x000fe2000fffe03f */
[----:B------:R0:W-:Y:S04]  /*929e0*/  STL.64 [R1+0x1e0], R24 ;  /* 0x0001e01801007387 */ /* 0x0001e80000100a00 */
[----:B------:R1:W-:Y:S04]  /*929f0*/  STL.64 [R1+0x1e8], R26 ;  /* 0x0001e81a01007387 */ /* 0x0003e80000100a00 */
[----:B0-----:R-:W2:Y:S04]  /*92a00*/  LDL R25, [R1+0x3ac8] ;  /* 0x003ac80001197983 */ /* 0x001ea80000100800 */
[----:B-1----:R-:W2:Y:S01]  /*92a10*/  LDL.64 R26, [R1+0x198] ;  /* 0x00019800011a7983 */ /* 0x002ea20000100a00 */
[----:B---3--:R-:W-:Y:S03]  /*92a20*/  HMMA.16816.F32 R16, R20, R8, R16 ;  /* 0x000000081410723c */ /* 0x008fe60000001810 */
[----:B--2---:R0:W-:Y:S04]  /*92a30*/  STL.64 [R1+0x8c38], R26 ;  /* 0x008c381a01007387 */ /* 0x0041e80000100a00 */
[----:B0-----:R-:W2:Y:S11]  /*92a40*/  LDL.64 R26, [R1+0x1a8] ;  /* 0x0001a800011a7983 */ /* 0x001eb60000100a00 */
[----:B------:R-:W-:Y:S06]  /*92a50*/  @!UPT UIADD3 URZ, URZ, URZ, URZ ;  /* 0x0000003f3f3ff290 */ /* 0x000fec000fffe03f */
[----:B------:R-:W-:Y:S02]  /*92a60*/  IMAD.MOV.U32 R13, RZ, RZ, R16 ;  /* 0x000000ffff0d7224 */ /* 0x000fe400078e0010 */
[----:B------:R-:W-:Y:S01]  /*92a70*/  IMAD.MOV.U32 R12, RZ, RZ, R17 ;  /* 0x000000ffff0c7224 */ /* 0x000fe200078e0011 */
[----:B--2---:R0:W-:Y:S04]  /*92a80*/  STL.64 [R1+0x8c48], R26 ;  /* 0x008c481a01007387 */ /* 0x0041e80000100a00 */
[----:B------:R-:W2:Y:S01]  /*92a90*/  LDL.LU.64 R16, [R1+0x9d0] ;  /* 0x0009d00001107983 */ /* 0x000ea20000300a00 */
[----:B0-----:R-:W-:Y:S02]  /*92aa0*/  IMAD.MOV.U32 R26, RZ, RZ, R3 ;  /* 0x000000ffff1a7224 */ /* 0x001fe400078e0003 */
[----:B----4-:R-:W-:-:S02]  /*92ab0*/  IMAD.MOV.U32 R27, RZ, RZ, R0 ;  /* 0x000000ffff1b7224 */ /* 0x010fc400078e0000 */
[----:B------:R-:W-:Y:S02]  /*92ac0*/  IMAD.MOV.U32 R3, RZ, RZ, R18 ;  /* 0x000000ffff037224 */ /* 0x000fe400078e0012 */
[----:B------:R-:W-:Y:S02]  /*92ad0*/  IMAD.MOV.U32 R0, RZ, RZ, R19 ;  /* 0x000000ffff007224 */ /* 0x000fe400078e0013 */
[----:B------:R-:W2:Y:S04]  /*92ae0*/  LDL.LU.64 R18, [R1+0x9d8] ;  /* 0x0009d80001127983 */ /* 0x000ea80000300a00 */
[----:B------:R0:W-:Y:S04]  /*92af0*/  STL.64 [R1+0x8c50], R10 ;  /* 0x008c500a01007387 */ /* 0x0001e80000100a00 */
[----:B------:R-:W3:Y:S04]  /*92b00*/  LDL.LU R8, [R1+0x9b0] ;  /* 0x0009b00001087983 */ /* 0x000ee80000300800 */
[----:B------:R-:W3:Y:S04]  /*92b10*/  LDL.LU R9, [R1+0x9b4] ;  /* 0x0009b40001097983 */ /* 0x000ee80000300800 */
[----:B0-----:R-:W3:Y:S04]  /*92b20*/  LDL.LU R10, [R1+0x9b8] ;  /* 0x0009b800010a7983 */ /* 0x001ee80000300800 */
[----:B------:R-:W3:Y:S04]  /*92b30*/  LDL.LU R11, [R1+0x9bc] ;  /* 0x0009bc00010b7983 */ /* 0x000ee80000300800 */
[----:B------:R0:W-:Y:S04]  /*92b40*/  STL [R1+0x84dc], R12 ;  /* 0x0084dc0c01007387 */ /* 0x0001e80000100800 */
[----:B------:R1:W-:Y:S04]  /*92b50*/  STL [R1+0x84d8], R13 ;  /* 0x0084d80d01007387 */ /* 0x0003e80000100800 */
[----:B------:R4:W-:Y:S04]  /*92b60*/  STL.64 [R1+0x8c40], R14 ;  /* 0x008c400e01007387 */ /* 0x0009e80000100a00 */
[----:B0-----:R-:W3:Y:S04]  /*92b70*/  LDL.LU R12, [R1+0x9a0] ;  /* 0x0009a000010c7983 */ /* 0x001ee80000300800 */
[----:B-1----:R-:W3:Y:S04]  /*92b80*/  LDL.LU R13, [R1+0x9a4] ;  /* 0x0009a400010d7983 */ /* 0x002ee80000300800 */
[----:B------:R-:W-:Y:S04]  /*92b90*/  STL [R1+0x83a8], R0 ;  /* 0x0083a80001007387 */ /* 0x000fe80000100800 */
[----:B------:R-:W-:Y:S01]  /*92ba0*/  STL [R1+0x83a4], R3 ;  /* 0x0083a40301007387 */ /* 0x000fe20000100800 */
[----:B--2---:R-:W-:Y:S03]  /*92bb0*/  HMMA.16816.F32 R20, R20, R4, R16 ;  /* 0x000000041414723c */ /* 0x004fe60000001810 */
[----:B------:R-:W3:Y:S04]  /*92bc0*/  LDL.LU.64 R18, [R1+0x8c60] ;  /* 0x008c600001127983 */ /* 0x000ee80000300a00 */
[----:B------:R-:W3:Y:S01]  /*92bd0*/  LDL.LU.64 R16, [R1+0x8c58] ;  /* 0x008c580001107983 */ /* 0x000ee20000300a00 */
[----:B----4-:R-:W-:-:S02]  /*92be0*/  IMAD.MOV.U32 R14, RZ, RZ, R29 ;  /* 0x000000ffff0e7224 */ /* 0x010fc400078e001d */
[----:B------:R-:W-:Y:S11]  /*92bf0*/  IMAD.MOV.U32 R15, RZ, RZ, R28 ;  /* 0x000000ffff0f7224 */ /* 0x000ff600078e001c */
[----:B------:R-:W-:Y:S03]  /*92c00*/  @!UPT UIADD3 URZ, URZ, URZ, URZ ;  /* 0x0000003f3f3ff290 */ /* 0x000fe6000fffe03f */
[----:B------:R-:W-:Y:S02]  /*92c10*/  IMAD.MOV.U32 R2, RZ, RZ, R20 ;  /* 0x000000ffff027224 */ /* 0x000fe400078e0014 */
[----:B------:R-:W-:Y:S02]  /*92c20*/  IMAD.MOV.U32 R29, RZ, RZ, R21 ;  /* 0x000000ffff1d7224 */ /* 0x000fe400078e0015 */
[----:B------:R-:W-:Y:S02]  /*92c30*/  IMAD.MOV.U32 R28, RZ, RZ, R22 ;  /* 0x000000ffff1c7224 */ /* 0x000fe400078e0016 */
[----:B------:R-:W-:Y:S02]  /*92c40*/  IMAD.MOV.U32 R4, RZ, RZ, R23 ;  /* 0x000000ffff047224 */ /* 0x000fe400078e0017 */
[----:B------:R-:W0:Y:S04]  /*92c50*/  LDSM.16.MT88.4 R20, [R25+0x20800] ;  /* 0x020800001914783b */ /* 0x000e280000004200 */
[----:B------:R-:W-:Y:S04]  /*92c60*/  STL [R1+0x83b8], R4 ;  /* 0x0083b80401007387 */ /* 0x000fe80000100800 */
[----:B------:R-:W-:Y:S04]  /*92c70*/  STL [R1+0x83b4], R28 ;  /* 0x0083b41c01007387 */ /* 0x000fe80000100800 */
[----:B------:R-:W-:Y:S04]  /*92c80*/  STL [R1+0x83b0], R29 ;  /* 0x0083b01d01007387 */ /* 0x000fe80000100800 */
[----:B------:R-:W-:Y:S04]  /*92c90*/  STL [R1+0x83ac], R2 ;  /* 0x0083ac0201007387 */ /* 0x000fe80000100800 */
[----:B0-----:R-:W-:Y:S04]  /*92ca0*/  STL.64 [R1+0x8a20], R22 ;  /* 0x008a201601007387 */ /* 0x001fe80000100a00 */
[----:B------:R0:W-:Y:S04]  /*92cb0*/  STL.64 [R1+0x8a18], R20 ;  /* 0x008a181401007387 */ /* 0x0001e80000100a00 */
[----:B0-----:R-:W2:Y:S04]  /*92cc0*/  LDL.LU R20, [R1+0x990] ;  /* 0x0009900001147983 */ /* 0x001ea80000300800 */
[----:B------:R-:W2:Y:S04]  /*92cd0*/  LDL.LU R21, [R1+0x994] ;  /* 0x0009940001157983 */ /* 0x000ea80000300800 */
[----:B------:R-:W2:Y:S04]  /*92ce0*/  LDL.LU R22, [R1+0x998] ;  /* 0x0009980001167983 */ /* 0x000ea80000300800 */
[----:B------:R-:W2:Y:S01]  /*92cf0*/  LDL.LU R23, [R1+0x99c] ;  /* 0x00099c0001177983 */ /* 0x000ea20000300800 */
[----:B---3--:R-:W-:Y:S03]  /*92d00*/  HMMA.16816.F32 R24, R16, R26, R8 ;  /* 0x0000001a1018723c */ /* 0x008fe60000001808 */
[----:B------:R-:W3:Y:S11]  /*92d10*/  LDL.LU.64 R10, [R1+0x8c50] ;  /* 0x008c5000010a7983 */ /* 0x000ef60000300a00 */
[----:B------:R-:W-:Y:S09]  /*92d20*/  @!UPT UIADD3 URZ, URZ, URZ, URZ ;  /* 0x0000003f3f3ff290 */ /* 0x000ff2000fffe03f */
[----:B------:R-:W-:Y:S01]  /*92d30*/  STL [R1+0x9b0], R24 ;  /* 0x0009b01801007387 */ /* 0x000fe20000100800 */
[----:B------:R-:W-:Y:S02]  /*92d40*/  IMAD.MOV.U32 R8, RZ, RZ, R26 ;  /* 0x000000ffff087224 */ /* 0x000fe400078e001a */
[----:B------:R-:W-:Y:S02]  /*92d50*/  IMAD.MOV.U32 R5, RZ, RZ, R27 ;  /* 0x000000ffff057224 */ /* 0x000fe400078e001b */
[----:B------:R-:W4:Y:S01]  /*92d60*/  LDL.LU.64 R26, [R1+0x8c48] ;  /* 0x008c4800011a7983 */ /* 0x000f220000300a00 */
[----:B------:R-:W-:-:S03]  /*92d70*/  IMAD.MOV.U32 R9, RZ, RZ, R25 ;  /* 0x000000ffff097224 */ /* 0x000fc600078e0019 */
[----:B------:R-:W-:Y:S04]  /*92d80*/  STL [R1+0x8160], R5 ;  /* 0x0081600501007387 */ /* 0x000fe80000100800 */
[----:B------:R-:W-:Y:S04]  /*92d90*/  STL [R1+0x815c], R8 ;  /* 0x00815c0801007387 */ /* 0x000fe80000100800 */
[----:B------:R-:W-:Y:S01]  /*92da0*/  STL [R1+0x8158], R9 ;  /* 0x0081580901007387 */ /* 0x000fe20000100800 */
[----:B----4-:R-:W-:Y:S01]  /*92db0*/  HMMA.16816.F32 R12, R16, R26, R12 ;  /* 0x0000001a100c723c */ /* 0x010fe2000000180c */
[----:B------:R-:W-:-:S02]  /*92dc0*/  IMAD.MOV.U32 R2, RZ, RZ, R26 ;  /* 0x000000ffff027224 */ /* 0x000fc400078e001a */
[----:B------:R-:W-:Y:S11]  /*92dd0*/  IMAD.MOV.U32 R0, RZ, RZ, R27 ;  /* 0x000000ffff007224 */ /* 0x000ff600078e001b */
[----:B------:R-:W-:Y:S09]  /*92de0*/  @!UPT UIADD3 URZ, URZ, URZ, URZ ;  /* 0x0000003f3f3ff290 */ /* 0x000ff2000fffe03f */
[----:B------:R-:W-:Y:S04]  /*92df0*/  STL.64 [R1+0x9a0], R12 ;  /* 0x0009a00c01007387 */ /* 0x000fe80000100a00 */
[----:B------:R0:W-:Y:S04]  /*92e00*/  STL.64 [R1+0x9a8], R14 ;  /* 0x0009a80e01007387 */ /* 0x0001e80000100a00 */
[----:B0-----:R-:W4:Y:S04]  /*92e10*/  LDL.LU.64 R14, [R1+0x8c40] ;  /* 0x008c4000010e7983 */ /* 0x001f280000300a00 */
[----:B------:R-:W2:Y:S04]  /*92e20*/  LDL.LU.64 R26, [R1+0x8c38] ;  /* 0x008c3800011a7983 */ /* 0x000ea80000300a00 */
[----:B------:R-:W-:Y:S04]  /*92e30*/  STL [R1+0x8974], R0 ;  /* 0x0089740001007387 */ /* 0x000fe80000100800 */
[----:B------:R-:W-:Y:S01]  /*92e40*/  STL [R1+0x8970], R2 ;  /* 0x0089700201007387 */ /* 0x000fe20000100800 */
[----:B--2---:R-:W-:Y:S11]  /*92e50*/  HMMA.16816.F32 R20, R16, R26, R20 ;  /* 0x0000001a1014723c */ /* 0x004ff60000001814 */
[----:B------:R-:W-:Y:S11]  /*92e60*/  @!UPT UIADD3 URZ, URZ, URZ, URZ ;  /* 0x0000003f3f3ff290 */ /* 0x000ff6000fffe03f */
[----:B------:R-:W-:Y:S01]  /*92e70*/  @!UPT UIADD3 URZ, URZ, URZ, URZ ;  /* 0x0000003f3f3ff290 */ /* 0x000fe2000fffe03f */
[----:B------:R0:W-:Y:S01]  /*92e80*/  STL [R1+0x990], R20 ;  /* 0x0009901401007387 */ /* 0x0001e20000100800 */
[----:B------:R-:W-:Y:S02]  /*92e90*/  IMAD.MOV.U32 R5, RZ, RZ, R21 ;  /* 0x000000ffff057224 */ /* 0x000fe400078e0015 */
[----:B------:R-:W-:Y:S02]  /*92ea0*/  IMAD.MOV.U32 R8, RZ, RZ, R22 ;  /* 0x000000ffff087224 */ /* 0x000fe400078e0016 */
[----:B------:R-:W-:Y:S01]  /*92eb0*/  IMAD.MOV.U32 R9, RZ, RZ, R23 ;  /* 0x000000ffff097224 */ /* 0x000fe200078e0017 */
[----:B0-----:R-:W2:Y:S04]  /*92ec0*/  LDL.LU R20, [R1+0x940] ;  /* 0x0009400001147983 */ /* 0x001ea80000300800 */
[----:B------:R-:W2:Y:S04]  /*92ed0*/  LDL.LU R21, [R1+0x944] ;  /* 0x0009440001157983 */ /* 0x000ea80000300800 */
[----:B------:R-:W2:Y:S04]  /*92ee0*/  LDL.LU R22, [R1+0x948] ;  /* 0x0009480001167983 */ /* 0x000ea80000300800 */
[----:B------:R-:W2:Y:S04]  /*92ef0*/  LDL.LU R23, [R1+0x94c] ;  /* 0x00094c0001177983 */ /* 0x000ea80000300800 */
[----:B--2---:R0:W-:Y:S04]  /*92f00*/  STL.64 [R1+0x8bf8], R22 ;  /* 0x008bf81601007387 */ /* 0x0041e80000100a00 */
[----:B------:R-:W-:Y:S04]  /*92f10*/  STL.64 [R1+0x8bf0], R20 ;  /* 0x008bf01401007387 */ /* 0x000fe80000100a00 */
[----:B0-----:R-:W2:Y:S04]  /*92f20*/  LDL.64 R22, [R1+0x168] ;  /* 0x0001680001167983 */ /* 0x001ea80000100a00 */
[----:B--2---:R0:W-:Y:S04]  /*92f30*/  STL.64 [R1+0x8c08], R22 ;  /* 0x008c081601007387 */ /* 0x0041e80000100a00 */
[----:B0-----:R-:W2:Y:S04]  /*92f40*/  LDL R22, [R1+0x178] ;  /* 0x0001780001167983 */ /* 0x001ea80000100800 */
[----:B------:R-:W2:Y:S01]  /*92f50*/  LDL R23, [R1+0x17c] ;  /* 0x00017c0001177983 */ /* 0x000ea20000100800 */
[----:B------:R-:W-:-:S02]  /*92f60*/  IMAD.MOV.U32 R12, RZ, RZ, R26 ;  /* 0x000000ffff0c7224 */ /* 0x000fc400078e001a */
[----:B------:R-:W-:Y:S01]  /*92f70*/  IMAD.MOV.U32 R3, RZ, RZ, R27 ;  /* 0x000000ffff037224 */ /* 0x000fe200078e001b */
[----:B--2---:R0:W-:Y:S04]  /*92f80*/  STL.64 [R1+0x8c20], R22 ;  /* 0x008c201601007387 */ /* 0x0041e80000100a00 */
[----:B------:R-:W2:Y:S04]  /*92f90*/  LDL.64 R26, [R1+0x148] ;  /* 0x00014800011a7983 */ /* 0x000ea80000100a00 */
[----:B0-----:R-:W3:Y:S04]  /*92fa0*/  LDL.64 R22, [R1+0x188] ;  /* 0x0001880001167983 */ /* 0x001ee80000100a00 */
[----:B--2---:R0:W-:Y:S04]  /*92fb0*/  STL.64 [R1+0x8c00], R26 ;  /* 0x008c001a01007387 */ /* 0x0041e80000100a00 */
[----:B------:R-:W2:Y:S04]  /*92fc0*/  LDL.LU R24, [R1+0x960] ;  /* 0x0009600001187983 */ /* 0x000ea80000300800 */
[----:B------:R-:W2:Y:S04]  /*92fd0*/  LDL.LU R25, [R1+0x964] ;  /* 0x0009640001197983 */ /* 0x000ea80000300800 */
[----:B0-----:R-:W2:Y:S04]  /*92fe0*/  LDL.LU R26, [R1+0x968] ;  /* 0x00096800011a7983 */ /* 0x001ea80000300800 */
[----:B------:R-:W2:Y:S04]  /*92ff0*/  LDL.LU R27, [R1+0x96c] ;  /* 0x00096c00011b7983 */ /* 0x000ea80000300800 */
[----:B--2---:R-:W-:Y:S04]  /*93000*/  STL.64 [R1+0x8c18], R26 ;  /* 0x008c181a01007387 */ /* 0x004fe80000100a00 */
[----:B------:R0:W-:Y:S04]  /*93010*/  STL.64 [R1+0x8c10], R24 ;  /* 0x008c101801007387 */ /* 0x0001e80000100a00 */
[----:B0-----:R-:W2:Y:S04]  /*93020*/  LDL.LU R24, [R1+0x970] ;  /* 0x0009700001187983 */ /* 0x001ea80000300800 */
[----:B------:R-:W2:Y:S04]  /*93030*/  LDL.LU R25, [R1+0x974] ;  /* 0x0009740001197983 */ /* 0x000ea80000300800 */
[----:B------:R-:W2:Y:S04]  /*93040*/  LDL.LU R26, [R1+0x978] ;  /* 0x00097800011a7983 */ /* 0x000ea80000300800 */
[----:B------:R-:W2:Y:S04]  /*93050*/  LDL.LU R27, [R1+0x97c] ;  /* 0x00097c00011b7983 */ /* 0x000ea80000300800 */
[----:B--2---:R-:W-:Y:S04]  /*93060*/  STL.64 [R1+0x8c30], R26 ;  /* 0x008c301a01007387 */ /* 0x004fe80000100a00 */
[----:B------:R0:W-:Y:S04]  /*93070*/  STL.64 [R1+0x8c28], R24 ;  /* 0x008c281801007387 */ /* 0x0001e80000100a00 */
[----:B0-----:R-:W2:Y:S04]  /*93080*/  LDL.LU R24, [R1+0x980] ;  /* 0x0009800001187983 */ /* 0x001ea80000300800 */
[----:B------:R-:W2:Y:S04]  /*93090*/  LDL.LU R25, [R1+0x984] ;  /* 0x0009840001197983 */ /* 0x000ea80000300800 */
[----:B------:R-:W2:Y:S04]  /*930a0*/  LDL.LU R26, [R1+0x988] ;  /* 0x00098800011a7983 */ /* 0x000ea80000300800 */
[----:B------:R-:W2:Y:S04]  /*930b0*/  LDL.LU R27, [R1+0x98c] ;  /* 0x00098c00011b7983 */ /* 0x000ea80000300800 */
[----:B------:R-:W-:Y:S04]  /*930c0*/  STL [R1+0x897c], R3 ;  /* 0x00897c0301007387 */ /* 0x000fe80000100800 */
[----:B------:R-:W-:Y:S04]  /*930d0*/  STL [R1+0x8978], R12 ;  /* 0x0089780c01007387 */ /* 0x000fe80000100800 */
[----:B------:R-:W-:Y:S04]  /*930e0*/  STL [R1+0x816c], R5 ;  /* 0x00816c0501007387 */ /* 0x000fe80000100800 */
[----:B------:R-:W-:Y:S04]  /*930f0*/  STL [R1+0x8168], R8 ;  /* 0x0081680801007387 */ /* 0x000fe80000100800 */
[----:B------:R-:W-:Y:S01]  /*93100*/  STL [R1+0x8164], R9 ;  /* 0x0081640901007387 */ /* 0x000fe20000100800 */
[----:B---3--:R-:W-:-:S02]  /*93110*/  IMAD.MOV.U32 R28, RZ, RZ, R22 ;  /* 0x000000ffff1c7224 */ /* 0x008fc400078e0016 */
        /* <DEDUP_REMOVED lines=11> */
[----:B--2---:R-:W-:Y:S03]  /*931d0*/  HMMA.16816.F32 R20, R16, R22, R24 ;  /* 0x000000161014723c */ /* 0x004fe60000001818 */
[----:B------:R-:W2:Y:S04]  /*931e0*/  LDL.LU.64 R26, [R1+0x8c18] ;  /* 0x008c1800011a7983 */ /* 0x000ea80000300a00 */
[----:B------:R-:W2:Y:S11]  /*931f0*/  LDL.LU.64 R24, [R1+0x8c10] ;  /* 0x008c100001187983 */ /* 0x000eb60000300a00 */
[----:B------:R-:W-:Y:S05]  /*93200*/  @!UPT UIADD3 URZ, URZ, URZ, URZ ;  /* 0x0000003f3f3ff290 */ /* 0x000fea000fffe03f */
[----:B------:R0:W-:Y:S01]  /*93210*/  STL [R1+0x97c], R23 ;  /* 0x00097c1701007387 */ /* 0x0001e20000100800 */
[----:B------:R-:W-:-:S03]  /*93220*/  IMAD.MOV.U32 R9, RZ, RZ, R22 ;  /* 0x000000ffff097224 */ /* 0x000fc600078e0016 */
[----:B0-----:R-:W2:Y:S01]  /*93230*/  LDL.LU.64 R22, [R1+0x8c08] ;  /* 0x008c080001167983 */ /* 0x001ea20000300a00 */
[----:B------:R-:W-:Y:S02]  /*93240*/  IMAD.MOV.U32 R5, RZ, RZ, R20 ;  /* 0x000000ffff057224 */ /* 0x000fe400078e0014 */
[----:B------:R-:W-:Y:S01]  /*93250*/  IMAD.MOV.U32 R8, RZ, RZ, R21 ;  /* 0x000000ffff087224 */ /* 0x000fe200078e0015 */
[----:B------:R0:W-:Y:S04]  /*93260*/  STL.64 [R1+0x8aa0], R6 ;  /* 0x008aa00601007387 */ /* 0x0001e80000100a00 */
[----:B------:R-:W-:Y:S04]  /*93270*/  STL [R1+0x8a98], R5 ;  /* 0x008a980501007387 */ /* 0x000fe80000100800 */
[----:B0-----:R-:W3:Y:S04]  /*93280*/  LDL.64 R6, [R1+0x158] ;  /* 0x0001580001067983 */ /* 0x001ee80000100a00 */
[----:B------:R-:W-:Y:S04]  /*93290*/  STL [R1+0x84e4], R9 ;  /* 0x0084e40901007387 */ /* 0x000fe80000100800 */
[----:B------:R0:W-:Y:S04]  /*932a0*/  STL [R1+0x84e0], R8 ;  /* 0x0084e00801007387 */ /* 0x0001e80000100800 */
[----:B------:R1:W-:Y:S04]  /*932b0*/  STL.64 [R1+0x8a78], R10 ;  /* 0x008a780a01007387 */ /* 0x0003e80000100a00 */
[----:B0-----:R-:W3:Y:S04]  /*932c0*/  LDL.LU R8, [R1+0x950] ;  /* 0x0009500001087983 */ /* 0x001ee80000300800 */
[----:B------:R-:W3:Y:S04]  /*932d0*/  LDL.LU R9, [R1+0x954] ;  /* 0x0009540001097983 */ /* 0x000ee80000300800 */
[----:B-1----:R-:W3:Y:S04]  /*932e0*/  LDL.LU R10, [R1+0x958] ;  /* 0x00095800010a7983 */ /* 0x002ee80000300800 */
[----:B------:R-:W3:Y:S01]  /*932f0*/  LDL.LU R11, [R1+0x95c] ;  /* 0x00095c00010b7983 */ /* 0x000ee20000300800 */
[----:B--2---:R-:W-:Y:S01]  /*93300*/  HMMA.16816.F32 R24, R16, R22, R24 ;  /* 0x000000161018723c */ /* 0x004fe20000001818 */
[----:B------:R-:W-:-:S02]  /*93310*/  IMAD.MOV.U32 R2, RZ, RZ, R22 ;  /* 0x000000ffff027224 */ /* 0x000fc400078e0016 */
[----:B------:R-:W-:Y:S11]  /*93320*/  IMAD.MOV.U32 R29, RZ, RZ, R23 ;  /* 0x000000ffff1d7224 */ /* 0x000ff600078e0017 */
[----:B------:R-:W-:Y:S09]  /*93330*/  @!UPT UIADD3 URZ, URZ, URZ, URZ ;  /* 0x0000003f3f3ff290 */ /* 0x000ff2000fffe03f */
[----:B------:R-:W-:Y:S04]  /*93340*/  STL.64 [R1+0x960], R24 ;  /* 0x0009601801007387 */ /* 0x000fe80000100a00 */
[----:B------:R0:W-:Y:S04]  /*93350*/  STL.64 [R1+0x968], R26 ;  /* 0x0009681a01007387 */ /* 0x0001e80000100a00 */
[----:B0-----:R-:W2:Y:S04]  /*93360*/  LDL.LU.64 R26, [R1+0x8c00] ;  /* 0x008c0000011a7983 */ /* 0x001ea80000300a00 */
[----:B------:R-:W2:Y:S04]  /*93370*/  LDL.LU.64 R22, [R1+0x8bf8] ;  /* 0x008bf80001167983 */ /* 0x000ea80000300a00 */
[----:B------:R-:W2:Y:S01]  /*93380*/  LDL.LU.64 R20, [R1+0x8bf0] ;  /* 0x008bf00001147983 */ /* 0x000ea20000300a00 */
[----:B---3--:R-:W-:Y:S01]  /*93390*/  HMMA.16816.F32 R8, R16, R6, R8 ;  /* 0x000000061008723c */ /* 0x008fe20000001808 */
[----:B------:R-:W-:-:S02]  /*933a0*/  IMAD.MOV.U32 R12, RZ, RZ, R6 ;  /* 0x000000ffff0c7224 */ /* 0x000fc400078e0006 */
[----:B------:R-:W-:Y:S01]  /*933b0*/  IMAD.MOV.U32 R0, RZ, RZ, R7 ;  /* 0x000000ffff007224 */ /* 0x000fe200078e0007 */
[----:B------:R-:W-:Y:S04]  /*933c0*/  STL [R1+0x898c], R29 ;  /* 0x00898c1d01007387 */ /* 0x000fe80000100800 */
[----:B------:R-:W-:Y:S11]  /*933d0*/  STL [R1+0x8988], R2 ;  /* 0x0089880201007387 */ /* 0x000ff60000100800 */
[----:B------:R-:W-:Y:S04]  /*933e0*/  @!UPT UIADD3 URZ, URZ, URZ, URZ ;  /* 0x0000003f3f3ff290 */ /* 0x000fe8000fffe03f */
[----:B------:R0:W-:Y:S04]  /*933f0*/  STL.64 [R1+0x950], R8 ;  /* 0x0009500801007387 */ /* 0x0001e80000100a00 */
[----:B------:R1:W-:Y:S04]  /*93400*/  STL.64 [R1+0x958], R10 ;  /* 0x0009580a01007387 */ /* 0x0003e80000100a00 */
[----:B------:R-:W-:Y:S04]  /*93410*/  STL [R1+0x8994], R0 ;  /* 0x0089940001007387 */ /* 0x000fe80000100800 */
[----:B------:R-:W-:Y:S04]  /*93420*/  STL [R1+0x8990], R12 ;  /* 0x0089900c01007387 */ /* 0x000fe80000100800 */
[----:B----4-:R3:W-:Y:S01]  /*93430*/  STL.64 [R1+0x8be0], R14 ;  /* 0x008be00e01007387 */ /* 0x0107e20000100a00 */
[C---:B--2---:R-:W-:Y:S11]  /*93440*/  HMMA.16816.F32 R4, R16.reuse, R26, R20 ;  /* 0x0000001a1004723c */ /* 0x044ff60000001814 */
[----:B------:R-:W-:Y:S11]  /*93450*/  @!UPT UIADD3 URZ, URZ, URZ, URZ ;  /* 0x0000003f3f3ff290 */ /* 0x000ff6000fffe03f */
[----:B------:R-:W-:Y:S01]  /*93460*/  @!UPT UIADD3 URZ, URZ, URZ, URZ ;  /* 0x0000003f3f3ff290 */ /* 0x000fe2000fffe03f */
[----:B------:R-:W-:Y:S04]  /*93470*/  STL.64 [R1+0x940], R4 ;  /* 0x0009400401007387 */ /* 0x000fe80000100a00 */
[----:B------:R-:W-:Y:S04]  /*93480*/  STL.64 [R1+0x948], R6 ;  /* 0x0009480601007387 */ /* 0x000fe80000100a00 */
[----:B0-----:R-:W2:Y:S04]  /*93490*/  LDL.LU R8, [R1+0x8e0] ;  /* 0x0008e00001087983 */ /* 0x001ea80000300800 */
[----:B------:R-:W2:Y:S04]  /*934a0*/  LDL.LU R9, [R1+0x8e4] ;  /* 0x0008e40001097983 */ /* 0x000ea80000300800 */
[----:B-1----:R-:W4:Y:S04]  /*934b0*/  LDL.LU R10, [R1+0x8e8] ;  /* 0x0008e800010a7983 */ /* 0x002f280000300800 */
[----:B------:R-:W4:Y:S04]  /*934c0*/  LDL.LU R11, [R1+0x8ec] ;  /* 0x0008ec00010b7983 */ /* 0x000f280000300800 */
[----:B---3--:R-:W3:Y:S04]  /*934d0*/  LDL.64 R14, [R1+0x138] ;  /* 0x00013800010e7983 */ /* 0x008ee80000100a00 */
[----:B----4-:R0:W-:Y:S04]  /*934e0*/  STL.64 [R1+0x8b88], R10 ;  /* 0x008b880a01007387 */ /* 0x0101e80000100a00 */
[----:B--2---:R-:W-:Y:S04]  /*934f0*/  STL.64 [R1+0x8b80], R8 ;  /* 0x008b800801007387 */ /* 0x004fe80000100a00 */
[----:B0-----:R-:W2:Y:S04]  /*93500*/  LDL.64 R10, [R1+0xf8] ;  /* 0x0000f800010a7983 */ /* 0x001ea80000100a00 */
[----:B--2---:R0:W-:Y:S04]  /*93510*/  STL.64 [R1+0x8b98], R10 ;  /* 0x008b980a01007387 */ /* 0x0041e80000100a00 */
[----:B0-----:R-:W2:Y:S04]  /*93520*/  LDL.64 R10, [R1+0x108] ;  /* 0x00010800010a7983 */ /* 0x001ea80000100a00 */
[----:B--2---:R0:W-:Y:S04]  /*93530*/  STL.64 [R1+0x8bb0], R10 ;  /* 0x008bb00a01007387 */ /* 0x0041e80000100a00 */
[----:B0-----:R-:W2:Y:S04]  /*93540*/  LDL.64 R10, [R1+0x118] ;  /* 0x00011800010a7983 */ /* 0x001ea80000100a00 */
[----:B--2---:R0:W-:Y:S04]  /*93550*/  STL.64 [R1+0x8bc8], R10 ;  /* 0x008bc80a01007387 */ /* 0x0041e80000100a00 */
[----:B0-----:R-:W2:Y:S04]  /*93560*/  LDL.64 R10, [R1+0x128] ;  /* 0x00012800010a7983 */ /* 0x001ea80000100a00 */
[----:B--2---:R0:W-:Y:S04]  /*93570*/  STL.64 [R1+0x8be8], R10 ;  /* 0x008be80a01007387 */ /* 0x0041e80000100a00 */
[----:B------:R-:W3:Y:S04]  /*93580*/  LDL.LU R8, [R1+0x930] ;  /* 0x0009300001087983 */ /* 0x000ee80000300800 */
[----:B------:R-:W3:Y:S04]  /*93590*/  LDL.LU R9, [R1+0x934] ;  /* 0x0009340001097983 */ /* 0x000ee80000300800 */
[----:B0-----:R-:W3:Y:S04]  /*935a0*/  LDL.LU R10, [R1+0x938] ;  /* 0x00093800010a7983 */ /* 0x001ee80000300800 */
[----:B------:R-:W3:Y:S04]  /*935b0*/  LDL.LU R11, [R1+0x93c] ;  /* 0x00093c00010b7983 */ /* 0x000ee80000300800 */
[----:B------:R-:W2:Y:S04]  /*935c0*/  LDL.64 R6, [R1+0xe8] ;  /* 0x0000e80001067983 */ /* 0x000ea80000100a00 */
[----:B--2---:R0:W-:Y:S04]  /*935d0*/  STL.64 [R1+0x8b90], R6 ;  /* 0x008b900601007387 */ /* 0x0041e80000100a00 */
[----:B------:R-:W2:Y:S04]  /*935e0*/  LDL.LU R4, [R1+0x8f0] ;  /* 0x0008f00001047983 */ /* 0x000ea80000300800 */
[----:B------:R-:W2:Y:S04]  /*935f0*/  LDL.LU R5, [R1+0x8f4] ;  /* 0x0008f40001057983 */ /* 0x000ea80000300800 */
[----:B0-----:R-:W4:Y:S04]  /*93600*/  LDL.LU R6, [R1+0x8f8] ;  /* 0x0008f80001067983 */ /* 0x001f280000300800 */
[----:B------:R-:W4:Y:S04]  /*93610*/  LDL.LU R7, [R1+0x8fc] ;  /* 0x0008fc0001077983 */ /* 0x000f280000300800 */
[----:B----4-:R-:W-:Y:S04]  /*93620*/  STL.64 [R1+0x8ba8], R6 ;  /* 0x008ba80601007387 */ /* 0x010fe80000100a00 */
[----:B--2---:R0:W-:Y:S04]  /*93630*/  STL.64 [R1+0x8ba0], R4 ;  /* 0x008ba00401007387 */ /* 0x0041e80000100a00 */
[----:B0-----:R-:W2:Y:S04]  /*93640*/  LDL.LU R4, [R1+0x900] ;  /* 0x0009000001047983 */ /* 0x001ea80000300800 */
[----:B------:R-:W2:Y:S04]  /*93650*/  LDL.LU R5, [R1+0x904] ;  /* 0x0009040001057983 */ /* 0x000ea80000300800 */
[----:B------:R-:W4:Y:S04]  /*93660*/  LDL.LU R6, [R1+0x908] ;  /* 0x0009080001067983 */ /* 0x000f280000300800 */
[----:B------:R-:W4:Y:S01]  /*93670*/  LDL.LU R7, [R1+0x90c] ;  /* 0x00090c0001077983 */ /* 0x000f220000300800 */
[----:B---3--:R-:W-:Y:S03]  /*93680*/  HMMA.16816.F32 R8, R16, R14, R8 ;  /* 0x0000000e1008723c */ /* 0x008fe60000001808 */
[----:B----4-:R-:W-:Y:S04]  /*93690*/  STL.64 [R1+0x8bc0], R6 ;  /* 0x008bc00601007387 */ /* 0x010fe80000100a00 */
[----:B--2---:R0:W-:Y:S04]  /*936a0*/  STL.64 [R1+0x8bb8], R4 ;  /* 0x008bb80401007387 */ /* 0x0041e80000100a00 */
[----:B0-----:R-:W2:Y:S04]  /*936b0*/  LDL.LU R4, [R1+0x910] ;  /* 0x0009100001047983 */ /* 0x001ea80000300800 */
[----:B------:R-:W2:Y:S04]  /*936c0*/  LDL.LU R5, [R1+0x914] ;  /* 0x0009140001057983 */ /* 0x000ea80000300800 */
[----:B------:R-:W3:Y:S04]  /*936d0*/  LDL.LU R6, [R1+0x918] ;  /* 0x0009180001067983 */ /* 0x000ee80000300800 */
[----:B------:R-:W3:Y:S01]  /*936e0*/  LDL.LU R7, [R1+0x91c] ;  /* 0x00091c0001077983 */ /* 0x000ee20000300800 */
[----:B------:R-:W-:-:S02]  /*936f0*/  IMAD.MOV.U32 R3, RZ, RZ, R27 ;  /* 0x000000ffff037224 */ /* 0x000fc400078e001b */
[----:B------:R-:W-:Y:S01]  /*93700*/  IMAD.MOV.U32 R28, RZ, RZ, R26 ;  /* 0x000000ffff1c7224 */ /* 0x000fe200078e001a */
[----:B---3--:R-:W-:Y:S04]  /*93710*/  STL.64 [R1+0x8bd8], R6 ;  /* 0x008bd80601007387 */ /* 0x008fe80000100a00 */
[----:B--2---:R0:W-:Y:S04]  /*93720*/  STL.64 [R1+0x8bd0], R4 ;  /* 0x008bd00401007387 */ /* 0x0041e80000100a00 */
[----:B0-----:R-:W2:Y:S04]  /*93730*/  LDL.LU R4, [R1+0x920] ;  /* 0x0009200001047983 */ /* 0x001ea80000300800 */
[----:B------:R-:W2:Y:S04]  /*93740*/  LDL.LU R5, [R1+0x924] ;  /* 0x0009240001057983 */ /* 0x000ea80000300800 */
[----:B------:R-:W2:Y:S04]  /*93750*/  LDL.LU R6, [R1+0x928] ;  /* 0x0009280001067983 */ /* 0x000ea80000300800 */
[----:B------:R-:W2:Y:S04]  /*93760*/  LDL.LU R7, [R1+0x92c] ;  /* 0x00092c0001077983 */ /* 0x000ea80000300800 */
[----:B------:R-:W3:Y:S04]  /*93770*/  LDL.LU R20, [R1+0x8d0] ;  /* 0x0008d00001147983 */ /* 0x000ee80000300800 */
[----:B------:R-:W3:Y:S04]  /*93780*/  LDL.LU R21, [R1+0x8d4] ;  /* 0x0008d40001157983 */ /* 0x000ee80000300800 */
[----:B------:R-:W3:Y:S04]  /*93790*/  LDL.LU R22, [R1+0x8d8] ;  /* 0x0008d80001167983 */ /* 0x000ee80000300800 */
[----:B------:R-:W3:Y:S04]  /*937a0*/  LDL.LU R23, [R1+0x8dc] ;  /* 0x0008dc0001177983 */ /* 0x000ee80000300800 */
[----:B------:R-:W3:Y:S04]  /*937b0*/  LDL.64 R26, [R1+0xd8] ;  /* 0x0000d800011a7983 */ /* 0x000ee80000100a00 */
[----:B------:R-:W-:Y:S04]  /*937c0*/  STL [R1+0x899c], R3 ;  /* 0x00899c0301007387 */ /* 0x000fe80000100800 */
[----:B------:R-:W-:Y:S04]  /*937d0*/  STL [R1+0x8998], R28 ;  /* 0x0089981c01007387 */ /* 0x000fe80000100800 */
[----:B------:R-:W-:Y:S04]  /*937e0*/  STL.64 [R1+0x930], R8 ;  /* 0x0009300801007387 */ /* 0x000fe80000100a00 */
[----:B------:R0:W-:Y:S04]  /*937f0*/  STL.64 [R1+0x938], R10 ;  /* 0x0009380a01007387 */ /* 0x0001e80000100a00 */
[----:B0-----:R-:W2:Y:S01]  /*93800*/  LDL.LU.64 R10, [R1+0x8be8] ;  /* 0x008be800010a7983 */ /* 0x001ea20000300a00 */
[----:B------:R-:W-:-:S02]  /*93810*/  IMAD.MOV.U32 R13, RZ, RZ, R15 ;  /* 0x000000ffff0d7224 */ /* 0x000fc400078e000f */
[----:B------:R-:W-:Y:S02]  /*93820*/  IMAD.MOV.U32 R2, RZ, RZ, R14 ;  /* 0x000000ffff027224 */ /* 0x000fe400078e000e */
[----:B------:R-:W4:Y:S04]  /*93830*/  LDL.LU.64 R14, [R1+0x8be0] ;  /* 0x008be000010e7983 */ /* 0x000f280000300a00 */
[----:B------:R-:W-:Y:S04]  /*93840*/  STL [R1+0x89a4], R13 ;  /* 0x0089a40d01007387 */ /* 0x000fe80000100800 */
[----:B------:R-:W-:Y:S01]  /*93850*/  STL [R1+0x89a0], R2 ;  /* 0x0089a00201007387 */ /* 0x000fe20000100800 */
        /* <DEDUP_REMOVED lines=8> */
[----:B------:R-:W2:Y:S04]  /*938e0*/  LDL.LU.64 R10, [R1+0x8bc8] ;  /* 0x008bc800010a7983 */ /* 0x000ea80000300a00 */
        /* <DEDUP_REMOVED lines=31> */
[----:B------:R-:W3:Y:S04]  /*93ae0*/  LDL.LU.64 R10, [R1+0x8b88] ;  /* 0x008b8800010a7983 */ /* 0x000ee80000300a00 */
[----:B------:R-:W3:Y:S04]  /*93af0*/  LDL.LU.64 R8, [R1+0x8b80] ;  /* 0x008b800001087983 */ /* 0x000ee80000300a00 */
[----:B------:R-:W-:Y:S04]  /*93b00*/  STL [R1+0x89c4], R13 ;  /* 0x0089c40d01007387 */ /* 0x000fe80000100800 */
[----:B------:R-:W-:Y:S04]  /*93b10*/  STL [R1+0x89c0], R12 ;  /* 0x0089c00c01007387 */ /* 0x000fe80000100800 */
[----:B----4-:R-:W-:Y:S01]  /*93b20*/  STL.64 [R1+0x8b78], R14 ;  /* 0x008b780e01007387 */ /* 0x010fe20000100a00 */
[----:B--2---:R-:W-:-:S02]  /*93b30*/  IMAD.MOV.U32 R28, RZ, RZ, R6 ;  /* 0x000000ffff1c7224 */ /* 0x004fc400078e0006 */
[----:B------:R-:W-:Y:S01]  /*93b40*/  IMAD.MOV.U32 R29, RZ, RZ, R7 ;  /* 0x000000ffff1d7224 */ /* 0x000fe200078e0007 */
[C---:B---3--:R-:W-:Y:S08]  /*93b50*/  HMMA.16816.F32 R8, R16.reuse, R6, R8 ;  /* 0x000000061008723c */ /* 0x048ff00000001808 */
[C---:B------:R-:W-:Y:S11]  /*93b60*/  HMMA.16816.F32 R4, R16.reuse, R26, R20 ;  /* 0x0000001a1004723c */ /* 0x040ff60000001814 */
[----:B------:R-:W-:Y:S04]  /*93b70*/  @!UPT UIADD3 URZ, URZ, URZ, URZ ;  /* 0x0000003f3f3ff290 */ /* 0x000fe8000fffe03f */
[----:B------:R0:W-:Y:S04]  /*93b80*/  STL.64 [R1+0x8e0], R8 ;  /* 0x0008e00801007387 */ /* 0x0001e80000100a00 */
[----:B------:R1:W-:Y:S04]  /*93b90*/  STL.64 [R1+0x8e8], R10 ;  /* 0x0008e80a01007387 */ /* 0x0003e80000100a00 */
[----:B------:R-:W-:Y:S04]  /*93ba0*/  STL [R1+0x89cc], R29 ;  /* 0x0089cc1d01007387 */ /* 0x000fe80000100800 */
[----:B------:R-:W-:Y:S04]  /*93bb0*/  STL [R1+0x89c8], R28 ;  /* 0x0089c81c01007387 */ /* 0x000fe80000100800 */
[----:B------:R-:W-:Y:S04]  /*93bc0*/  STL.64 [R1+0x8d0], R4 ;  /* 0x0008d00401007387 */ /* 0x000fe80000100a00 */
[----:B------:R-:W-:Y:S04]  /*93bd0*/  STL.64 [R1+0x8d8], R6 ;  /* 0x0008d80601007387 */ /* 0x000fe80000100a00 */
[----:B0-----:R-:W2:Y:S04]  /*93be0*/  LDL.LU R8, [R1+0x870] ;  /* 0x0008700001087983 */ /* 0x001ea80000300800 */
[----:B------:R-:W2:Y:S04]  /*93bf0*/  LDL.LU R9, [R1+0x874] ;  /* 0x0008740001097983 */ /* 0x000ea80000300800 */
[----:B-1----:R-:W3:Y:S04]  /*93c00*/  LDL.LU R10, [R1+0x878] ;  /* 0x00087800010a7983 */ /* 0x002ee80000300800 */
[----:B------:R-:W3:Y:S04]  /*93c10*/  LDL.LU R11, [R1+0x87c] ;  /* 0x00087c00010b7983 */ /* 0x000ee80000300800 */
[----:B------:R-:W4:Y:S04]  /*93c20*/  LDL.LU R12, [R1+0x8c0] ;  /* 0x0008c000010c7983 */ /* 0x000f280000300800 */
[----:B------:R-:W4:Y:S04]  /*93c30*/  LDL.LU R13, [R1+0x8c4] ;  /* 0x0008c400010d7983 */ /* 0x000f280000300800 */
[----:B------:R-:W4:Y:S04]  /*93c40*/  LDL.LU R14, [R1+0x8c8] ;  /* 0x0008c800010e7983 */ /* 0x000f280000300800 */
[----:B------:R-:W4:Y:S04]  /*93c50*/  LDL.LU R15, [R1+0x8cc] ;  /* 0x0008cc00010f7983 */ /* 0x000f280000300800 */
[----:B---3--:R0:W-:Y:S04]  /*93c60*/  STL.64 [R1+0x8b18], R10 ;  /* 0x008b180a01007387 */ /* 0x0081e80000100a00 */
        /* <DEDUP_REMOVED lines=9> */
[----:B------:R-:W2:Y:S04]  /*93d00*/  LDL.64 R6, [R1+0x78] ;  /* 0x0000780001067983 */ /* 0x000ea80000100a00 */
[----:B0-----:R-:W4:Y:S04]  /*93d10*/  LDL.64 R10, [R1+0xc8] ;  /* 0x0000c800010a7983 */ /* 0x001f280000100a00 */
[----:B--2---:R0:W-:Y:S04]  /*93d20*/  STL.64 [R1+0x8b20], R6 ;  /* 0x008b200601007387 */ /* 0x0041e80000100a00 */
[----:B------:R-:W2:Y:S04]  /*93d30*/  LDL.LU R4, [R1+0x880] ;  /* 0x0008800001047983 */ /* 0x000ea80000300800 */
[----:B------:R-:W2:Y:S04]  /*93d40*/  LDL.LU R5, [R1+0x884] ;  /* 0x0008840001057983 */ /* 0x000ea80000300800 */
[----:B0-----:R-:W3:Y:S04]  /*93d50*/  LDL.LU R6, [R1+0x888] ;  /* 0x0008880001067983 */ /* 0x001ee80000300800 */
[----:B------:R-:W3:Y:S04]  /*93d60*/  LDL.LU R7, [R1+0x88c] ;  /* 0x00088c0001077983 */ /* 0x000ee80000300800 */
[----:B---3--:R-:W-:Y:S04]  /*93d70*/  STL.64 [R1+0x8b38], R6 ;  /* 0x008b380601007387 */ /* 0x008fe80000100a00 */
[----:B--2---:R0:W-:Y:S04]  /*93d80*/  STL.64 [R1+0x8b30], R4 ;  /* 0x008b300401007387 */ /* 0x0041e80000100a00 */
[----:B0-----:R-:W2:Y:S04]  /*93d90*/  LDL.LU R4, [R1+0x890] ;  /* 0x0008900001047983 */ /* 0x001ea80000300800 */
[----:B------:R-:W2:Y:S04]  /*93da0*/  LDL.LU R5, [R1+0x894] ;  /* 0x0008940001057983 */ /* 0x000ea80000300800 */
[----:B------:R-:W3:Y:S04]  /*93db0*/  LDL.LU R6, [R1+0x898] ;  /* 0x0008980001067983 */ /* 0x000ee80000300800 */
[----:B------:R-:W3:Y:S01]  /*93dc0*/  LDL.LU R7, [R1+0x89c] ;  /* 0x00089c0001077983 */ /* 0x000ee20000300800 */
[----:B----4-:R-:W-:Y:S03]  /*93dd0*/  HMMA.16816.F32 R12, R16, R10, R12 ;  /* 0x0000000a100c723c */ /* 0x010fe6000000180c */
[----:B---3--:R-:W-:Y:S04]  /*93de0*/  STL.64 [R1+0x8b50], R6 ;  /* 0x008b500601007387 */ /* 0x008fe80000100a00 */
[----:B--2---:R0:W-:Y:S04]  /*93df0*/  STL.64 [R1+0x8b48], R4 ;  /* 0x008b480401007387 */ /* 0x0041e80000100a00 */
[----:B0-----:R-:W2:Y:S04]  /*93e00*/  LDL.LU R4, [R1+0x8a0] ;  /* 0x0008a00001047983 */ /* 0x001ea80000300800 */
[----:B------:R-:W2:Y:S04]  /*93e10*/  LDL.LU R5, [R1+0x8a4] ;  /* 0x0008a40001057983 */ /* 0x000ea80000300800 */
[----:B------:R-:W3:Y:S04]  /*93e20*/  LDL.LU R6, [R1+0x8a8] ;  /* 0x0008a80001067983 */ /* 0x000ee80000300800 */
[----:B------:R-:W3:Y:S01]  /*93e30*/  LDL.LU R7, [R1+0x8ac] ;  /* 0x0008ac0001077983 */ /* 0x000ee20000300800 */
[----:B------:R-:W-:-:S02]  /*93e40*/  IMAD.MOV.U32 R0, RZ, RZ, R27 ;  /* 0x000000ffff007224 */ /* 0x000fc400078e001b */
[----:B------:R-:W-:Y:S02]  /*93e50*/  IMAD.MOV.U32 R2, RZ, RZ, R26 ;  /* 0x000000ffff027224 */ /* 0x000fe400078e001a */
        /* <DEDUP_REMOVED lines=14> */
[----:B------:R0:W-:Y:S04]  /*93f40*/  STL.64 [R1+0x8c0], R12 ;  /* 0x0008c00c01007387 */ /* 0x0001e80000100a00 */
[----:B------:R1:W-:Y:S01]  /*93f50*/  STL.64 [R1+0x8c8], R14 ;  /* 0x0008c80e01007387 */ /* 0x0003e20000100a00 */
[----:B0-----:R-:W-:-:S03]  /*93f60*/  IMAD.MOV.U32 R12, RZ, RZ, R10 ;  /* 0x000000ffff0c7224 */ /* 0x001fc600078e000a */
[----:B-1----:R-:W4:Y:S04]  /*93f70*/  LDL.LU.64 R14, [R1+0x8b78] ;  /* 0x008b7800010e7983 */ /* 0x002f280000300a00 */
        /* <DEDUP_REMOVED lines=46> */
[----:B------:R-:W-:Y:S01]  /*94260*/  STL [R1+0x89f8], R28 ;  /* 0x0089f81c01007387 */ /* 0x000fe20000100800 */
[----:B--2---:R-:W-:-:S02]  /*94270*/  IMAD.MOV.U32 R2, RZ, RZ, R6 ;  /* 0x000000ffff027224 */ /* 0x004fc400078e0006 */
[----:B------:R-:W-:Y:S01]  /*94280*/  IMAD.MOV.U32 R13, RZ, RZ, R7 ;  /* 0x000000ffff0d7224 */ /* 0x000fe200078e0007 */
[C---:B---3--:R-:W-:Y:S08]  /*94290*/  HMMA.16816.F32 R8, R16.reuse, R6, R8 ;  /* 0x000000061008723c */ /* 0x048ff00000001808 */
[----:B------:R-:W-:Y:S11]  /*942a0*/  HMMA.16816.F32 R4, R16, R26, R20 ;  /* 0x0000001a1004723c */ /* 0x000ff60000001814 */
[----:B------:R-:W-:Y:S04]  /*942b0*/  @!UPT UIADD3 URZ, URZ, URZ, URZ ;  /* 0x0000003f3f3ff290 */ /* 0x000fe8000fffe03f */
[----:B------:R-:W-:Y:S04]  /*942c0*/  STL.64 [R1+0x870], R8 ;  /* 0x0008700801007387 */ /* 0x000fe80000100a00 */
[----:B------:R-:W-:Y:S04]  /*942d0*/  STL.64 [R1+0x878], R10 ;  /* 0x0008780a01007387 */ /* 0x000fe80000100a00 */
[----:B------:R-:W-:Y:S04]  /*942e0*/  STL [R1+0x8a04], R13 ;  /* 0x008a040d01007387 */ /* 0x000fe80000100800 */
[----:B------:R-:W-:Y:S04]  /*942f0*/  STL [R1+0x8a00], R2 ;  /* 0x008a000201007387 */ /* 0x000fe80000100800 */
[----:B------:R-:W-:Y:S04]  /*94300*/  STL.64 [R1+0x860], R4 ;  /* 0x0008600401007387 */ /* 0x000fe80000100a00 */
[----:B------:R-:W-:Y:S04]  /*94310*/  STL.64 [R1+0x868], R6 ;  /* 0x0008680601007387 */ /* 0x000fe80000100a00 */
[----:B------:R-:W2:Y:S04]  /*94320*/  LDL.LU R20, [R1+0x450] ;  /* 0x0004500001147983 */ /* 0x000ea80000300800 */
[----:B------:R-:W2:Y:S04]  /*94330*/  LDL.LU R21, [R1+0x454] ;  /* 0x0004540001157983 */ /* 0x000ea80000300800 */
[----:B------:R-:W3:Y:S04]  /*94340*/  LDL.LU R22, [R1+0x458] ;  /* 0x0004580001167983 */ /* 0x000ee80000300800 */
[----:B------:R-:W3:Y:S04]  /*94350*/  LDL.LU R23, [R1+0x45c] ;  /* 0x00045c0001177983 */ /* 0x000ee80000300800 */
[----:B---3--:R4:W-:Y:S04]  /*94360*/  STL.64 [R1+0x8a30], R22 ;  /* 0x008a301601007387 */ /* 0x0089e80000100a00 */
[----:B--2---:R0:W-:Y:S01]  /*94370*/  STL.64 [R1+0x8a28], R20 ;  /* 0x008a281401007387 */ /* 0x0041e20000100a00 */
[----:B----4-:R-:W-:-:S02]  /*94380*/  IMAD.MOV.U32 R22, RZ, RZ, R15 ;  /* 0x000000ffff167224 */ /* 0x010fc400078e000f */
[----:B------:R-:W-:Y:S01]  /*94390*/  IMAD.MOV.U32 R23, RZ, RZ, R14 ;  /* 0x000000ffff177224 */ /* 0x000fe200078e000e */
[----:B0-----:R-:W2:Y:S04]  /*943a0*/  LDL.LU R20, [R1+0x7d0] ;  /* 0x0007d00001147983 */ /* 0x001ea80000300800 */
[----:B------:R-:W2:Y:S04]  /*943b0*/  LDL.LU R21, [R1+0x7d4] ;  /* 0x0007d40001157983 */ /* 0x000ea80000300800 */
[----:B------:R-:W3:Y:S04]  /*943c0*/  LDL.LU R15, [R1+0x8b0c] ;  /* 0x008b0c00010f7983 */ /* 0x000ee80000300800 */
[----:B------:R-:W4:Y:S04]  /*943d0*/  LDL.LU R14, [R1+0x8b08] ;  /* 0x008b0800010e7983 */ /* 0x000f280000300800 */
[----:B------:R-:W2:Y:S04]  /*943e0*/  LDL.LU R8, [R1+0x800] ;  /* 0x0008000001087983 */ /* 0x000ea80000300800 */
[----:B------:R-:W2:Y:S04]  /*943f0*/  LDL.LU R9, [R1+0x804] ;  /* 0x0008040001097983 */ /* 0x000ea80000300800 */
[----:B------:R-:W2:Y:S04]  /*94400*/  LDL.LU R10, [R1+0x808] ;  /* 0x00080800010a7983 */ /* 0x000ea80000300800 */
[----:B------:R-:W2:Y:S04]  /*94410*/  LDL.LU R11, [R1+0x80c] ;  /* 0x00080c00010b7983 */ /* 0x000ea80000300800 */
[----:B------:R-:W2:Y:S01]  /*94420*/  LDL.64 R6, [R1+0x28] ;  /* 0x0000280001067983 */ /* 0x000ea20000100a00 */
[----:B------:R-:W-:-:S02]  /*94430*/  IMAD.MOV.U32 R12, RZ, RZ, R26 ;  /* 0x000000ffff0c7224 */ /* 0x000fc400078e001a */
[----:B------:R-:W-:Y:S01]  /*94440*/  IMAD.MOV.U32 R29, RZ, RZ, R27 ;  /* 0x000000ffff1d7224 */ /* 0x000fe200078e001b */
[----:B--2---:R0:W-:Y:S04]  /*94450*/  STL.64 [R1+0x8ab8], R6 ;  /* 0x008ab80601007387 */ /* 0x0041e80000100a00 */
[----:B------:R-:W2:Y:S04]  /*94460*/  LDL.LU R24, [R1+0x810] ;  /* 0x0008100001187983 */ /* 0x000ea80000300800 */
[----:B------:R-:W2:Y:S04]  /*94470*/  LDL.LU R25, [R1+0x814] ;  /* 0x0008140001197983 */ /* 0x000ea80000300800 */
[----:B------:R-:W2:Y:S04]  /*94480*/  LDL.LU R26, [R1+0x818] ;  /* 0x00081800011a7983 */ /* 0x000ea80000300800 */
[----:B------:R-:W2:Y:S04]  /*94490*/  LDL.LU R27, [R1+0x81c] ;  /* 0x00081c00011b7983 */ /* 0x000ea80000300800 */
[----:B0-----:R-:W2:Y:S04]  /*944a0*/  LDL.64 R6, [R1+0x38] ;  /* 0x0000380001067983 */ /* 0x001ea80000100a00 */
[----:B--2---:R0:W-:Y:S04]  /*944b0*/  STL.64 [R1+0x8ad0], R6 ;  /* 0x008ad00601007387 */ /* 0x0041e80000100a00 */
[----:B0-----:R-:W2:Y:S04]  /*944c0*/  LDL.64 R6, [R1+0x48] ;  /* 0x0000480001067983 */ /* 0x001ea80000100a00 */
[----:B--2---:R-:W-:Y:S04]  /*944d0*/  STL.64 [R1+0x8ae8], R6 ;  /* 0x008ae80601007387 */ /* 0x004fe80000100a00 */
[----:B------:R-:W-:Y:S04]  /*944e0*/  STL.64 [R1+0x8ab0], R26 ;  /* 0x008ab01a01007387 */ /* 0x000fe80000100a00 */
[----:B------:R0:W-:Y:S04]  /*944f0*/  STL.64 [R1+0x8aa8], R24 ;  /* 0x008aa81801007387 */ /* 0x0001e80000100a00 */
[----:B0-----:R-:W2:Y:S04]  /*94500*/  LDL.LU R24, [R1+0x820] ;  /* 0x0008200001187983 */ /* 0x001ea80000300800 */
[----:B------:R-:W2:Y:S04]  /*94510*/  LDL.LU R25, [R1+0x824] ;  /* 0x0008240001197983 */ /* 0x000ea80000300800 */
[----:B------:R-:W2:Y:S04]  /*94520*/  LDL.LU R26, [R1+0x828] ;  /* 0x00082800011a7983 */ /* 0x000ea80000300800 */
[----:B------:R-:W2:Y:S04]  /*94530*/  LDL.LU R27, [R1+0x82c] ;  /* 0x00082c00011b7983 */ /* 0x000ea80000300800 */
[----:B------:R-:W3:Y:S04]  /*94540*/  LDL.64 R6, [R1+0x58] ;  /* 0x0000580001067983 */ /* 0x000ee80000100a00 */
        /* <DEDUP_REMOVED lines=14> */
[----:B0-----:R-:W3:Y:S04]  /*94630*/  LDL.LU R24, [R1+0x850] ;  /* 0x0008500001187983 */ /* 0x001ee80000300800 */
[----:B------:R-:W3:Y:S04]  /*94640*/  LDL.LU R25, [R1+0x854] ;  /* 0x0008540001197983 */ /* 0x000ee80000300800 */
[----:B------:R-:W3:Y:S04]  /*94650*/  LDL.LU R26, [R1+0x858] ;  /* 0x00085800011a7983 */ /* 0x000ee80000300800 */
[----:B------:R-:W3:Y:S04]  /*94660*/  LDL.LU R27, [R1+0x85c] ;  /* 0x00085c00011b7983 */ /* 0x000ee80000300800 */
[----:B------:R0:W-:Y:S04]  /*94670*/  STL.64 [R1+0x8a88], R10 ;  /* 0x008a880a01007387 */ /* 0x0001e80000100a00 */
[----:B------:R-:W-:Y:S04]  /*94680*/  STL.64 [R1+0x8a80], R8 ;  /* 0x008a800801007387 */ /* 0x000fe80000100a00 */
[----:B0-----:R-:W2:Y:S04]  /*94690*/  LDL.64 R10, [R1+0x18] ;  /* 0x00001800010a7983 */ /* 0x001ea80000100a00 */
[----:B------:R-:W-:Y:S04]  /*946a0*/  STL.64 [R1+0x8a40], R22 ;  /* 0x008a401601007387 */ /* 0x000fe80000100a00 */
        /* <DEDUP_REMOVED lines=8> */
[----:B------:R-:W2:Y:S01]  /*94730*/  LDL.LU R21, [R1+0x7f4] ;  /* 0x0007f40001157983 */ /* 0x000ea20000300800 */
[----:B---3--:R-:W-:Y:S01]  /*94740*/  HMMA.16816.F32 R24, R16, R6, R24 ;  /* 0x000000061018723c */ /* 0x008fe20000001818 */
[----:B----4-:R-:W-:-:S02]  /*94750*/  IMAD.MOV.U32 R22, RZ, RZ, R14 ;  /* 0x000000ffff167224 */ /* 0x010fc400078e000e */
[----:B------:R-:W-:Y:S01]  /*94760*/  IMAD.MOV.U32 R23, RZ, RZ, R15 ;  /* 0x000000ffff177224 */ /* 0x000fe200078e000f */
[----:B------:R-:W3:Y:S04]  /*94770*/  LDL.LU R14, [R1+0x8b04] ;  /* 0x008b0400010e7983 */ /* 0x000ee80000300800 */
[----:B------:R-:W3:Y:S04]  /*94780*/  LDL.LU R15, [R1+0x8b00] ;  /* 0x008b0000010f7983 */ /* 0x000ee80000300800 */
[----:B------:R0:W-:Y:S01]  /*94790*/  STL.64 [R1+0x8a70], R22 ;  /* 0x008a701601007387 */ /* 0x0001e20000100a00 */
[----:B------:R-:W-:-:S02]  /*947a0*/  IMAD.MOV.U32 R28, RZ, RZ, R6 ;  /* 0x000000ffff1c7224 */ /* 0x000fc400078e0006 */
[----:B------:R-:W-:Y:S01]  /*947b0*/  IMAD.MOV.U32 R0, RZ, RZ, R7 ;  /* 0x000000ffff007224 */ /* 0x000fe200078e0007 */
[----:B--2---:R-:W-:Y:S04]  /*947c0*/  STL.64 [R1+0x8a68], R20 ;  /* 0x008a681401007387 */ /* 0x004fe80000100a00 */
[----:B0-----:R-:W2:Y:S04]  /*947d0*/  LDL.64 R22, [R1+0x8] ;  /* 0x0000080001167983 */ /* 0x001ea80000100a00 */
[----:B------:R-:W-:Y:S04]  /*947e0*/  STL [R1+0x8a0c], R29 ;  /* 0x008a0c1d01007387 */ /* 0x000fe80000100800 */
[----:B------:R-:W-:Y:S04]  /*947f0*/  STL [R1+0x8a08], R12 ;  /* 0x008a080c01007387 */ /* 0x000fe80000100800 */
[----:B------:R-:W-:Y:S04]  /*94800*/  STL.64 [R1+0x850], R24 ;  /* 0x0008501801007387 */ /* 0x000fe80000100a00 */
[----:B------:R0:W-:Y:S04]  /*94810*/  STL.64 [R1+0x858], R26 ;  /* 0x0008581a01007387 */ /* 0x0001e80000100a00 */
[----:B0-----:R-:W4:Y:S04]  /*94820*/  LDL.LU.64 R26, [R1+0x8af8] ;  /* 0x008af800011a7983 */ /* 0x001f280000300a00 */
[----:B------:R-:W4:Y:S04]  /*94830*/  LDL.LU.64 R24, [R1+0x8af0] ;  /* 0x008af00001187983 */ /* 0x000f280000300a00 */
[----:B------:R-:W4:Y:S02]  /*94840*/  LDL.LU.64 R6, [R1+0x8ae8] ;  /* 0x008ae80001067983 */ /* 0x000f240000300a00 */
[----:B----4-:R-:W-:Y:S01]  /*94850*/  HMMA.16816.F32 R24, R16, R6, R24 ;  /* 0x000000061018723c */ /* 0x010fe20000001818 */
[----:B------:R-:W-:-:S02]  /*94860*/  IMAD.MOV.U32 R2, RZ, RZ, R6 ;  /* 0x000000ffff027224 */ /* 0x000fc400078e0006 */
[----:B------:R-:W-:Y:S11]  /*94870*/  IMAD.MOV.U32 R3, RZ, RZ, R7 ;  /* 0x000000ffff037224 */ /* 0x000ff600078e0007 */
[----:B------:R-:W-:Y:S09]  /*94880*/  @!UPT UIADD3 URZ, URZ, URZ, URZ ;  /* 0x0000003f3f3ff290 */ /* 0x000ff2000fffe03f */
        /* <DEDUP_REMOVED lines=14> */
[----:B----4-:R-:W-:Y:S11]  /*94970*/  HMMA.16816.F32 R24, R16, R6, R24 ;  /* 0x000000061018723c */ /* 0x010ff60000001818 */
[----:B------:R-:W-:Y:S11]  /*94980*/  @!UPT UIADD3 URZ, URZ, URZ, URZ ;  /* 0x0000003f3f3ff290 */ /* 0x000ff6000fffe03f */
[----:B------:R-:W-:Y:S01]  /*94990*/  @!UPT UIADD3 URZ, URZ, URZ, URZ ;  /* 0x0000003f3f3ff290 */ /* 0x000fe2000fffe03f */
[----:B------:R-:W-:Y:S04]  /*949a0*/  STL.64 [R1+0x820], R24 ;  /* 0x0008201801007387 */ /* 0x000fe80000100a00 */
[----:B------:R0:W-:Y:S04]  /*949b0*/  STL.64 [R1+0x828], R26 ;  /* 0x0008281a01007387 */ /* 0x0001e80000100a00 */
[----:B0-----:R-:W4:Y:S04]  /*949c0*/  LDL.LU.64 R26, [R1+0x8ab0] ;  /* 0x008ab000011a7983 */ /* 0x001f280000300a00 */
[----:B------:R-:W4:Y:S01]  /*949d0*/  LDL.LU.64 R24, [R1+0x8aa8] ;  /* 0x008aa80001187983 */ /* 0x000f220000300a00 */
[----:B------:R-:W-:-:S02]  /*949e0*/  IMAD.MOV.U32 R29, RZ, RZ, R6 ;  /* 0x000000ffff1d7224 */ /* 0x000fc400078e0006 */
[----:B------:R-:W-:Y:S02]  /*949f0*/  IMAD.MOV.U32 R4, RZ, RZ, R7 ;  /* 0x000000ffff047224 */ /* 0x000fe400078e0007 */
[----:B------:R-:W2:Y:S04]  /*94a00*/  LDL.LU.64 R6, [R1+0x8aa0] ;  /* 0x008aa00001067983 */ /* 0x000ea80000300a00 */
[----:B------:R-:W2:Y:S01]  /*94a10*/  LDL.LU R5, [R1+0x8a98] ;  /* 0x008a980001057983 */ /* 0x000ea20000300800 */
[C---:B----4-:R-:W-:Y:S11]  /*94a20*/  HMMA.16816.F32 R24, R16.reuse, R10, R24 ;  /* 0x0000000a1018723c */ /* 0x050ff60000001818 */
[----:B------:R-:W-:Y:S11]  /*94a30*/  @!UPT UIADD3 URZ, URZ, URZ, URZ ;  /* 0x0000003f3f3ff290 */ /* 0x000ff6000fffe03f */
[----:B------:R-:W-:Y:S01]  /*94a40*/  @!UPT UIADD3 URZ, URZ, URZ, URZ ;  /* 0x0000003f3f3ff290 */ /* 0x000fe2000fffe03f */
[----:B------:R0:W-:Y:S04]  /*94a50*/  STL.64 [R1+0x810], R24 ;  /* 0x0008101801007387 */ /* 0x0001e80000100a00 */
[----:B------:R1:W-:Y:S01]  /*94a60*/  STL.64 [R1+0x818], R26 ;  /* 0x0008181a01007387 */ /* 0x0003e20000100a00 */
[----:B0-----:R-:W-:Y:S02]  /*94a70*/  IMAD.MOV.U32 R25, RZ, RZ, R10 ;  /* 0x000000ffff197224 */ /* 0x001fe400078e000a */
[----:B------:R-:W-:Y:S01]  /*94a80*/  IMAD.MOV.U32 R24, RZ, RZ, R11 ;  /* 0x000000ffff187224 */ /* 0x000fe200078e000b */
[----:B-1----:R-:W4:Y:S04]  /*94a90*/  LDL.LU.64 R26, [R1+0x8a90] ;  /* 0x008a9000011a7983 */ /* 0x002f280000300a00 */
[----:B------:R-:W2:Y:S04]  /*94aa0*/  LDL.LU.64 R10, [R1+0x8a88] ;  /* 0x008a8800010a7983 */ /* 0x000ea80000300a00 */
[----:B------:R-:W2:Y:S02]  /*94ab0*/  LDL.LU.64 R8, [R1+0x8a80] ;  /* 0x008a800001087983 */ /* 0x000ea40000300a00 */
[C---:B--2---:R-:W-:Y:S11]  /*94ac0*/  HMMA.16816.F32 R8, R16.reuse, R22, R8 ;  /* 0x000000161008723c */ /* 0x044ff60000001808 */
[----:B------:R-:W-:Y:S11]  /*94ad0*/  @!UPT UIADD3 URZ, URZ, URZ, URZ ;  /* 0x0000003f3f3ff290 */ /* 0x000ff6000fffe03f */
[----:B------:R-:W-:Y:S01]  /*94ae0*/  @!UPT UIADD3 URZ, URZ, URZ, URZ ;  /* 0x0000003f3f3ff290 */ /* 0x000fe2000fffe03f */
[----:B------:R0:W-:Y:S04]  /*94af0*/  STL.64 [R1+0x800], R8 ;  /* 0x0008000801007387 */ /* 0x0001e80000100a00 */
[----:B------:R1:W-:Y:S01]  /*94b00*/  STL.64 [R1+0x808], R10 ;  /* 0x0008080a01007387 */ /* 0x0003e20000100a00 */
[----:B0-----:R-:W-:Y:S02]  /*94b10*/  IMAD.MOV.U32 R9, RZ, RZ, R22 ;  /* 0x000000ffff097224 */ /* 0x001fe400078e0016 */
[----:B------:R-:W-:Y:S01]  /*94b20*/  IMAD.MOV.U32 R8, RZ, RZ, R23 ;  /* 0x000000ffff087224 */ /* 0x000fe200078e0017 */
[----:B-1----:R-:W2:Y:S04]  /*94b30*/  LDL.LU.64 R10, [R1+0x8a78] ;  /* 0x008a7800010a7983 */ /* 0x002ea80000300a00 */
[----:B------:R-:W4:Y:S04]  /*94b40*/  LDL.LU.64 R22, [R1+0x8a70] ;  /* 0x008a700001167983 */ /* 0x000f280000300a00 */
[----:B------:R-:W4:Y:S02]  /*94b50*/  LDL.LU.64 R20, [R1+0x8a68] ;  /* 0x008a680001147983 */ /* 0x000f240000300a00 */
[----:B----4-:R-:W-:Y:S11]  /*94b60*/  HMMA.16816.F32 R20, R16, R26, R20 ;  /* 0x0000001a1014723c */ /* 0x010ff60000001814 */
[----:B------:R-:W-:Y:S11]  /*94b70*/  @!UPT UIADD3 URZ, URZ, URZ, URZ ;  /* 0x0000003f3f3ff290 */ /* 0x000ff6000fffe03f */
[----:B------:R-:W-:Y:S01]  /*94b80*/  @!UPT UIADD3 URZ, URZ, URZ, URZ ;  /* 0x0000003f3f3ff290 */ /* 0x000fe2000fffe03f */
[----:B------:R-:W-:Y:S04]  /*94b90*/  STL.64 [R1+0x7f0], R20 ;  /* 0x0007f01401007387 */ /* 0x000fe80000100a00 */
[----:B------:R0:W-:Y:S04]  /*94ba0*/  STL.64 [R1+0x7f8], R22 ;  /* 0x0007f81601007387 */ /* 0x0001e80000100a00 */
[----:B0-----:R-:W3:Y:S04]  /*94bb0*/  LDL.LU.64 R22, [R1+0x8a60] ;  /* 0x008a600001167983 */ /* 0x001ee80000300a00 */
[----:B------:R-:W3:Y:S04]  /*94bc0*/  LDL.LU.64 R20, [R1+0x8a58] ;  /* 0x008a580001147983 */ /* 0x000ee80000300a00 */
[----:B------:R0:W-:Y:S04]  /*94bd0*/  STL.64 [R1+0x8700], R26 ;  /* 0x0087001a01007387 */ /* 0x0001e80000100a00 */
[----:B------:R2:W-:Y:S01]  /*94be0*/  STL.64 [R1+0x8a10], R24 ;  /* 0x008a101801007387 */ /* 0x0005e20000100a00 */
[----:B0-----:R-:W-:-:S02]  /*94bf0*/  IMAD.MOV.U32 R26, RZ, RZ, R6 ;  /* 0x000000ffff1a7224 */ /* 0x001fc400078e0006 */
[----:B--2---:R-:W-:Y:S02]  /*94c00*/  IMAD.MOV.U32 R24, RZ, RZ, R10 ;  /* 0x000000ffff187224 */ /* 0x004fe400078e000a */
[----:B------:R-:W2:Y:S01]  /*94c10*/  LDL.LU R10, [R1+0x8a54] ;  /* 0x008a5400010a7983 */ /* 0x000ea20000300800 */
[----:B------:R-:W-:Y:S02]  /*94c20*/  IMAD.MOV.U32 R25, RZ, RZ, R11 ;  /* 0x000000ffff197224 */ /* 0x000fe400078e000b */
[----:B------:R-:W-:Y:S01]  /*94c30*/  IMAD.MOV.U32 R27, RZ, RZ, R7 ;  /* 0x000000ffff1b7224 */ /* 0x000fe200078e0007 */
[----:B------:R-:W2:Y:S04]  /*94c40*/  LDL.LU R11, [R1+0x8a50] ;  /* 0x008a5000010b7983 */ /* 0x000ea80000300800 */
[----:B------:R-:W4:Y:S04]  /*94c50*/  LDL.LU R6, [R1+0x8a4c] ;  /* 0x008a4c0001067983 */ /* 0x000f280000300800 */
[----:B------:R-:W4:Y:S01]  /*94c60*/  LDL.LU R7, [R1+0x8a48] ;  /* 0x008a480001077983 */ /* 0x000f220000300800 */
[C---:B---3--:R-:W-:Y:S11]  /*94c70*/  HMMA.16816.F32 R20, R16.reuse, R14, R20 ;  /* 0x0000000e1014723c */ /* 0x048ff60000001814 */
[----:B------:R-:W-:Y:S11]  /*94c80*/  @!UPT UIADD3 URZ, URZ, URZ, URZ ;  /* 0x0000003f3f3ff290 */ /* 0x000ff6000fffe03f */
[----:B------:R-:W-:Y:S01]  /*94c90*/  @!UPT UIADD3 URZ, URZ, URZ, URZ ;  /* 0x0000003f3f3ff290 */ /* 0x000fe2000fffe03f */
[----:B------:R-:W-:Y:S04]  /*94ca0*/  STL.64 [R1+0x7e0], R20 ;  /* 0x0007e01401007387 */ /* 0x000fe80000100a00 */
[----:B------:R0:W-:Y:S04]  /*94cb0*/  STL.64 [R1+0x7e8], R22 ;  /* 0x0007e81601007387 */ /* 0x0001e80000100a00 */
[----:B0-----:R-:W2:Y:S04]  /*94cc0*/  LDL.LU.64 R22, [R1+0x8a40] ;  /* 0x008a400001167983 */ /* 0x001ea80000300a00 */
[----:B------:R-:W2:Y:S04]  /*94cd0*/  LDL.LU.64 R20, [R1+0x8a38] ;  /* 0x008a380001147983 */ /* 0x000ea80000300a00 */
[----:B------:R-:W-:Y:S01]  /*94ce0*/  STL.64 [R1+0x86f8], R14 ;  /* 0x0086f80e01007387 */ /* 0x000fe20000100a00 */
[C---:B--2---:R-:W-:Y:S11]  /*94cf0*/  HMMA.16816.F32 R20, R16.reuse, R10, R20 ;  /* 0x0000000a1014723c */ /* 0x044ff60000001814 */
[----:B------:R-:W-:Y:S11]  /*94d00*/  @!UPT UIADD3 URZ, URZ, URZ, URZ ;  /* 0x0000003f3f3ff290 */ /* 0x000ff6000fffe03f */
[----:B------:R-:W-:Y:S01]  /*94d10*/  @!UPT UIADD3 URZ, URZ, URZ, URZ ;  /* 0x0000003f3f3ff290 */ /* 0x000fe2000fffe03f */
[----:B------:R-:W-:Y:S04]  /*94d20*/  STL.64 [R1+0x7d0], R20 ;  /* 0x0007d01401007387 */ /* 0x000fe80000100a00 */
[----:B------:R0:W-:Y:S04]  /*94d30*/  STL.64 [R1+0x7d8], R22 ;  /* 0x0007d81601007387 */ /* 0x0001e80000100a00 */
[----:B0-----:R-:W4:Y:S04]  /*94d40*/  LDL.LU.64 R22, [R1+0x8a30] ;  /* 0x008a300001167983 */ /* 0x001f280000300a00 */
[----:B------:R-:W4:Y:S04]  /*94d50*/  LDL.LU.64 R20, [R1+0x8a28] ;  /* 0x008a280001147983 */ /* 0x000f280000300a00 */
[----:B------:R-:W-:Y:S01]  /*94d60*/  STL.64 [R1+0x8708], R10 ;  /* 0x0087080a01007387 */ /* 0x000fe20000100a00 */
[----:B----4-:R-:W-:Y:S03]  /*94d70*/  HMMA.16816.F32 R16, R16, R6, R20 ;  /* 0x000000061010723c */ /* 0x010fe60000001814 */
[----:B------:R-:W2:Y:S04]  /*94d80*/  LDL.LU.64 R22, [R1+0x8a20] ;  /* 0x008a200001167983 */ /* 0x000ea80000300a00 */
[----:B------:R-:W2:Y:S11]  /*94d90*/  LDL.LU.64 R20, [R1+0x8a18] ;  /* 0x008a180001147983 */ /* 0x000eb60000300a00 */
[----:B------:R-:W-:Y:S05]  /*94da0*/  @!UPT UIADD3 URZ, URZ, URZ, URZ ;  /* 0x0000003f3f3ff290 */ /* 0x000fea000fffe03f */
[----:B------:R-:W-:Y:S04]  /*94db0*/  STL.64 [R1+0x450], R16 ;  /* 0x0004501001007387 */ /* 0x000fe80000100a00 */
[----:B------:R0:W-:Y:S04]  /*94dc0*/  STL.64 [R1+0x458], R18 ;  /* 0x0004581201007387 */ /* 0x0001e80000100a00 */
[----:B0-----:R-:W2:Y:S04]  /*94dd0*/  LDL R18, [R1+0x1b8] ;  /* 0x0001b80001127983 */ /* 0x001ea80000100800 */
[----:B------:R-:W2:Y:S04]  /*94de0*/  LDL R19, [R1+0x1bc] ;  /* 0x0001bc0001137983 */ /* 0x000ea80000100800 */
[----:B------:R0:W-:Y:S04]  /*94df0*/  STL.64 [R1+0x8718], R6 ;  /* 0x0087180601007387 */ /* 0x0001e80000100a00 */
[----:B------:R-:W-:Y:S01]  /*94e00*/  STL [R1+0x8710], R5 ;  /* 0x0087100501007387 */ /* 0x000fe20000100800 */
[----:B--2---:R-:W-:Y:S03]  /*94e10*/  HMMA.16816.F32 R16, R20, R18, R24 ;  /* 0x000000121410723c */ /* 0x004fe60000001818 */
[----:B------:R-:W0:Y:S04]  /*94e20*/  LDL.LU.64 R24, [R1+0x8a10] ;  /* 0x008a100001187983 */ /* 0x000e280000300a00 */
[----:B------:R-:W-:-:S02]  /*94e30*/  IMAD.MOV.U32 R26, RZ, RZ, R9 ;  /* 0x000000ffff1a7224 */ /* 0x000fc400078e0009 */
[----:B------:R-:W-:Y:S11]  /*94e40*/  IMAD.MOV.U32 R27, RZ, RZ, R8 ;  /* 0x000000ffff1b7224 */ /* 0x000ff600078e0008 */
[----:B------:R-:W-:Y:S03]  /*94e50*/  @!UPT UIADD3 URZ, URZ, URZ, URZ ;  /* 0x0000003f3f3ff290 */ /* 0x000fe6000fffe03f */
[----:B------:R-:W-:Y:S04]  /*94e60*/  STL.64 [R1+0x440], R16 ;  /* 0x0004401001007387 */ /* 0x000fe80000100a00 */
[----:B------:R-:W-:Y:S04]  /*94e70*/  STL.64 [R1+0x448], R18 ;  /* 0x0004481201007387 */ /* 0x000fe80000100a00 */
[----:B------:R1:W-:Y:S04]  /*94e80*/  STL.64 [R1+0x8720], R26 ;  /* 0x0087201a01007387 */ /* 0x0003e80000100a00 */
[----:B------:R-:W2:Y:S04]  /*94e90*/  LDL.LU R8, [R1+0x680] ;  /* 0x0006800001087983 */ /* 0x000ea80000300800 */
[----:B------:R-:W2:Y:S04]  /*94ea0*/  LDL.LU R9, [R1+0x684] ;  /* 0x0006840001097983 */ /* 0x000ea80000300800 */
[----:B------:R-:W3:Y:S04]  /*94eb0*/  LDL.LU R10, [R1+0x688] ;  /* 0x00068800010a7983 */ /* 0x000ee80000300800 */
[----:B------:R-:W3:Y:S01]  /*94ec0*/  LDL.LU R11, [R1+0x68c] ;  /* 0x00068c00010b7983 */ /* 0x000ee20000300800 */
[----:B0-----:R-:W-:-:S02]  /*94ed0*/  IMAD.MOV.U32 R6, RZ, RZ, R25 ;  /* 0x000000ffff067224 */ /* 0x001fc400078e0019 */
[----:B------:R-:W-:Y:S01]  /*94ee0*/  IMAD.MOV.U32 R7, RZ, RZ, R24 ;  /* 0x000000ffff077224 */ /* 0x000fe200078e0018 */
[----:B---3--:R0:W-:Y:S04]  /*94ef0*/  STL.64 [R1+0x8730], R10 ;  /* 0x0087300a01007387 */ /* 0x0081e80000100a00 */
[----:B--2---:R-:W-:Y:S04]  /*94f00*/  STL.64 [R1+0x8728], R8 ;  /* 0x0087280801007387 */ /* 0x004fe80000100a00 */
[----:B------:R2:W-:Y:S04]  /*94f10*/  STL.64 [R1+0x8738], R6 ;  /* 0x0087380601007387 */ /* 0x0005e80000100a00 */
[----:B------:R-:W3:Y:S04]  /*94f20*/  LDL.LU R24, [R1+0x690] ;  /* 0x0006900001187983 */ /* 0x000ee80000300800 */
[----:B------:R-:W3:Y:S04]  /*94f30*/  LDL.LU R25, [R1+0x694] ;  /* 0x0006940001197983 */ /* 0x000ee80000300800 */
[----:B-1----:R-:W4:Y:S04]  /*94f40*/  LDL.LU R26, [R1+0x698] ;  /* 0x00069800011a7983 */ /* 0x002f280000300800 */
[----:B------:R-:W4:Y:S01]  /*94f50*/  LDL.LU R27, [R1+0x69c] ;  /* 0x00069c00011b7983 */ /* 0x000f220000300800 */
[----:B0-----:R-:W-:-:S02]  /*94f60*/  IMAD.MOV.U32 R10, RZ, RZ, R29 ;  /* 0x000000ffff0a7224 */ /* 0x001fc400078e001d */
[----:B------:R-:W-:Y:S01]  /*94f70*/  IMAD.MOV.U32 R11, RZ, RZ, R4 ;  /* 0x000000ffff0b7224 */ /* 0x000fe200078e0004 */
[----:B----4-:R0:W-:Y:S04]  /*94f80*/  STL.64 [R1+0x8748], R26 ;  /* 0x0087481a01007387 */ /* 0x0101e80000100a00 */
[----:B---3--:R-:W-:Y:S04]  /*94f90*/  STL.64 [R1+0x8740], R24 ;  /* 0x0087401801007387 */ /* 0x008fe80000100a00 */
[----:B------:R-:W3:Y:S04]  /*94fa0*/  LDL.LU R29, [R1+0x8a0c] ;  /* 0x008a0c00011d7983 */ /* 0x000ee80000300800 */
[----:B------:R-:W-:Y:S04]  /*94fb0*/  STL.64 [R1+0x8750], R10 ;  /* 0x0087500a01007387 */ /* 0x000fe80000100a00 */
[----:B------:R-:W4:Y:S04]  /*94fc0*/  LDL.LU R4, [R1+0x6a0] ;  /* 0x0006a00001047983 */ /* 0x000f280000300800 */
[----:B------:R-:W4:Y:S04]  /*94fd0*/  LDL.LU R5, [R1+0x6a4] ;  /* 0x0006a40001057983 */ /* 0x000f280000300800 */
[----:B--2---:R-:W2:Y:S04]  /*94fe0*/  LDL.LU R6, [R1+0x6a8] ;  /* 0x0006a80001067983 */ /* 0x004ea80000300800 */
[----:B------:R-:W2:Y:S01]  /*94ff0*/  LDL.LU R7, [R1+0x6ac] ;  /* 0x0006ac0001077983 */ /* 0x000ea20000300800 */
[----:B0-----:R-:W-:-:S02]  /*95000*/  IMAD.MOV.U32 R26, RZ, RZ, R12 ;  /* 0x000000ffff1a7224 */ /* 0x001fc400078e000c */
[----:B------:R-:W-:Y:S01]  /*95010*/  IMAD.MOV.U32 R27, RZ, RZ, R13 ;  /* 0x000000ffff1b7224 */ /* 0x000fe200078e000d */
[----:B--2---:R0:W-:Y:S04]  /*95020*/  STL.64 [R1+0x8760], R6 ;  /* 0x0087600601007387 */ /* 0x0041e80000100a00 */
[----:B----4-:R-:W-:Y:S04]  /*95030*/  STL.64 [R1+0x8758], R4 ;  /* 0x0087580401007387 */ /* 0x010fe80000100a00 */
[----:B------:R-:W2:Y:S01]  /*95040*/  LDL.LU R12, [R1+0x8a08] ;  /* 0x008a0800010c7983 */ /* 0x000ea20000300800 */
[----:B0-----:R-:W-:-:S03]  /*95050*/  IMAD.MOV.U32 R6, RZ, RZ, R2 ;  /* 0x000000ffff067224 */ /* 0x001fc600078e0002 */
[----:B------:R-:W4:Y:S01]  /*95060*/  LDL.LU R13, [R1+0x8a04] ;  /* 0x008a0400010d7983 */ /* 0x000f220000300800 */
[----:B------:R-:W-:-:S03]  /*95070*/  IMAD.MOV.U32 R7, RZ, RZ, R3 ;  /* 0x000000ffff077224 */ /* 0x000fc600078e0003 */
[----:B------:R0:W-:Y:S04]  /*95080*/  STL.64 [R1+0x8768], R26 ;  /* 0x0087681a01007387 */ /* 0x0001e80000100a00 */
[----:B------:R-:W2:Y:S04]  /*95090*/  LDL.LU R2, [R1+0x8a00] ;  /* 0x008a000001027983 */ /* 0x000ea80000300800 */
[----:B------:R-:W2:Y:S04]  /*950a0*/  LDL.LU R3, [R1+0x89fc] ;  /* 0x0089fc0001037983 */ /* 0x000ea80000300800 */
[----:B------:R1:W-:Y:S04]  /*950b0*/  STL.64 [R1+0x8770], R6 ;  /* 0x0087700601007387 */ /* 0x0003e80000100a00 */
[----:B------:R-:W2:Y:S04]  /*950c0*/  LDL.LU R24, [R1+0x6c0] ;  /* 0x0006c00001187983 */ /* 0x000ea80000300800 */
[----:B------:R-:W2:Y:S04]  /*950d0*/  LDL.LU R25, [R1+0x6c4] ;  /* 0x0006c40001197983 */ /* 0x000ea80000300800 */
[----:B0-----:R-:W2:Y:S04]  /*950e0*/  LDL.LU R26, [R1+0x6c8] ;  /* 0x0006c800011a7983 */ /* 0x001ea80000300800 */
[----:B------:R-:W2:Y:S01]  /*950f0*/  LDL.LU R27, [R1+0x6cc] ;  /* 0x0006cc00011b7983 */ /* 0x000ea20000300800 */
[----:B-1----:R-:W-:-:S02]  /*95100*/  IMAD.MOV.U32 R6, RZ, RZ, R28 ;  /* 0x000000ffff067224 */ /* 0x002fc400078e001c */
[----:B------:R-:W-:Y:S01]  /*95110*/  IMAD.MOV.U32 R7, RZ, RZ, R0 ;  /* 0x000000ffff077224 */ /* 0x000fe200078e0000 */
[----:B--2---:R-:W-:Y:S04]  /*95120*/  STL.64 [R1+0x8780], R26 ;  /* 0x0087801a01007387 */ /* 0x004fe80000100a00 */
[----:B------:R0:W-:Y:S04]  /*95130*/  STL.64 [R1+0x8778], R24 ;  /* 0x0087781801007387 */ /* 0x0001e80000100a00 */
[----:B------:R-:W2:Y:S04]  /*95140*/  LDL.LU R28, [R1+0x89f8] ;  /* 0x0089f800011c7983 */ /* 0x000ea80000300800 */
[----:B------:R-:W2:Y:S04]  /*95150*/  LDL.LU R0, [R1+0x89f4] ;  /* 0x0089f40001007983 */ /* 0x000ea80000300800 */
[----:B------:R1:W-:Y:S04]  /*95160*/  STL.64 [R1+0x8788], R6 ;  /* 0x0087880601007387 */ /* 0x0003e80000100a00 */
[----:B0-----:R-:W2:Y:S04]  /*95170*/  LDL.LU R24, [R1+0x6d0] ;  /* 0x0006d00001187983 */ /* 0x001ea80000300800 */
[----:B------:R-:W2:Y:S04]  /*95180*/  LDL.LU R25, [R1+0x6d4] ;  /* 0x0006d40001197983 */ /* 0x000ea80000300800 */
[----:B------:R-:W2:Y:S04]  /*95190*/  LDL.LU R26, [R1+0x6d8] ;  /* 0x0006d800011a7983 */ /* 0x000ea80000300800 */
[----:B------:R-:W2:Y:S01]  /*951a0*/  LDL.LU R27, [R1+0x6dc] ;  /* 0x0006dc00011b7983 */ /* 0x000ea20000300800 */
[----:B-1----:R-:W-:-:S02]  /*951b0*/  IMAD.MOV.U32 R6, RZ, RZ, R12 ;  /* 0x000000ffff067224 */ /* 0x002fc400078e000c */
[----:B---3--:R-:W-:Y:S01]  /*951c0*/  IMAD.MOV.U32 R7, RZ, RZ, R29 ;  /* 0x000000ffff077224 */ /* 0x008fe200078e001d */
[----:B--2---:R-:W-:Y:S04]  /*951d0*/  STL.64 [R1+0x8798], R26 ;  /* 0x0087981a01007387 */ /* 0x004fe80000100a00 */
[----:B------:R0:W-:Y:S04]  /*951e0*/  STL.64 [R1+0x8790], R24 ;  /* 0x0087901801007387 */ /* 0x0001e80000100a00 */
[----:B------:R-:W2:Y:S04]  /*951f0*/  LDL.LU R12, [R1+0x89f0] ;  /* 0x0089f000010c7983 */ /* 0x000ea80000300800 */
[----:B------:R-:W3:Y:S04]  /*95200*/  LDL.LU R29, [R1+0x89ec] ;  /* 0x0089ec00011d7983 */ /* 0x000ee80000300800 */
[----:B------:R1:W-:Y:S04]  /*95210*/  STL.64 [R1+0x87a0], R6 ;  /* 0x0087a00601007387 */ /* 0x0003e80000100a00 */
[----:B0-----:R-:W2:Y:S04]  /*95220*/  LDL.LU R24, [R1+0x6e0] ;  /* 0x0006e00001187983 */ /* 0x001ea80000300800 */
[----:B------:R-:W2:Y:S04]  /*95230*/  LDL.LU R25, [R1+0x6e4] ;  /* 0x0006e40001197983 */ /* 0x000ea80000300800 */
[----:B------:R-:W2:Y:S04]  /*95240*/  LDL.LU R26, [R1+0x6e8] ;  /* 0x0006e800011a7983 */ /* 0x000ea80000300800 */
[----:B------:R-:W2:Y:S01]  /*95250*/  LDL.LU R27, [R1+0x6ec] ;  /* 0x0006ec00011b7983 */ /* 0x000ea20000300800 */
[----:B-1----:R-:W-:-:S02]  /*95260*/  IMAD.MOV.U32 R6, RZ, RZ, R2 ;  /* 0x000000ffff067224 */ /* 0x002fc400078e0002 */
[----:B----4-:R-:W-:Y:S01]  /*95270*/  IMAD.MOV.U32 R7, RZ, RZ, R13 ;  /* 0x000000ffff077224 */ /* 0x010fe200078e000d */
[----:B--2---:R-:W-:Y:S04]  /*95280*/  STL.64 [R1+0x87b0], R26 ;  /* 0x0087b01a01007387 */ /* 0x004fe80000100a00 */
[----:B------:R-:W-:Y:S04]  /*95290*/  STL.64 [R1+0x87a8], R24 ;  /* 0x0087a81801007387 */ /* 0x000fe80000100a00 */
[----:B------:R-:W2:Y:S04]  /*952a0*/  LDL.LU R2, [R1+0x89e8] ;  /* 0x0089e80001027983 */ /* 0x000ea80000300800 */
[----:B------:R-:W4:Y:S04]  /*952b0*/  LDL.LU R13, [R1+0x89e4] ;  /* 0x0089e400010d7983 */ /* 0x000f280000300800 */
[----:B------:R0:W-:Y:S02]  /*952c0*/  STL.64 [R1+0x87b8], R6 ;  /* 0x0087b80601007387 */ /* 0x0001e40000100a00 */
[----:B0-----:R-:W-:-:S02]  /*952d0*/  IMAD.MOV.U32 R6, RZ, RZ, R28 ;  /* 0x000000ffff067224 */ /* 0x001fc400078e001c */
[----:B------:R-:W-:Y:S01]  /*952e0*/  IMAD.MOV.U32 R7, RZ, RZ, R3 ;  /* 0x000000ffff077224 */ /* 0x000fe200078e0003 */
[----:B------:R-:W2:Y:S04]  /*952f0*/  LDL.LU R28, [R1+0x89e0] ;  /* 0x0089e000011c7983 */ /* 0x000ea80000300800 */
[----:B------:R-:W2:Y:S04]  /*95300*/  LDL.LU R3, [R1+0x89dc] ;  /* 0x0089dc0001037983 */ /* 0x000ea80000300800 */
[----:B------:R0:W-:Y:S04]  /*95310*/  STL.64 [R1+0x87d0], R6 ;  /* 0x0087d00601007387 */ /* 0x0001e80000100a00 */
[----:B------:R-:W2:Y:S04]  /*95320*/  LDL.LU R24, [R1+0x6f0] ;  /* 0x0006f00001187983 */ /* 0x000ea80000300800 */
[----:B------:R-:W2:Y:S04]  /*95330*/  LDL.LU R25, [R1+0x6f4] ;  /* 0x0006f40001197983 */ /* 0x000ea80000300800 */
[----:B------:R-:W2:Y:S04]  /*95340*/  LDL.LU R26, [R1+0x6f8] ;  /* 0x0006f800011a7983 */ /* 0x000ea80000300800 */
[----:B------:R-:W2:Y:S01]  /*95350*/  LDL.LU R27, [R1+0x6fc] ;  /* 0x0006fc00011b7983 */ /* 0x000ea20000300800 */
[----:B0-----:R-:W-:-:S02]  /*95360*/  IMAD.MOV.U32 R6, RZ, RZ, R12 ;  /* 0x000000ffff067224 */ /* 0x001fc400078e000c */
[----:B------:R-:W-:Y:S01]  /*95370*/  IMAD.MOV.U32 R7, RZ, RZ, R0 ;  /* 0x000000ffff077224 */ /* 0x000fe200078e0000 */
[----:B------:R-:W3:Y:S04]  /*95380*/  LDL.LU R12, [R1+0x89d8] ;  /* 0x0089d800010c7983 */ /* 0x000ee80000300800 */
[----:B------:R-:W3:Y:S04]  /*95390*/  LDL.LU R0, [R1+0x89d4] ;  /* 0x0089d40001007983 */ /* 0x000ee80000300800 */
[----:B------:R-:W-:Y:S04]  /*953a0*/  STL.64 [R1+0x87e8], R6 ;  /* 0x0087e80601007387 */ /* 0x000fe80000100a00 */
[----:B--2---:R-:W-:Y:S04]  /*953b0*/  STL.64 [R1+0x87c8], R26 ;  /* 0x0087c81a01007387 */ /* 0x004fe80000100a00 */
[----:B------:R0:W-:Y:S04]  /*953c0*/  STL.64 [R1+0x87c0], R24 ;  /* 0x0087c01801007387 */ /* 0x0001e80000100a00 */
[----:B0-----:R-:W2:Y:S04]  /*953d0*/  LDL.LU R24, [R1+0x700] ;  /* 0x0007000001187983 */ /* 0x001ea80000300800 */
[----:B------:R-:W2:Y:S04]  /*953e0*/  LDL.LU R25, [R1+0x704] ;  /* 0x0007040001197983 */ /* 0x000ea80000300800 */
[----:B------:R-:W2:Y:S04]  /*953f0*/  LDL.LU R26, [R1+0x708] ;  /* 0x00070800011a7983 */ /* 0x000ea80000300800 */
[----:B------:R-:W2:Y:S01]  /*95400*/  LDL.LU R27, [R1+0x70c] ;  /* 0x00070c00011b7983 */ /* 0x000ea20000300800 */
[----:B------:R-:W-:-:S02]  /*95410*/  IMAD.MOV.U32 R6, RZ, RZ, R2 ;  /* 0x000000ffff067224 */ /* 0x000fc400078e0002 */
[----:B---3--:R-:W-:Y:S01]  /*95420*/  IMAD.MOV.U32 R7, RZ, RZ, R29 ;  /* 0x000000ffff077224 */ /* 0x008fe200078e001d */
        /* <DEDUP_REMOVED lines=10> */
[----:B----4-:R-:W-:Y:S01]  /*954d0*/  IMAD.MOV.U32 R7, RZ, RZ, R13 ;  /* 0x000000ffff077224 */ /* 0x010fe200078e000d */
[----:B------:R-:W4:Y:S04]  /*954e0*/  LDL.LU R28, [R1+0x89c8] ;  /* 0x0089c800011c7983 */ /* 0x000f280000300800 */
        /* <DEDUP_REMOVED lines=19> */
[----:B---3--:R-:W-:-:S02]  /*95620*/  IMAD.MOV.U32 R6, RZ, RZ, R2 ;  /* 0x000000ffff067224 */ /* 0x008fc400078e0002 */
[----:B------:R-:W-:Y:S01]  /*95630*/  IMAD.MOV.U32 R7, RZ, RZ, R0 ;  /* 0x000000ffff077224 */ /* 0x000fe200078e0000 */
[----:B------:R-:W3:Y:S04]  /*95640*/  LDL.LU R2, [R1+0x89b8] ;  /* 0x0089b80001027983 */ /* 0x000ee80000300800 */
[----:B------:R-:W3:Y:S04]  /*95650*/  LDL.LU R0, [R1+0x89b4] ;  /* 0x0089b40001007983 */ /* 0x000ee80000300800 */
[----:B------:R4:W-:Y:S02]  /*95660*/  STL.64 [R1+0x8848], R6 ;  /* 0x0088480601007387 */ /* 0x0009e40000100a00 */
[----:B----4-:R-:W-:-:S02]  /*95670*/  IMAD.MOV.U32 R6, RZ, RZ, R28 ;  /* 0x000000ffff067224 */ /* 0x010fc400078e001c */
[----:B------:R-:W-:Y:S01]  /*95680*/  IMAD.MOV.U32 R7, RZ, RZ, R29 ;  /* 0x000000ffff077224 */ /* 0x000fe200078e001d */
        /* <DEDUP_REMOVED lines=57> */
[----:B------:R4:W-:Y:S01]  /*95a20*/  STL.64 [R1+0x88d8], R6 ;  /* 0x0088d80601007387 */ /* 0x0009e20000100a00 */
[----:B------:R-:W-:-:S02]  /*95a30*/  IMAD.MOV.U32 R18, RZ, RZ, R12 ;  /* 0x000000ffff127224 */ /* 0x000fc400078e000c */
[----:B------:R-:W-:Y:S02]  /*95a40*/  IMAD.MOV.U32 R19, RZ, RZ, R0 ;  /* 0x000000ffff137224 */ /* 0x000fe400078e0000 */
[----:B----4-:R-:W-:Y:S02]  /*95a50*/  IMAD.MOV.U32 R6, RZ, RZ, R28 ;  /* 0x000000ffff067224 */ /* 0x010fe400078e001c */
        /* <DEDUP_REMOVED lines=9> */
[----:B------:R-:W2:Y:S04]  /*95af0*/  LDL.LU R27, [R1+0x79c] ;  /* 0x00079c00011b7983 */ /* 0x000ea80000300800 */
[----:B------:R-:W2:Y:S04]  /*95b00*/  LDL.LU R12, [R1+0x8978] ;  /* 0x00897800010c7983 */ /* 0x000ea80000300800 */
[----:B------:R-:W2:Y:S04]  /*95b10*/  LDL.LU R0, [R1+0x8974] ;  /* 0x0089740001007983 */ /* 0x000ea80000300800 */
[----:B------:R3:W-:Y:S04]  /*95b20*/  STL.64 [R1+0x88f8], R18 ;  /* 0x0088f81201007387 */ /* 0x0007e80000100a00 */
[----:B------:R-:W2:Y:S04]  /*95b30*/  LDL.LU R4, [R1+0x3e0] ;  /* 0x0003e00001047983 */ /* 0x000ea80000300800 */
[----:B------:R-:W2:Y:S04]  /*95b40*/  LDL.LU R5, [R1+0x3e4] ;  /* 0x0003e40001057983 */ /* 0x000ea80000300800 */
[----:B------:R-:W2:Y:S04]  /*95b50*/  LDL.LU R6, [R1+0x3e8] ;  /* 0x0003e80001067983 */ /* 0x000ea80000300800 */
[----:B------:R-:W2:Y:S01]  /*95b60*/  LDL.LU R7, [R1+0x3ec] ;  /* 0x0003ec0001077983 */ /* 0x000ea20000300800 */
[----:B---3--:R-:W-:-:S02]  /*95b70*/  IMAD.MOV.U32 R18, RZ, RZ, R2 ;  /* 0x000000ffff127224 */ /* 0x008fc400078e0002 */
[----:B------:R-:W-:Y:S01]  /*95b80*/  IMAD.MOV.U32 R19, RZ, RZ, R29 ;  /* 0x000000ffff137224 */ /* 0x000fe200078e001d */
[----:B--2---:R-:W-:Y:S04]  /*95b90*/  STL.64 [R1+0x8908], R6 ;  /* 0x0089080601007387 */ /* 0x004fe80000100a00 */
[----:B------:R0:W-:Y:S04]  /*95ba0*/  STL.64 [R1+0x8900], R4 ;  /* 0x0089000401007387 */ /* 0x0001e80000100a00 */
[----:B------:R-:W2:Y:S04]  /*95bb0*/  LDL.LU R2, [R1+0x8970] ;  /* 0x0089700001027983 */ /* 0x000ea80000300800 */
[----:B------:R-:W-:Y:S04]  /*95bc0*/  STL.64 [R1+0x8910], R18 ;  /* 0x0089101201007387 */ /* 0x000fe80000100a00 */
[----:B0-----:R-:W3:Y:S04]  /*95bd0*/  LDL.LU R4, [R1+0x3f0] ;  /* 0x0003f00001047983 */ /* 0x001ee80000300800 */
[----:B------:R-:W3:Y:S04]  /*95be0*/  LDL.LU R5, [R1+0x3f4] ;  /* 0x0003f40001057983 */ /* 0x000ee80000300800 */
[----:B------:R-:W2:Y:S04]  /*95bf0*/  LDL.LU R6, [R1+0x3f8] ;  /* 0x0003f80001067983 */ /* 0x000ea80000300800 */
[----:B------:R-:W2:Y:S04]  /*95c00*/  LDL.LU R7, [R1+0x3fc] ;  /* 0x0003fc0001077983 */ /* 0x000ea80000300800 */
[----:B--2---:R-:W-:Y:S04]  /*95c10*/  STL.64 [R1+0x8920], R6 ;  /* 0x0089200601007387 */ /* 0x004fe80000100a00 */
[----:B---3--:R0:W-:Y:S04]  /*95c20*/  STL.64 [R1+0x8918], R4 ;  /* 0x0089180401007387 */ /* 0x0081e80000100a00 */
[----:B0-----:R-:W2:Y:S04]  /*95c30*/  LDL.LU R4, [R1+0x400] ;  /* 0x0004000001047983 */ /* 0x001ea80000300800 */
[----:B------:R-:W2:Y:S04]  /*95c40*/  LDL.LU R5, [R1+0x404] ;  /* 0x0004040001057983 */ /* 0x000ea80000300800 */
[----:B------:R-:W3:Y:S04]  /*95c50*/  LDL.LU R6, [R1+0x408] ;  /* 0x0004080001067983 */ /* 0x000ee80000300800 */
[----:B------:R-:W3:Y:S04]  /*95c60*/  LDL.LU R7, [R1+0x40c] ;  /* 0x00040c0001077983 */ /* 0x000ee80000300800 */
[----:B---3--:R4:W-:Y:S04]  /*95c70*/  STL.64 [R1+0x8930], R6 ;  /* 0x0089300601007387 */ /* 0x0089e80000100a00 */
[----:B--2---:R-:W-:Y:S01]  /*95c80*/  STL.64 [R1+0x8928], R4 ;  /* 0x0089280401007387 */ /* 0x004fe20000100a00 */
[----:B----4-:R-:W-:-:S02]  /*95c90*/  IMAD.MOV.U32 R6, RZ, RZ, R28 ;  /* 0x000000ffff067224 */ /* 0x010fc400078e001c */
[----:B------:R-:W-:-:S05]  /*95ca0*/  IMAD.MOV.U32 R7, RZ, RZ, R13 ;  /* 0x000000ffff077224 */ /* 0x000fca00078e000d */
[----:B------:R0:W-:Y:S02]  /*95cb0*/  STL.64 [R1+0x8940], R6 ;  /* 0x0089400601007387 */ /* 0x0001e40000100a00 */
[----:B0-----:R-:W-:Y:S02]  /*95cc0*/  IMAD.MOV.U32 R6, RZ, RZ, R12 ;  /* 0x000000ffff067224 */ /* 0x001fe400078e000c */
[----:B------:R-:W-:-:S05]  /*95cd0*/  IMAD.MOV.U32 R7, RZ, RZ, R3 ;  /* 0x000000ffff077224 */ /* 0x000fca00078e0003 */
[----:B------:R-:W-:Y:S04]  /*95ce0*/  STL.64 [R1+0x8958], R6 ;  /* 0x0089580601007387 */ /* 0x000fe80000100a00 */
[----:B------:R-:W2:Y:S04]  /*95cf0*/  LDL.64 R18, [R1+0x178] ;  /* 0x0001780001127983 */ /* 0x000ea80000100a00 */
        /* <DEDUP_REMOVED lines=10> */
[----:B------:R-:W3:Y:S04]  /*95da0*/  LDL.LU R19, [R1+0x42c] ;  /* 0x00042c0001137983 */ /* 0x000ee80000300800 */
[----:B---3--:R-:W-:Y:S04]  /*95db0*/  STL.64 [R1+0x8968], R18 ;  /* 0x0089681201007387 */ /* 0x008fe80000100a00 */
[----:B--2---:R0:W-:Y:S04]  /*95dc0*/  STL.64 [R1+0x8960], R16 ;  /* 0x0089601001007387 */ /* 0x0041e80000100a00 */
[----:B0-----:R-:W2:Y:S04]  /*95dd0*/  LDL.LU R16, [R1+0x430] ;  /* 0x0004300001107983 */ /* 0x001ea80000300800 */
[----:B------:R-:W2:Y:S04]  /*95de0*/  LDL.LU R17, [R1+0x434] ;  /* 0x0004340001117983 */ /* 0x000ea80000300800 */
[----:B------:R-:W2:Y:S04]  /*95df0*/  LDL.LU R18, [R1+0x438] ;  /* 0x0004380001127983 */ /* 0x000ea80000300800 */
[----:B------:R-:W2:Y:S04]  /*95e00*/  LDL.LU R19, [R1+0x43c] ;  /* 0x00043c0001137983 */ /* 0x000ea80000300800 */
[----:B------:R-:W3:Y:S04]  /*95e10*/  LDL R3, [R1+0x3ac4] ;  /* 0x003ac40001037983 */ /* 0x000ee80000100800 */
[----:B------:R-:W-:Y:S04]  /*95e20*/  STL.64 [R1+0x88b8], R26 ;  /* 0x0088b81a01007387 */ /* 0x000fe80000100a00 */
[----:B------:R0:W-:Y:S04]  /*95e30*/  STL.64 [R1+0x88b0], R24 ;  /* 0x0088b01801007387 */ /* 0x0001e80000100a00 */
[----:B0-----:R-:W4:Y:S04]  /*95e40*/  LDL.LU R24, [R1+0x7a0] ;  /* 0x0007a00001187983 */ /* 0x001f280000300800 */
[----:B------:R-:W4:Y:S04]  /*95e50*/  LDL.LU R25, [R1+0x7a4] ;  /* 0x0007a40001197983 */ /* 0x000f280000300800 */
[----:B------:R-:W2:Y:S04]  /*95e60*/  LDL.LU R26, [R1+0x7a8] ;  /* 0x0007a800011a7983 */ /* 0x000ea80000300800 */
[----:B------:R-:W2:Y:S01]  /*95e70*/  LDL.LU R27, [R1+0x7ac] ;  /* 0x0007ac00011b7983 */ /* 0x000ea20000300800 */
[----:B------:R-:W-:-:S02]  /*95e80*/  IMAD.MOV.U32 R6, RZ, RZ, R2 ;  /* 0x000000ffff067224 */ /* 0x000fc400078e0002 */
[----:B------:R-:W-:Y:S01]  /*95e90*/  IMAD.MOV.U32 R7, RZ, RZ, R0 ;  /* 0x000000ffff077224 */ /* 0x000fe200078e0000 */
[----:B--2---:R-:W-:Y:S04]  /*95ea0*/  STL.64 [R1+0x88d0], R26 ;  /* 0x0088d01a01007387 */ /* 0x004fe80000100a00 */
[----:B----4-:R0:W-:Y:S04]  /*95eb0*/  STL.64 [R1+0x88c8], R24 ;  /* 0x0088c81801007387 */ /* 0x0101e80000100a00 */
[----:B0-----:R-:W2:Y:S04]  /*95ec0*/  LDL.LU R24, [R1+0x7b0] ;  /* 0x0007b00001187983 */ /* 0x001ea80000300800 */
[----:B------:R-:W2:Y:S04]  /*95ed0*/  LDL.LU R25, [R1+0x7b4] ;  /* 0x0007b40001197983 */ /* 0x000ea80000300800 */
[----:B------:R-:W4:Y:S04]  /*95ee0*/  LDL.LU R26, [R1+0x7b8] ;  /* 0x0007b800011a7983 */ /* 0x000f280000300800 */
[----:B------:R-:W4:Y:S01]  /*95ef0*/  LDL.LU R27, [R1+0x7bc] ;  /* 0x0007bc00011b7983 */ /* 0x000f220000300800 */
[C---:B------:R-:W-:Y:S03]  /*95f00*/  HMMA.16816.F32 R4, R20.reuse, R6, R16 ;  /* 0x000000061404723c */ /* 0x040fe60000001810 */
[----:B----4-:R-:W-:Y:S04]  /*95f10*/  STL.64 [R1+0x88e8], R26 ;  /* 0x0088e81a01007387 */ /* 0x010fe80000100a00 */
[----:B--2---:R0:W-:Y:S04]  /*95f20*/  STL.64 [R1+0x88e0], R24 ;  /* 0x0088e01801007387 */ /* 0x0041e80000100a00 */
[----:B0-----:R-:W2:Y:S04]  /*95f30*/  LDL.LU R24, [R1+0x7c0] ;  /* 0x0007c00001187983 */ /* 0x001ea80000300800 */
[----:B------:R-:W2:Y:S04]  /*95f40*/  LDL.LU R25, [R1+0x7c4] ;  /* 0x0007c40001197983 */ /* 0x000ea80000300800 */
[----:B------:R-:W2:Y:S04]  /*95f50*/  LDL.LU R26, [R1+0x7c8] ;  /* 0x0007c800011a7983 */ /* 0x000ea80000300800 */
[----:B------:R-:W2:Y:S04]  /*95f60*/  LDL.LU R27, [R1+0x7cc] ;  /* 0x0007cc00011b7983 */ /* 0x000ea80000300800 */
[----:B------:R-:W4:Y:S04]  /*95f70*/  LDL.LU R8, [R1+0x6b0] ;  /* 0x0006b00001087983 */ /* 0x000f280000300800 */
[----:B------:R-:W4:Y:S04]  /*95f80*/  LDL.LU R9, [R1+0x6b4] ;  /* 0x0006b40001097983 */ /* 0x000f280000300800 */
[----:B------:R-:W4:Y:S04]  /*95f90*/  LDL.LU R10, [R1+0x6b8] ;  /* 0x0006b800010a7983 */ /* 0x000f280000300800 */
[----:B------:R-:W4:Y:S04]  /*95fa0*/  LDL.LU R11, [R1+0x6bc] ;  /* 0x0006bc00010b7983 */ /* 0x000f280000300800 */
[----:B------:R-:W2:Y:S04]  /*95fb0*/  LDL.LU R12, [R1+0x670] ;  /* 0x00067000010c7983 */ /* 0x000ea80000300800 */
[----:B------:R-:W2:Y:S04]  /*95fc0*/  LDL.LU R13, [R1+0x674] ;  /* 0x00067400010d7983 */ /* 0x000ea80000300800 */
[----:B------:R-:W2:Y:S04]  /*95fd0*/  LDL.LU R14, [R1+0x678] ;  /* 0x00067800010e7983 */ /* 0x000ea80000300800 */
[----:B------:R-:W2:Y:S04]  /*95fe0*/  LDL.LU R15, [R1+0x67c] ;  /* 0x00067c00010f7983 */ /* 0x000ea80000300800 */
[----:B------:R-:W2:Y:S04]  /*95ff0*/  LDL.LU.64 R18, [R1+0x8968] ;  /* 0x0089680001127983 */ /* 0x000ea80000300a00 */
[----:B------:R-:W2:Y:S04]  /*96000*/  LDL.LU.64 R16, [R1+0x8960] ;  /* 0x0089600001107983 */ /* 0x000ea80000300a00 */
[----:B------:R-:W-:Y:S04]  /*96010*/  STL.64 [R1+0x430], R4 ;  /* 0x0004300401007387 */ /* 0x000fe80000100a00 */
[----:B------:R0:W-:Y:S04]  /*96020*/  STL.64 [R1+0x438], R6 ;  /* 0x0004380601007387 */ /* 0x0001e80000100a00 */
[----:B0-----:R-:W2:Y:S02]  /*96030*/  LDL.LU.64 R6, [R1+0x8958] ;  /* 0x0089580001067983 */ /* 0x001ea40000300a00 */
[C---:B--2---:R-:W-:Y:S02]  /*96040*/  HMMA.16816.F32 R4, R20.reuse, R6, R16 ;  /* 0x000000061404723c */ /* 0x044fe40000001810 */
[----:B------:R-:W2:Y:S04]  /*96050*/  LDL.LU.64 R18, [R1+0x8950] ;  /* 0x0089500001127983 */ /* 0x000ea80000300a00 */
[----:B------:R-:W2:Y:S11]  /*96060*/  LDL.LU.64 R16, [R1+0x8948] ;  /* 0x0089480001107983 */ /* 0x000eb60000300a00 */
[----:B------:R-:W-:Y:S06]  /*96070*/  @!UPT UIADD3 URZ, URZ, URZ, URZ ;  /* 0x0000003f3f3ff290 */ /* 0x000fec000fffe03f */
[----:B------:R-:W-:Y:S04]  /*96080*/  STL.64 [R1+0x420], R4 ;  /* 0x0004200401007387 */ /* 0x000fe80000100a00 */
[----:B------:R0:W-:Y:S04]  /*96090*/  STL.64 [R1+0x428], R6 ;  /* 0x0004280601007387 */ /* 0x0001e80000100a00 */
[----:B0-----:R-:W2:Y:S02]  /*960a0*/  LDL.LU.64 R6, [R1+0x8940] ;  /* 0x0089400001067983 */ /* 0x001ea40000300a00 */
[----:B--2---:R-:W-:Y:S02]  /*960b0*/  HMMA.16816.F32 R4, R20, R6, R16 ;  /* 0x000000061404723c */ /* 0x004fe40000001810 */
[----:B------:R-:W2:Y:S11]  /*960c0*/  LDL.LU.64 R18, [R1+0x8938] ;  /* 0x0089380001127983 */ /* 0x000eb60000300a00 */
[----:B------:R-:W-:Y:S10]  /*960d0*/  @!UPT UIADD3 URZ, URZ, URZ, URZ ;  /* 0x0000003f3f3ff290 */ /* 0x000ff4000fffe03f */
[----:B------:R-:W-:Y:S04]  /*960e0*/  STL.64 [R1+0x410], R4 ;  /* 0x0004100401007387 */ /* 0x000fe80000100a00 */
[----:B------:R0:W-:Y:S04]  /*960f0*/  STL.64 [R1+0x418], R6 ;  /* 0x0004180601007387 */ /* 0x0001e80000100a00 */
[----:B0-----:R-:W3:Y:S04]  /*96100*/  LDL.LU.64 R6, [R1+0x8930] ;  /* 0x0089300001067983 */ /* 0x001ee80000300a00 */
[----:B------:R-:W3:Y:S01]  /*96110*/  LDL.LU.64 R4, [R1+0x8928] ;  /* 0x0089280001047983 */ /* 0x000ee20000300a00 */
        /* <DEDUP_REMOVED lines=9> */
[----:B------:R-:W2:Y:S02]  /*961b0*/  LDL.LU.64 R18, [R1+0x8910] ;  /* 0x0089100001127983 */ /* 0x000ea40000300a00 */
[C---:B--2---:R-:W-:Y:S02]  /*961c0*/  HMMA.16816.F32 R16, R20.reuse, R18, R4 ;  /* 0x000000121410723c */ /* 0x044fe40000001804 */
[----:B------:R-:W2:Y:S04]  /*961d0*/  LDL.LU.64 R6, [R1+0x8908] ;  /* 0x0089080001067983 */ /* 0x000ea80000300a00 */
[----:B------:R-:W2:Y:S11]  /*961e0*/  LDL.LU.64 R4, [R1+0x8900] ;  /* 0x0089000001047983 */ /* 0x000eb60000300a00 */
[----:B------:R-:W-:Y:S06]  /*961f0*/  @!UPT UIADD3 URZ, URZ, URZ, URZ ;  /* 0x0000003f3f3ff290 */ /* 0x000fec000fffe03f */
[----:B------:R-:W-:Y:S04]  /*96200*/  STL.64 [R1+0x3f0], R16 ;  /* 0x0003f01001007387 */ /* 0x000fe80000100a00 */
[----:B------:R0:W-:Y:S04]  /*96210*/  STL.64 [R1+0x3f8], R18 ;  /* 0x0003f81201007387 */ /* 0x0001e80000100a00 */
[----:B0-----:R-:W2:Y:S02]  /*96220*/  LDL.LU.64 R18, [R1+0x88f8] ;  /* 0x0088f80001127983 */ /* 0x001ea40000300a00 */
[C---:B--2---:R-:W-:Y:S02]  /*96230*/  HMMA.16816.F32 R16, R20.reuse, R18, R4 ;  /* 0x000000121410723c */ /* 0x044fe40000001804 */
[----:B------:R-:W2:Y:S11]  /*96240*/  LDL.LU.64 R6, [R1+0x88f0] ;  /* 0x0088f00001067983 */ /* 0x000eb60000300a00 */
[----:B------:R-:W-:Y:S10]  /*96250*/  @!UPT UIADD3 URZ, URZ, URZ, URZ ;  /* 0x0000003f3f3ff290 */ /* 0x000ff4000fffe03f */
[----:B------:R-:W-:Y:S04]  /*96260*/  STL.64 [R1+0x3e0], R16 ;  /* 0x0003e01001007387 */ /* 0x000fe80000100a00 */
[----:B------:R-:W-:Y:S04]  /*96270*/  STL.64 [R1+0x3e8], R18 ;  /* 0x0003e81201007387 */ /* 0x000fe80000100a00 */
[----:B------:R-:W-:Y:S01]  /*96280*/  LDSM.16.MT88.4 R16, [R3+0x20800] ;  /* 0x020800000310783b */ /* 0x000fe20000004200 */
[C---:B--2---:R-:W-:Y:S03]  /*96290*/  HMMA.16816.F32 R4, R20.reuse, R6, R24 ;  /* 0x000000061404723c */ /* 0x044fe60000001818 */
[----:B------:R-:W2:Y:S04]  /*962a0*/  LDL.LU.64 R26, [R1+0x88e8] ;  /* 0x0088e800011a7983 */ /* 0x000ea80000300a00 */
[----:B------:R-:W2:Y:S11]  /*962b0*/  LDL.LU.64 R24, [R1+0x88e0] ;  /* 0x0088e00001187983 */ /* 0x000eb60000300a00 */
[----:B------:R-:W-:Y:S05]  /*962c0*/  @!UPT UIADD3 URZ, URZ, URZ, URZ ;  /* 0x0000003f3f3ff290 */ /* 0x000fea000fffe03f */
        /* <DEDUP_REMOVED lines=95> */
[----:B------:R-:W2:Y:S01]  /*968c0*/  LDL.LU.64 R26, [R1+0x8798] ;  /* 0x00879800011a7983 */ /* 0x000ea20000300a00 */
[----:B------:R-:W2:Y:S11]  /*968d0*/  LDL.LU.64 R24, [R1+0x8790] ;  /* 0x0087900001187983 */ /* 0x000eb60000300a00 */
[----:B------:R-:W-:Y:S09]  /*968e0*/  @!UPT UIADD3 URZ, URZ, URZ, URZ ;  /* 0x0000003f3f3ff290 */ /* 0x000ff2000fffe03f */
[----:B------:R-:W-:Y:S01]  /*968f0*/  STL.64 [R1+0x6e0], R4 ;  /* 0x0006e00401007387 */ /* 0x000fe20000100a00 */
[----:B------:R0:W-:Y:S03]  /*96900*/  STL.64 [R1+0x6e8], R6 ;  /* 0x0006e80601007387 */ /* 0x0001e60000100a00 */
        /* <DEDUP_REMOVED lines=9> */
[----:B------:R-:W4:Y:S11]  /*969a0*/  LDL.LU.64 R26, [R1+0x8768] ;  /* 0x00876800011a7983 */ /* 0x000f360000300a00 */
[----:B------:R-:W-:Y:S10]  /*969b0*/  @!UPT UIADD3 URZ, URZ, URZ, URZ ;  /* 0x0000003f3f3ff290 */ /* 0x000ff4000fffe03f */
[----:B------:R-:W-:Y:S01]  /*969c0*/  STL.64 [R1+0x6c0], R4 ;  /* 0x0006c00401007387 */ /* 0x000fe20000100a00 */
[----:B------:R0:W-:Y:S03]  /*969d0*/  STL.64 [R1+0x6c8], R6 ;  /* 0x0006c80601007387 */ /* 0x0001e60000100a00 */
[----:B0-----:R-:W2:Y:S01]  /*969e0*/  LDL.LU.64 R6, [R1+0x8760] ;  /* 0x0087600001067983 */ /* 0x001ea20000300a00 */
[----:B------:R-:W2:Y:S01]  /*969f0*/  LDL.LU.64 R4, [R1+0x8758] ;  /* 0x0087580001047983 */ /* 0x000ea20000300a00 */
[C---:B----4-:R-:W-:Y:S02]  /*96a00*/  HMMA.16816.F32 R24, R20.reuse, R26, R8 ;  /* 0x0000001a1418723c */ /* 0x050fe40000001808 */
[----:B------:R-:W2:Y:S11]  /*96a10*/  LDL.LU.64 R10, [R1+0x8750] ;  /* 0x00875000010a7983 */ /* 0x000eb60000300a00 */
[----:B------:R-:W-:Y:S10]  /*96a20*/  @!UPT UIADD3 URZ, URZ, URZ, URZ ;  /* 0x0000003f3f3ff290 */ /* 0x000ff4000fffe03f */
[----:B------:R-:W-:Y:S01]  /*96a30*/  STL.64 [R1+0x6b0], R24 ;  /* 0x0006b01801007387 */ /* 0x000fe20000100a00 */
[----:B------:R0:W-:Y:S03]  /*96a40*/  STL.64 [R1+0x6b8], R26 ;  /* 0x0006b81a01007387 */ /* 0x0001e60000100a00 */
[----:B0-----:R-:W3:Y:S01]  /*96a50*/  LDL.LU.64 R26, [R1+0x8748] ;  /* 0x00874800011a7983 */ /* 0x001ee20000300a00 */
[----:B------:R-:W3:Y:S01]  /*96a60*/  LDL.LU.64 R24, [R1+0x8740] ;  /* 0x0087400001187983 */ /* 0x000ee20000300a00 */
[C---:B--2---:R-:W-:Y:S02]  /*96a70*/  HMMA.16816.F32 R8, R20.reuse, R10, R4 ;  /* 0x0000000a1408723c */ /* 0x044fe40000001804 */
[----:B------:R-:W3:Y:S11]  /*96a80*/  LDL.LU.64 R6, [R1+0x8738] ;  /* 0x0087380001067983 */ /* 0x000ef60000300a00 */
[----:B------:R-:W-:Y:S10]  /*96a90*/  @!UPT UIADD3 URZ, URZ, URZ, URZ ;  /* 0x0000003f3f3ff290 */ /* 0x000ff4000fffe03f */
[----:B------:R-:W-:Y:S01]  /*96aa0*/  STL.64 [R1+0x6a0], R8 ;  /* 0x0006a00801007387 */ /* 0x000fe20000100a00 */
[----:B------:R0:W-:Y:S03]  /*96ab0*/  STL.64 [R1+0x6a8], R10 ;  /* 0x0006a80a01007387 */ /* 0x0001e60000100a00 */
[----:B0-----:R-:W2:Y:S01]  /*96ac0*/  LDL.LU.64 R10, [R1+0x8730] ;  /* 0x00873000010a7983 */ /* 0x001ea20000300a00 */
[----:B------:R-:W2:Y:S01]  /*96ad0*/  LDL.LU.64 R8, [R1+0x8728] ;  /* 0x0087280001087983 */ /* 0x000ea20000300a00 */
[C---:B---3--:R-:W-:Y:S02]  /*96ae0*/  HMMA.16816.F32 R4, R20.reuse, R6, R24 ;  /* 0x000000061404723c */ /* 0x048fe40000001818 */
[----:B------:R-:W2:Y:S11]  /*96af0*/  LDL.LU.64 R26, [R1+0x8720] ;  /* 0x00872000011a7983 */ /* 0x000eb60000300a00 */
[----:B------:R-:W-:Y:S10]  /*96b00*/  @!UPT UIADD3 URZ, URZ, URZ, URZ ;  /* 0x0000003f3f3ff290 */ /* 0x000ff4000fffe03f */
[----:B------:R-:W-:Y:S01]  /*96b10*/  STL.64 [R1+0x690], R4 ;  /* 0x0006900401007387 */ /* 0x000fe20000100a00 */
[----:B------:R0:W-:Y:S03]  /*96b20*/  STL.64 [R1+0x698], R6 ;  /* 0x0006980601007387 */ /* 0x0001e60000100a00 */
[----:B0-----:R-:W3:Y:S01]  /*96b30*/  LDL.LU.64 R6, [R1+0x8718] ;  /* 0x0087180001067983 */ /* 0x001ee20000300a00 */
[----:B------:R-:W4:Y:S01]  /*96b40*/  LDL.LU R5, [R1+0x8710] ;  /* 0x0087100001057983 */ /* 0x000f220000300800 */
[C---:B--2---:R-:W-:Y:S02]  /*96b50*/  HMMA.16816.F32 R24, R20.reuse, R26, R8 ;  /* 0x0000001a1418723c */ /* 0x044fe40000001808 */
[----:B------:R-:W2:Y:S11]  /*96b60*/  LDL.LU.64 R10, [R1+0x8708] ;  /* 0x00870800010a7983 */ /* 0x000eb60000300a00 */
[----:B------:R-:W-:Y:S10]  /*96b70*/  @!UPT UIADD3 URZ, URZ, URZ, URZ ;  /* 0x0000003f3f3ff290 */ /* 0x000ff4000fffe03f */
[----:B------:R-:W-:Y:S01]  /*96b80*/  STL.64 [R1+0x680], R24 ;  /* 0x0006801801007387 */ /* 0x000fe20000100a00 */
[----:B------:R0:W-:Y:S03]  /*96b90*/  STL.64 [R1+0x688], R26 ;  /* 0x0006881a01007387 */ /* 0x0001e60000100a00 */
[----:B0-----:R-:W2:Y:S02]  /*96ba0*/  LDL.LU.64 R26, [R1+0x8700] ;  /* 0x00870000011a7983 */ /* 0x001ea40000300a00 */
[C---:B--2---:R-:W-:Y:S11]  /*96bb0*/  HMMA.16816.F32 R12, R20.reuse, R26, R12 ;  /* 0x0000001a140c723c */ /* 0x044ff6000000180c */
[----:B------:R-:W-:Y:S11]  /*96bc0*/  @!UPT UIADD3 URZ, URZ, URZ, URZ ;  /* 0x0000003f3f3ff290 */ /* 0x000ff6000fffe03f */
[----:B------:R-:W-:Y:S01]  /*96bd0*/  @!UPT UIADD3 URZ, URZ, URZ, URZ ;  /* 0x0000003f3f3ff290 */ /* 0x000fe2000fffe03f */
[----:B------:R-:W-:Y:S01]  /*96be0*/  STL.64 [R1+0x670], R12 ;  /* 0x0006700c01007387 */ /* 0x000fe20000100a00 */
[----:B------:R0:W-:Y:S03]  /*96bf0*/  STL.64 [R1+0x678], R14 ;  /* 0x0006780e01007387 */ /* 0x0001e60000100a00 */
[----:B0-----:R-:W2:Y:S01]  /*96c00*/  LDL.LU.64 R14, [R1+0x86f8] ;  /* 0x0086f800010e7983 */ /* 0x001ea20000300a00 */
[----:B------:R0:W-:Y:S02]  /*96c10*/  STL.64 [R1+0x8530], R26 ;  /* 0x0085301a01007387 */ /* 0x0001e40000100a00 */
[----:B------:R-:W2:Y:S02]  /*96c20*/  LDL.LU R24, [R1+0x660] ;  /* 0x0006600001187983 */ /* 0x000ea40000300800 */
[----:B------:R-:W2:Y:S01]  /*96c30*/  LDL.LU R25, [R1+0x664] ;  /* 0x0006640001197983 */ /* 0x000ea20000300800 */
[----:B0-----:R-:W2:Y:S01]  /*96c40*/  LDL.LU R26, [R1+0x668] ;  /* 0x00066800011a7983 */ /* 0x001ea20000300800 */
[----:B------:R-:W2:Y:S02]  /*96c50*/  LDL.LU R27, [R1+0x66c] ;  /* 0x00066c00011b7983 */ /* 0x000ea40000300800 */
[C---:B--2---:R-:W-:Y:S11]  /*96c60*/  HMMA.16816.F32 R24, R20.reuse, R14, R24 ;  /* 0x0000000e1418723c */ /* 0x044ff60000001818 */
[----:B------:R-:W-:Y:S11]  /*96c70*/  @!UPT UIADD3 URZ, URZ, URZ, URZ ;  /* 0x0000003f3f3ff290 */ /* 0x000ff6000fffe03f */
[----:B------:R-:W-:Y:S01]  /*96c80*/  @!UPT UIADD3 URZ, URZ, URZ, URZ ;  /* 0x0000003f3f3ff290 */ /* 0x000fe2000fffe03f */
[----:B------:R-:W-:Y:S01]  /*96c90*/  STL.64 [R1+0x660], R24 ;  /* 0x0006601801007387 */ /* 0x000fe20000100a00 */
[----:B------:R0:W-:Y:S03]  /*96ca0*/  STL.64 [R1+0x668], R26 ;  /* 0x0006681a01007387 */ /* 0x0001e60000100a00 */
[----:B0-----:R-:W2:Y:S04]  /*96cb0*/  LDL.LU.64 R26, [R1+0x158] ;  /* 0x00015800011a7983 */ /* 0x001ea80000300a00 */
[----:B--2---:R0:W-:Y:S01]  /*96cc0*/  STL.64 [R1+0x8698], R26 ;  /* 0x0086981a01007387 */ /* 0x0041e20000100a00 */
[----:B------:R-:W3:Y:S02]  /*96cd0*/  LDL.LU R24, [R1+0x3d0] ;  /* 0x0003d00001187983 */ /* 0x000ee40000300800 */
[----:B------:R-:W3:Y:S01]  /*96ce0*/  LDL.LU R25, [R1+0x3d4] ;  /* 0x0003d40001197983 */ /* 0x000ee20000300800 */
[----:B0-----:R-:W3:Y:S01]  /*96cf0*/  LDL.LU R26, [R1+0x3d8] ;  /* 0x0003d800011a7983 */ /* 0x001ee20000300800 */
[----:B------:R-:W3:Y:S02]  /*96d00*/  LDL.LU R27, [R1+0x3dc] ;  /* 0x0003dc00011b7983 */ /* 0x000ee40000300800 */
[----:B------:R0:W-:Y:S02]  /*96d10*/  STL [R1+0x84ec], R14 ;  /* 0x0084ec0e01007387 */ /* 0x0001e40000100800 */
[----:B------:R1:W-:Y:S01]  /*96d20*/  STL [R1+0x84e8], R15 ;  /* 0x0084e80f01007387 */ /* 0x0003e20000100800 */
[----:B------:R-:W2:Y:S01]  /*96d30*/  LDL.LU R12, [R1+0x650] ;  /* 0x00065000010c7983 */ /* 0x000ea20000300800 */
[----:B------:R-:W2:Y:S03]  /*96d40*/  LDL.LU R13, [R1+0x654] ;  /* 0x00065400010d7983 */ /* 0x000ea60000300800 */
[----:B0-----:R-:W2:Y:S01]  /*96d50*/  LDL.LU R14, [R1+0x658] ;  /* 0x00065800010e7983 */ /* 0x001ea20000300800 */
[----:B-1----:R-:W2:Y:S02]  /*96d60*/  LDL.LU R15, [R1+0x65c] ;  /* 0x00065c00010f7983 */ /* 0x002ea40000300800 */
[----:B------:R3:W-:Y:S01]  /*96d70*/  STL.64 [R1+0x86d0], R10 ;  /* 0x0086d00a01007387 */ /* 0x0007e20000100a00 */
[C---:B--2---:R-:W-:Y:S08]  /*96d80*/  HMMA.16816.F32 R12, R20.reuse, R10, R12 ;  /* 0x0000000a140c723c */ /* 0x044ff0000000180c */
[----:B---3--:R-:W-:Y:S11]  /*96d90*/  HMMA.16816.F32 R8, R20, R6, R24 ;  /* 0x000000061408723c */ /* 0x008ff60000001818 */
[----:B------:R-:W-:Y:S04]  /*96da0*/  @!UPT UIADD3 URZ, URZ, URZ, URZ ;  /* 0x0000003f3f3ff290 */ /* 0x000fe8000fffe03f */
[----:B------:R-:W-:Y:S01]  /*96db0*/  STL.64 [R1+0x650], R12 ;  /* 0x0006500c01007387 */ /* 0x000fe20000100a00 */
[----:B------:R-:W-:Y:S07]  /*96dc0*/  STL.64 [R1+0x658], R14 ;  /* 0x0006580e01007387 */ /* 0x000fee0000100a00 */
[----:B------:R0:W-:Y:S02]  /*96dd0*/  STL.64 [R1+0x3d0], R8 ;  /* 0x0003d00801007387 */ /* 0x0001e40000100a00 */
[----:B------:R1:W-:Y:S01]  /*96de0*/  STL.64 [R1+0x3d8], R10 ;  /* 0x0003d80a01007387 */ /* 0x0003e20000100a00 */
[----:B0-----:R-:W2:Y:S01]  /*96df0*/  LDL.LU R8, [R1+0x620] ;  /* 0x0006200001087983 */ /* 0x001ea20000300800 */
[----:B------:R-:W2:Y:S02]  /*96e00*/  LDL.LU R9, [R1+0x624] ;  /* 0x0006240001097983 */ /* 0x000ea40000300800 */
[----:B-1----:R-:W3:Y:S02]  /*96e10*/  LDL.LU R10, [R1+0x628] ;  /* 0x00062800010a7983 */ /* 0x002ee40000300800 */
[----:B------:R-:W3:Y:S01]  /*96e20*/  LDL.LU R11, [R1+0x62c] ;  /* 0x00062c00010b7983 */ /* 0x000ee20000300800 */
[----:B------:R-:W2:Y:S01]  /*96e30*/  LDL R25, [R1+0x3ac0] ;  /* 0x003ac00001197983 */ /* 0x000ea20000100800 */
[----:B------:R-:W3:Y:S02]  /*96e40*/  LDL.LU R12, [R1+0x630] ;  /* 0x00063000010c7983 */ /* 0x000ee40000300800 */
[----:B------:R-:W3:Y:S02]  /*96e50*/  LDL.LU R13, [R1+0x634] ;  /* 0x00063400010d7983 */ /* 0x000ee40000300800 */
[----:B------:R-:W3:Y:S01]  /*96e60*/  LDL.LU R14, [R1+0x638] ;  /* 0x00063800010e7983 */ /* 0x000ee20000300800 */
[----:B------:R-:W3:Y:S01]  /*96e70*/  LDL.LU R15, [R1+0x63c] ;  /* 0x00063c00010f7983 */ /* 0x000ee20000300800 */
[----:B------:R-:W-:-:S02]  /*96e80*/  IMAD.MOV.U32 R26, RZ, RZ, R2 ;  /* 0x000000ffff1a7224 */ /* 0x000fc400078e0002 */
[----:B------:R-:W-:Y:S01]  /*96e90*/  IMAD.MOV.U32 R27, RZ, RZ, R0 ;  /* 0x000000ffff1b7224 */ /* 0x000fe200078e0000 */
[----:B--2---:R-:W0:Y:S04]  /*96ea0*/  LDSM.16.MT88.4 R20, [R25+0x20800] ;  /* 0x020800001914783b */ /* 0x004e280000004200 */
[----:B---3--:R1:W-:Y:S01]  /*96eb0*/  STL.64 [R1+0x86f0], R14 ;  /* 0x0086f00e01007387 */ /* 0x0083e20000100a00 */
[----:B------:R-:W-:Y:S03]  /*96ec0*/  STL.64 [R1+0x86e8], R12 ;  /* 0x0086e80c01007387 */ /* 0x000fe60000100a00 */
[----:B-1----:R-:W2:Y:S01]  /*96ed0*/  LDL.LU.64 R14, [R1+0x1b8] ;  /* 0x0001b800010e7983 */ /* 0x002ea20000300a00 */
[----:B------:R1:W-:Y:S02]  /*96ee0*/  STL.64 [R1+0x86e0], R10 ;  /* 0x0086e00a01007387 */ /* 0x0003e40000100a00 */
[----:B------:R-:W-:Y:S01]  /*96ef0*/  STL.64 [R1+0x86d8], R8 ;  /* 0x0086d80801007387 */ /* 0x000fe20000100a00 */
[----:B-1----:R-:W3:Y:S01]  /*96f00*/  LDL.LU.64 R10, [R1+0x1a8] ;  /* 0x0001a800010a7983 */ /* 0x002ee20000300a00 */
[----:B------:R1:W-:Y:S03]  /*96f10*/  STL.64 [R1+0x86b0], R26 ;  /* 0x0086b01a01007387 */ /* 0x0003e60000100a00 */
[----:B-1----:R-:W2:Y:S04]  /*96f20*/  LDL.LU.64 R26, [R1+0x188] ;  /* 0x00018800011a7983 */ /* 0x002ea80000300a00 */
[----:B--2---:R1:W-:Y:S04]  /*96f30*/  STL.64 [R1+0x86c8], R26 ;  /* 0x0086c81a01007387 */ /* 0x0043e80000100a00 */
[----:B-1----:R-:W2:Y:S01]  /*96f40*/  LDL.LU.64 R26, [R1+0x198] ;  /* 0x00019800011a7983 */ /* 0x002ea20000300a00 */
[----:B------:R-:W-:Y:S02]  /*96f50*/  STL.64 [R1+0x8678], R6 ;  /* 0x0086780601007387 */ /* 0x000fe40000100a00 */
[----:B----4-:R1:W-:Y:S02]  /*96f60*/  STL [R1+0x8670], R5 ;  /* 0x0086700501007387 */ /* 0x0103e40000100800 */
[----:B------:R-:W4:Y:S01]  /*96f70*/  LDL.LU R4, [R1+0x5e0] ;  /* 0x0005e00001047983 */ /* 0x000f220000300800 */
[----:B-1----:R-:W4:Y:S01]  /*96f80*/  LDL.LU R5, [R1+0x5e4] ;  /* 0x0005e40001057983 */ /* 0x002f220000300800 */
[----:B------:R-:W2:Y:S02]  /*96f90*/  LDL.LU R6, [R1+0x5e8] ;  /* 0x0005e80001067983 */ /* 0x000ea40000300800 */
[----:B------:R-:W2:Y:S02]  /*96fa0*/  LDL.LU R7, [R1+0x5ec] ;  /* 0x0005ec0001077983 */ /* 0x000ea40000300800 */
[----:B--2---:R-:W-:Y:S01]  /*96fb0*/  STL.64 [R1+0x86a8], R6 ;  /* 0x0086a80601007387 */ /* 0x004fe20000100a00 */
[----:B----4-:R1:W-:Y:S03]  /*96fc0*/  STL.64 [R1+0x86a0], R4 ;  /* 0x0086a00401007387 */ /* 0x0103e60000100a00 */
[----:B-1----:R-:W2:Y:S01]  /*96fd0*/  LDL.LU R4, [R1+0x600] ;  /* 0x0006000001047983 */ /* 0x002ea20000300800 */
[----:B------:R-:W2:Y:S02]  /*96fe0*/  LDL.LU R5, [R1+0x604] ;  /* 0x0006040001057983 */ /* 0x000ea40000300800 */
[----:B------:R-:W4:Y:S02]  /*96ff0*/  LDL.LU R6, [R1+0x608] ;  /* 0x0006080001067983 */ /* 0x000f240000300800 */
[----:B------:R-:W4:Y:S02]  /*97000*/  LDL.LU R7, [R1+0x60c] ;  /* 0x00060c0001077983 */ /* 0x000f240000300800 */
[----:B----4-:R-:W-:Y:S01]  /*97010*/  STL.64 [R1+0x86c0], R6 ;  /* 0x0086c00601007387 */ /* 0x010fe20000100a00 */
[----:B--2---:R1:W-:Y:S03]  /*97020*/  STL.64 [R1+0x86b8], R4 ;  /* 0x0086b80401007387 */ /* 0x0043e60000100a00 */
[----:B-1----:R-:W2:Y:S01]  /*97030*/  LDL.LU R4, [R1+0x610] ;  /* 0x0006100001047983 */ /* 0x002ea20000300800 */
[----:B------:R-:W2:Y:S02]  /*97040*/  LDL.LU R5, [R1+0x614] ;  /* 0x0006140001057983 */ /* 0x000ea40000300800 */
[----:B------:R-:W2:Y:S02]  /*97050*/  LDL.LU R6, [R1+0x618] ;  /* 0x0006180001067983 */ /* 0x000ea40000300800 */
[----:B------:R-:W2:Y:S01]  /*97060*/  LDL.LU R7, [R1+0x61c] ;  /* 0x00061c0001077983 */ /* 0x000ea20000300800 */
[----:B0-----:R-:W-:Y:S01]  /*97070*/  STL.64 [R1+0x84c0], R22 ;  /* 0x0084c01601007387 */ /* 0x001fe20000100a00 */
[----:B------:R0:W-:Y:S03]  /*97080*/  STL.64 [R1+0x84b8], R20 ;  /* 0x0084b81401007387 */ /* 0x0001e60000100a00 */
[----:B0-----:R-:W4:Y:S01]  /*97090*/  LDL.LU R20, [R1+0x640] ;  /* 0x0006400001147983 */ /* 0x001f220000300800 */
[----:B------:R-:W4:Y:S02]  /*970a0*/  LDL.LU R21, [R1+0x644] ;  /* 0x0006440001157983 */ /* 0x000f240000300800 */
[----:B------:R-:W4:Y:S02]  /*970b0*/  LDL.LU R22, [R1+0x648] ;  /* 0x0006480001167983 */ /* 0x000f240000300800 */
[----:B------:R-:W4:Y:S02]  /*970c0*/  LDL.LU R23, [R1+0x64c] ;  /* 0x00064c0001177983 */ /* 0x000f240000300800 */
[C---:B----4-:R-:W-:Y:S11]  /*970d0*/  HMMA.16816.F32 R20, R16.reuse, R14, R20 ;  /* 0x0000000e1014723c */ /* 0x050ff60000001814 */
[----:B------:R-:W-:Y:S11]  /*970e0*/  @!UPT UIADD3 URZ, URZ, URZ, URZ ;  /* 0x0000003f3f3ff290 */ /* 0x000ff6000fffe03f */
[----:B------:R-:W-:Y:S01]  /*970f0*/  @!UPT UIADD3 URZ, URZ, URZ, URZ ;  /* 0x0000003f3f3ff290 */ /* 0x000fe2000fffe03f */
[----:B------:R-:W-:Y:S01]  /*97100*/  STL.64 [R1+0x640], R20 ;  /* 0x0006401401007387 */ /* 0x000fe20000100a00 */
[----:B------:R0:W-:Y:S02]  /*97110*/  STL.64 [R1+0x648], R22 ;  /* 0x0006481601007387 */ /* 0x0001e40000100a00 */
[----:B0-----:R-:W-:Y:S02]  /*97120*/  IMAD.MOV.U32 R23, RZ, RZ, R14 ;  /* 0x000000ffff177224 */ /* 0x001fe400078e000e */
[----:B------:R-:W-:Y:S02]  /*97130*/  IMAD.MOV.U32 R22, RZ, RZ, R15 ;  /* 0x000000ffff167224 */ /* 0x000fe400078e000f */
[----:B------:R-:W3:Y:S01]  /*97140*/  LDL.LU.64 R14, [R1+0x86f0] ;  /* 0x0086f000010e7983 */ /* 0x000ee20000300a00 */
[----:B------:R-:W3:Y:S02]  /*97150*/  LDL.LU.64 R12, [R1+0x86e8] ;  /* 0x0086e800010c7983 */ /* 0x000ee40000300a00 */
[C---:B---3--:R-:W-:Y:S11]  /*97160*/  HMMA.16816.F32 R12, R16.reuse, R10, R12 ;  /* 0x0000000a100c723c */ /* 0x048ff6000000180c */
[----:B------:R-:W-:Y:S11]  /*97170*/  @!UPT UIADD3 URZ, URZ, URZ, URZ ;  /* 0x0000003f3f3ff290 */ /* 0x000ff6000fffe03f */
[----:B------:R-:W-:Y:S01]  /*97180*/  @!UPT UIADD3 URZ, URZ, URZ, URZ ;  /* 0x0000003f3f3ff290 */ /* 0x000fe2000fffe03f */
[----:B------:R0:W-:Y:S01]  /*97190*/  STL.64 [R1+0x630], R12 ;  /* 0x0006300c01007387 */ /* 0x0001e20000100a00 */
[----:B------:R-:W-:Y:S02]  /*971a0*/  STL.64 [R1+0x638], R14 ;  /* 0x0006380e01007387 */ /* 0x000fe40000100a00 */
        /* <DEDUP_REMOVED lines=8> */
[----:B------:R1:W-:Y:S02]  /*97230*/  STL.64 [R1+0x628], R10 ;  /* 0x0006280a01007387 */ /* 0x0003e40000100a00 */
[----:B0-----:R-:W-:Y:S01]  /*97240*/  IMAD.MOV.U32 R9, RZ, RZ, R26 ;  /* 0x000000ffff097224 */ /* 0x001fe200078e001a */
[----:B-1----:R-:W3:Y:S01]  /*97250*/  LDL.LU.64 R10, [R1+0x86d0] ;  /* 0x0086d000010a7983 */ /* 0x002ee20000300a00 */
[----:B------:R-:W-:Y:S02]  /*97260*/  IMAD.MOV.U32 R8, RZ, RZ, R27 ;  /* 0x000000ffff087224 */ /* 0x000fe400078e001b */
[----:B------:R-:W2:Y:S02]  /*97270*/  LDL.LU.64 R26, [R1+0x86c8] ;  /* 0x0086c800011a7983 */ /* 0x000ea40000300a00 */
[----:B--2---:R-:W-:Y:S01]  /*97280*/  HMMA.16816.F32 R4, R16, R26, R4 ;  /* 0x0000001a1004723c */ /* 0x004fe20000001804 */
[----:B---3--:R0:W-:Y:S01]  /*97290*/  STL.64 [R1+0x84f8], R10 ;  /* 0x0084f80a01007387 */ /* 0x0081e20000100a00 */
[----:B------:R-:W-:Y:S02]  /*972a0*/  STL.64 [R1+0x84f0], R8 ;  /* 0x0084f00801007387 */ /* 0x000fe40000100a00 */
[----:B------:R-:W-:-:S02]  /*972b0*/  IMAD.MOV.U32 R14, RZ, RZ, R26 ;  /* 0x000000ffff0e7224 */ /* 0x000fc400078e001a */
[----:B------:R-:W-:Y:S01]  /*972c0*/  IMAD.MOV.U32 R15, RZ, RZ, R27 ;  /* 0x000000ffff0f7224 */ /* 0x000fe200078e001b */
[----:B0-----:R-:W2:Y:S11]  /*972d0*/  LDL.LU.64 R10, [R1+0x168] ;  /* 0x00016800010a7983 */ /* 0x001eb60000300a00 */
[----:B------:R-:W-:Y:S05]  /*972e0*/  @!UPT UIADD3 URZ, URZ, URZ, URZ ;  /* 0x0000003f3f3ff290 */ /* 0x000fea000fffe03f */
[----:B------:R-:W-:Y:S01]  /*972f0*/  STL.64 [R1+0x610], R4 ;  /* 0x0006100401007387 */ /* 0x000fe20000100a00 */
[----:B------:R0:W-:Y:S03]  /*97300*/  STL.64 [R1+0x618], R6 ;  /* 0x0006180601007387 */ /* 0x0001e60000100a00 */
[----:B0-----:R-:W3:Y:S01]  /*97310*/  LDL.LU.64 R6, [R1+0x86c0] ;  /* 0x0086c00001067983 */ /* 0x001ee20000300a00 */
[----:B------:R-:W3:Y:S02]  /*97320*/  LDL.LU.64 R4, [R1+0x86b8] ;  /* 0x0086b80001047983 */ /* 0x000ee40000300a00 */
[----:B------:R-:W3:Y:S02]  /*97330*/  LDL.LU.64 R26, [R1+0x86b0] ;  /* 0x0086b000011a7983 */ /* 0x000ee40000300a00 */
[----:B------:R-:W-:Y:S01]  /*97340*/  STL.64 [R1+0x8508], R14 ;  /* 0x0085080e01007387 */ /* 0x000fe20000100a00 */
[----:B------:R0:W-:Y:S04]  /*97350*/  STL.64 [R1+0x8500], R12 ;  /* 0x0085000c01007387 */ /* 0x0001e80000100a00 */
[----:B0-----:R-:W2:Y:S01]  /*97360*/  LDL.LU R12, [R1+0x5f0] ;  /* 0x0005f000010c7983 */ /* 0x001ea20000300800 */
[----:B------:R-:W2:Y:S02]  /*97370*/  LDL.LU R13, [R1+0x5f4] ;  /* 0x0005f400010d7983 */ /* 0x000ea40000300800 */
[----:B------:R-:W2:Y:S02]  /*97380*/  LDL.LU R14, [R1+0x5f8] ;  /* 0x0005f800010e7983 */ /* 0x000ea40000300800 */
[----:B------:R-:W2:Y:S01]  /*97390*/  LDL.LU R15, [R1+0x5fc] ;  /* 0x0005fc00010f7983 */ /* 0x000ea20000300800 */
[C---:B---3--:R-:W-:Y:S01]  /*973a0*/  HMMA.16816.F32 R24, R16.reuse, R26, R4 ;  /* 0x0000001a1018723c */ /* 0x048fe20000001804 */
[----:B------:R-:W3:Y:S01]  /*973b0*/  LDL.LU.64 R6, [R1+0x86a8] ;  /* 0x0086a80001067983 */ /* 0x000ee20000300a00 */
[----:B------:R-:W3:Y:S11]  /*973c0*/  LDL.LU.64 R4, [R1+0x86a0] ;  /* 0x0086a00001047983 */ /* 0x000ef60000300a00 */
[----:B------:R-:W-:Y:S10]  /*973d0*/  @!UPT UIADD3 URZ, URZ, URZ, URZ ;  /* 0x0000003f3f3ff290 */ /* 0x000ff4000fffe03f */
[----:B------:R-:W-:Y:S01]  /*973e0*/  STL.64 [R1+0x600], R24 ;  /* 0x0006001801007387 */ /* 0x000fe20000100a00 */
[----:B------:R0:W-:Y:S03]  /*973f0*/  STL.64 [R1+0x608], R26 ;  /* 0x0006081a01007387 */ /* 0x0001e60000100a00 */
[----:B0-----:R-:W3:Y:S01]  /*97400*/  LDL.LU.64 R26, [R1+0x8698] ;  /* 0x00869800011a7983 */ /* 0x001ee20000300a00 */
[C---:B--2---:R-:W-:Y:S01]  /*97410*/  HMMA.16816.F32 R12, R16.reuse, R10, R12 ;  /* 0x0000000a100c723c */ /* 0x044fe2000000180c */
[----:B------:R-:W-:Y:S02]  /*97420*/  IMAD.MOV.U32 R21, RZ, RZ, R10 ;  /* 0x000000ffff157224 */ /* 0x000fe400078e000a */
[----:B------:R-:W-:Y:S11]  /*97430*/  IMAD.MOV.U32 R20, RZ, RZ, R11 ;  /* 0x000000ffff147224 */ /* 0x000ff600078e000b */
[----:B------:R-:W-:Y:S09]  /*97440*/  @!UPT UIADD3 URZ, URZ, URZ, URZ ;  /* 0x0000003f3f3ff290 */ /* 0x000ff2000fffe03f */
[----:B------:R-:W-:Y:S01]  /*97450*/  STL.64 [R1+0x5f0], R12 ;  /* 0x0005f00c01007387 */ /* 0x000fe20000100a00 */
[----:B------:R-:W-:Y:S02]  /*97460*/  STL.64 [R1+0x5f8], R14 ;  /* 0x0005f80e01007387 */ /* 0x000fe40000100a00 */
[----:B------:R-:W-:Y:S02]  /*97470*/  STL.64 [R1+0x8518], R22 ;  /* 0x0085181601007387 */ /* 0x000fe40000100a00 */
[----:B------:R-:W-:Y:S01]  /*97480*/  STL.64 [R1+0x8510], R20 ;  /* 0x0085101401007387 */ /* 0x000fe20000100a00 */
[C---:B---3--:R-:W-:Y:S11]  /*97490*/  HMMA.16816.F32 R4, R16.reuse, R26, R4 ;  /* 0x0000001a1004723c */ /* 0x048ff60000001804 */
[----:B------:R-:W-:Y:S11]  /*974a0*/  @!UPT UIADD3 URZ, URZ, URZ, URZ ;  /* 0x0000003f3f3ff290 */ /* 0x000ff6000fffe03f */
[----:B------:R-:W-:Y:S01]  /*974b0*/  @!UPT UIADD3 URZ, URZ, URZ, URZ ;  /* 0x0000003f3f3ff290 */ /* 0x000fe2000fffe03f */
[----:B------:R0:W-:Y:S01]  /*974c0*/  STL.64 [R1+0x5e0], R4 ;  /* 0x0005e00401007387 */ /* 0x0001e20000100a00 */
[----:B------:R1:W-:Y:S02]  /*974d0*/  STL.64 [R1+0x5e8], R6 ;  /* 0x0005e80601007387 */ /* 0x0003e40000100a00 */
[----:B------:R-:W2:Y:S02]  /*974e0*/  LDL.LU R8, [R1+0x570] ;  /* 0x0005700001087983 */ /* 0x000ea40000300800 */
[----:B------:R-:W2:Y:S01]  /*974f0*/  LDL.LU R9, [R1+0x574] ;  /* 0x0005740001097983 */ /* 0x000ea20000300800 */
[----:B------:R-:W3:Y:S01]  /*97500*/  LDL.LU R10, [R1+0x578] ;  /* 0x00057800010a7983 */ /* 0x000ee20000300800 */
[----:B------:R-:W3:Y:S03]  /*97510*/  LDL.LU R11, [R1+0x57c] ;  /* 0x00057c00010b7983 */ /* 0x000ee60000300800 */
[----:B0-----:R-:W4:Y:S01]  /*97520*/  LDL.LU R4, [R1+0x5c0] ;  /* 0x0005c00001047983 */ /* 0x001f220000300800 */
[----:B------:R-:W4:Y:S02]  /*97530*/  LDL.LU R5, [R1+0x5c4] ;  /* 0x0005c40001057983 */ /* 0x000f240000300800 */
[----:B-1----:R-:W2:Y:S02]  /*97540*/  LDL.LU R6, [R1+0x5c8] ;  /* 0x0005c80001067983 */ /* 0x002ea40000300800 */
[----:B------:R-:W2:Y:S02]  /*97550*/  LDL.LU R7, [R1+0x5cc] ;  /* 0x0005cc0001077983 */ /* 0x000ea40000300800 */
[----:B--2---:R0:W-:Y:S01]  /*97560*/  STL.64 [R1+0x8688], R6 ;  /* 0x0086880601007387 */ /* 0x0041e20000100a00 */
[----:B----4-:R-:W-:Y:S03]  /*97570*/  STL.64 [R1+0x8680], R4 ;  /* 0x0086800401007387 */ /* 0x010fe60000100a00 */
[----:B0-----:R-:W2:Y:S01]  /*97580*/  LDL.LU.64 R6, [R1+0x148] ;  /* 0x0001480001067983 */ /* 0x001ea20000300a00 */
[----:B---3--:R0:W-:Y:S02]  /*97590*/  STL.64 [R1+0x8620], R10 ;  /* 0x0086200a01007387 */ /* 0x0081e40000100a00 */
[----:B------:R-:W-:Y:S01]  /*975a0*/  STL.64 [R1+0x8618], R8 ;  /* 0x0086180801007387 */ /* 0x000fe20000100a00 */
[----:B0-----:R-:W3:Y:S04]  /*975b0*/  LDL.LU.64 R10, [R1+0x108] ;  /* 0x00010800010a7983 */ /* 0x001ee80000300a00 */
[----:B---3--:R0:W-:Y:S04]  /*975c0*/  STL.64 [R1+0x8638], R10 ;  /* 0x0086380a01007387 */ /* 0x0081e80000100a00 */
[----:B0-----:R-:W3:Y:S04]  /*975d0*/  LDL.LU.64 R10, [R1+0x118] ;  /* 0x00011800010a7983 */ /* 0x001ee80000300a00 */
[----:B---3--:R0:W-:Y:S04]  /*975e0*/  STL.64 [R1+0x8650], R10 ;  /* 0x0086500a01007387 */ /* 0x0081e80000100a00 */
[----:B0-----:R-:W3:Y:S04]  /*975f0*/  LDL.LU.64 R10, [R1+0x128] ;  /* 0x00012800010a7983 */ /* 0x001ee80000300a00 */
[----:B---3--:R0:W-:Y:S04]  /*97600*/  STL.64 [R1+0x8668], R10 ;  /* 0x0086680a01007387 */ /* 0x0081e80000100a00 */
[----:B0-----:R-:W3:Y:S04]  /*97610*/  LDL.LU.64 R10, [R1+0x138] ;  /* 0x00013800010a7983 */ /* 0x001ee80000300a00 */
[----:B---3--:R0:W-:Y:S01]  /*97620*/  STL.64 [R1+0x8690], R10 ;  /* 0x0086900a01007387 */ /* 0x0081e20000100a00 */
[----:B------:R-:W2:Y:S02]  /*97630*/  LDL.LU R8, [R1+0x5d0] ;  /* 0x0005d00001087983 */ /* 0x000ea40000300800 */
[----:B------:R-:W2:Y:S01]  /*97640*/  LDL.LU R9, [R1+0x5d4] ;  /* 0x0005d40001097983 */ /* 0x000ea20000300800 */
[----:B0-----:R-:W2:Y:S01]  /*97650*/  LDL.LU R10, [R1+0x5d8] ;  /* 0x0005d800010a7983 */ /* 0x001ea20000300800 */
[----:B------:R-:W2:Y:S02]  /*97660*/  LDL.LU R11, [R1+0x5dc] ;  /* 0x0005dc00010b7983 */ /* 0x000ea40000300800 */
[----:B------:R-:W3:Y:S02]  /*97670*/  LDL.LU R20, [R1+0x580] ;  /* 0x0005800001147983 */ /* 0x000ee40000300800 */
[----:B------:R-:W3:Y:S01]  /*97680*/  LDL.LU R21, [R1+0x584] ;  /* 0x0005840001157983 */ /* 0x000ee20000300800 */
[----:B------:R-:W4:Y:S01]  /*97690*/  LDL.LU R22, [R1+0x588] ;  /* 0x0005880001167983 */ /* 0x000f220000300800 */
[----:B------:R-:W4:Y:S03]  /*976a0*/  LDL.LU R23, [R1+0x58c] ;  /* 0x00058c0001177983 */ /* 0x000f260000300800 */
[----:B----4-:R-:W-:Y:S01]  /*976b0*/  STL.64 [R1+0x8630], R22 ;  /* 0x0086301601007387 */ /* 0x010fe20000100a00 */
[----:B---3--:R0:W-:Y:S03]  /*976c0*/  STL.64 [R1+0x8628], R20 ;  /* 0x0086281401007387 */ /* 0x0081e60000100a00 */
[----:B0-----:R-:W3:Y:S01]  /*976d0*/  LDL.LU R20, [R1+0x590] ;  /* 0x0005900001147983 */ /* 0x001ee20000300800 */
[----:B------:R-:W3:Y:S02]  /*976e0*/  LDL.LU R21, [R1+0x594] ;  /* 0x0005940001157983 */ /* 0x000ee40000300800 */
[----:B------:R-:W4:Y:S02]  /*976f0*/  LDL.LU R22, [R1+0x598] ;  /* 0x0005980001167983 */ /* 0x000f240000300800 */
[----:B------:R-:W4:Y:S01]  /*97700*/  LDL.LU R23, [R1+0x59c] ;  /* 0x00059c0001177983 */ /* 0x000f220000300800 */
[----:B--2---:R-:W-:Y:S01]  /*97710*/  HMMA.16816.F32 R8, R16, R6, R8 ;  /* 0x000000061008723c */ /* 0x004fe20000001808 */
[----:B----4-:R-:W-:Y:S01]  /*97720*/  STL.64 [R1+0x8648], R22 ;  /* 0x0086481601007387 */ /* 0x010fe20000100a00 */
[----:B---3--:R0:W-:Y:S03]  /*97730*/  STL.64 [R1+0x8640], R20 ;  /* 0x0086401401007387 */ /* 0x0081e60000100a00 */
[----:B0-----:R-:W2:Y:S01]  /*97740*/  LDL.LU R20, [R1+0x5a0] ;  /* 0x0005a00001147983 */ /* 0x001ea20000300800 */
[----:B------:R-:W2:Y:S02]  /*97750*/  LDL.LU R21, [R1+0x5a4] ;  /* 0x0005a40001157983 */ /* 0x000ea40000300800 */
[----:B------:R-:W3:Y:S02]  /*97760*/  LDL.LU R22, [R1+0x5a8] ;  /* 0x0005a80001167983 */ /* 0x000ee40000300800 */
[----:B------:R-:W3:Y:S02]  /*97770*/  LDL.LU R23, [R1+0x5ac] ;  /* 0x0005ac0001177983 */ /* 0x000ee40000300800 */
[----:B------:R-:W-:-:S02]  /*97780*/  IMAD.MOV.U32 R3, RZ, RZ, R27 ;  /* 0x000000ffff037224 */ /* 0x000fc400078e001b */
[----:B------:R-:W-:Y:S02]  /*97790*/  IMAD.MOV.U32 R0, RZ, RZ, R26 ;  /* 0x000000ffff007224 */ /* 0x000fe400078e001a */
[----:B------:R-:W-:Y:S02]  /*977a0*/  IMAD.MOV.U32 R29, RZ, RZ, R6 ;  /* 0x000000ffff1d7224 */ /* 0x000fe400078e0006 */
[----:B------:R-:W-:Y:S01]  /*977b0*/  IMAD.MOV.U32 R2, RZ, RZ, R7 ;  /* 0x000000ffff027224 */ /* 0x000fe200078e0007 */
[----:B---3--:R-:W-:Y:S01]  /*977c0*/  STL.64 [R1+0x8660], R22 ;  /* 0x0086601601007387 */ /* 0x008fe20000100a00 */
[----:B--2---:R0:W-:Y:S03]  /*977d0*/  STL.64 [R1+0x8658], R20 ;  /* 0x0086581401007387 */ /* 0x0041e60000100a00 */
[----:B0-----:R-:W2:Y:S01]  /*977e0*/  LDL.LU R20, [R1+0x5b0] ;  /* 0x0005b00001147983 */ /* 0x001ea20000300800 */
[----:B------:R-:W2:Y:S02]  /*977f0*/  LDL.LU R21, [R1+0x5b4] ;  /* 0x0005b40001157983 */ /* 0x000ea40000300800 */
[----:B------:R-:W2:Y:S02]  /*97800*/  LDL.LU R22, [R1+0x5b8] ;  /* 0x0005b80001167983 */ /* 0x000ea40000300800 */
[----:B------:R-:W2:Y:S01]  /*97810*/  LDL.LU R23, [R1+0x5bc] ;  /* 0x0005bc0001177983 */ /* 0x000ea20000300800 */
[----:B------:R-:W3:Y:S01]  /*97820*/  LDL.LU.64 R14, [R1+0xf8] ;  /* 0x0000f800010e7983 */ /* 0x000ee20000300a00 */
[----:B------:R-:W4:Y:S02]  /*97830*/  LDL.LU.64 R26, [R1+0xe8] ;  /* 0x0000e800011a7983 */ /* 0x000f240000300a00 */
[----:B------:R-:W-:Y:S02]  /*97840*/  STL [R1+0x83c0], R3 ;  /* 0x0083c00301007387 */ /* 0x000fe40000100800 */
[----:B------:R-:W-:Y:S01]  /*97850*/  STL [R1+0x83bc], R0 ;  /* 0x0083bc0001007387 */ /* 0x000fe20000100800 */
[----:B------:R-:W-:Y:S01]  /*97860*/  STL.64 [R1+0x5d0], R8 ;  /* 0x0005d00801007387 */ /* 0x000fe20000100a00 */
[----:B------:R0:W-:Y:S03]  /*97870*/  STL.64 [R1+0x5d8], R10 ;  /* 0x0005d80a01007387 */ /* 0x0001e60000100a00 */
[----:B0-----:R-:W2:Y:S01]  /*97880*/  LDL.LU.64 R10, [R1+0x8690] ;  /* 0x00869000010a7983 */ /* 0x001ea20000300a00 */
[----:B------:R-:W2:Y:S02]  /*97890*/  LDL.LU.64 R6, [R1+0x8688] ;  /* 0x0086880001067983 */ /* 0x000ea40000300a00 */
[----:B------:R-:W2:Y:S02]  /*978a0*/  LDL.LU.64 R4, [R1+0x8680] ;  /* 0x0086800001047983 */ /* 0x000ea40000300a00 */
[----:B------:R-:W-:Y:S01]  /*978b0*/  STL [R1+0x83c8], R2 ;  /* 0x0083c80201007387 */ /* 0x000fe20000100800 */
[----:B------:R-:W-:Y:S01]  /*978c0*/  STL [R1+0x83c4], R29 ;  /* 0x0083c41d01007387 */ /* 0x000fe20000100800 */
[C---:B--2---:R-:W-:Y:S01]  /*978d0*/  HMMA.16816.F32 R4, R16.reuse, R10, R4 ;  /* 0x0000000a1004723c */ /* 0x044fe20000001804 */
[----:B------:R-:W-:Y:S11]  /*978e0*/  IMAD.MOV.U32 R28, RZ, RZ, R11 ;  /* 0x000000ffff1c7224 */ /* 0x000ff600078e000b */
[----:B------:R-:W-:Y:S11]  /*978f0*/  @!UPT UIADD3 URZ, URZ, URZ, URZ ;  /* 0x0000003f3f3ff290 */ /* 0x000ff6000fffe03f */
[----:B------:R0:W-:Y:S01]  /*97900*/  STL.64 [R1+0x5c0], R4 ;  /* 0x0005c00401007387 */ /* 0x0001e20000100a00 */
[----:B------:R1:W-:Y:S02]  /*97910*/  STL.64 [R1+0x5c8], R6 ;  /* 0x0005c80601007387 */ /* 0x0003e40000100a00 */
[----:B0-----:R-:W-:Y:S01]  /*97920*/  IMAD.MOV.U32 R4, RZ, RZ, R10 ;  /* 0x000000ffff047224 */ /* 0x001fe200078e000a */
[----:B-1----:R-:W2:Y:S01]  /*97930*/  LDL.LU.64 R6, [R1+0x8678] ;  /* 0x0086780001067983 */ /* 0x002ea20000300a00 */
[----:B------:R-:W2:Y:S02]  /*97940*/  LDL.LU R5, [R1+0x8670] ;  /* 0x0086700001057983 */ /* 0x000ea40000300800 */
[----:B------:R-:W2:Y:S02]  /*97950*/  LDL.LU.64 R10, [R1+0x8668] ;  /* 0x00866800010a7983 */ /* 0x000ea40000300a00 */
[----:B------:R-:W-:Y:S01]  /*97960*/  STL [R1+0x83d0], R28 ;  /* 0x0083d01c01007387 */ /* 0x000fe20000100800 */
[----:B------:R-:W-:Y:S01]  /*97970*/  STL [R1+0x83cc], R4 ;  /* 0x0083cc0401007387 */ /* 0x000fe20000100800 */
[----:B--2---:R-:W-:Y:S01]  /*97980*/  HMMA.16816.F32 R20, R16, R10, R20 ;  /* 0x0000000a1014723c */ /* 0x004fe20000001814 */
[----:B------:R-:W-:-:S02]  /*97990*/  IMAD.MOV.U32 R3, RZ, RZ, R10 ;  /* 0x000000ffff037224 */ /* 0x000fc400078e000a */
[----:B------:R-:W-:Y:S11]  /*979a0*/  IMAD.MOV.U32 R0, RZ, RZ, R11 ;  /* 0x000000ffff007224 */ /* 0x000ff600078e000b */
[----:B------:R-:W-:Y:S09]  /*979b0*/  @!UPT UIADD3 URZ, URZ, URZ, URZ ;  /* 0x0000003f3f3ff290 */ /* 0x000ff2000fffe03f */
[----:B------:R-:W-:Y:S01]  /*979c0*/  STL.64 [R1+0x5b0], R20 ;  /* 0x0005b01401007387 */ /* 0x000fe20000100a00 */
[----:B------:R0:W-:Y:S03]  /*979d0*/  STL.64 [R1+0x5b8], R22 ;  /* 0x0005b81601007387 */ /* 0x0001e60000100a00 */
[----:B0-----:R-:W2:Y:S01]  /*979e0*/  LDL.LU.64 R22, [R1+0x8660] ;  /* 0x0086600001167983 */ /* 0x001ea20000300a00 */
[----:B------:R-:W2:Y:S02]  /*979f0*/  LDL.LU.64 R20, [R1+0x8658] ;  /* 0x0086580001147983 */ /* 0x000ea40000300a00 */
        /* <DEDUP_REMOVED lines=14> */
[----:B--2---:R-:W-:Y:S11]  /*97ae0*/  HMMA.16816.F32 R20, R16, R10, R20 ;  /* 0x0000000a1014723c */ /* 0x004ff60000001814 */
[----:B------:R-:W-:Y:S11]  /*97af0*/  @!UPT UIADD3 URZ, URZ, URZ, URZ ;  /* 0x0000003f3f3ff290 */ /* 0x000ff6000fffe03f */
[----:B------:R-:W-:Y:S01]  /*97b00*/  @!UPT UIADD3 URZ, URZ, URZ, URZ ;  /* 0x0000003f3f3ff290 */ /* 0x000fe2000fffe03f */
[----:B------:R-:W-:Y:S01]  /*97b10*/  STL.64 [R1+0x590], R20 ;  /* 0x0005901401007387 */ /* 0x000fe20000100a00 */
[----:B------:R0:W-:Y:S03]  /*97b20*/  STL.64 [R1+0x598], R22 ;  /* 0x0005981601007387 */ /* 0x0001e60000100a00 */
[----:B0-----:R-:W2:Y:S01]  /*97b30*/  LDL.LU.64 R22, [R1+0x8630] ;  /* 0x0086300001167983 */ /* 0x001ea20000300a00 */
[----:B------:R-:W2:Y:S02]  /*97b40*/  LDL.LU.64 R20, [R1+0x8628] ;  /* 0x0086280001147983 */ /* 0x000ea40000300a00 */
[----:B------:R-:W-:Y:S02]  /*97b50*/  IMAD.MOV.U32 R28, RZ, RZ, R10 ;  /* 0x000000ffff1c7224 */ /* 0x000fe400078e000a */
[----:B------:R-:W-:Y:S02]  /*97b60*/  IMAD.MOV.U32 R4, RZ, RZ, R11 ;  /* 0x000000ffff047224 */ /* 0x000fe400078e000b */
[----:B------:R-:W4:Y:S01]  /*97b70*/  LDL.LU.64 R10, [R1+0x8620] ;  /* 0x00862000010a7983 */ /* 0x000f220000300a00 */
[----:B------:R-:W4:Y:S02]  /*97b80*/  LDL.LU.64 R8, [R1+0x8618] ;  /* 0x0086180001087983 */ /* 0x000f240000300a00 */
[----:B------:R-:W-:Y:S02]  /*97b90*/  STL [R1+0x83e8], R4 ;  /* 0x0083e80401007387 */ /* 0x000fe40000100800 */
[----:B------:R-:W-:Y:S01]  /*97ba0*/  STL.64 [R1+0x8610], R6 ;  /* 0x0086100601007387 */ /* 0x000fe20000100a00 */
[----:B------:R2:W-:Y:S01]  /*97bb0*/  STL [R1+0x8608], R5 ;  /* 0x0086080501007387 */ /* 0x0005e20000100800 */
[----:B------:R-:W-:Y:S02]  /*97bc0*/  STL [R1+0x83e4], R28 ;  /* 0x0083e41c01007387 */ /* 0x000fe40000100800 */
[----:B---3--:R-:W-:-:S02]  /*97bd0*/  IMAD.MOV.U32 R3, RZ, RZ, R15 ;  /* 0x000000ffff037224 */ /* 0x008fc400078e000f */
[----:B------:R-:W-:Y:S01]  /*97be0*/  IMAD.MOV.U32 R0, RZ, RZ, R14 ;  /* 0x000000ffff007224 */ /* 0x000fe200078e000e */
[C---:B--2---:R-:W-:Y:S11]  /*97bf0*/  HMMA.16816.F32 R4, R16.reuse, R14, R20 ;  /* 0x0000000e1004723c */ /* 0x044ff60000001814 */
[----:B------:R-:W-:Y:S11]  /*97c00*/  @!UPT UIADD3 URZ, URZ, URZ, URZ ;  /* 0x0000003f3f3ff290 */ /* 0x000ff6000fffe03f */
[----:B------:R-:W-:Y:S01]  /*97c10*/  @!UPT UIADD3 URZ, URZ, URZ, URZ ;  /* 0x0000003f3f3ff290 */ /* 0x000fe2000fffe03f */
[----:B------:R-:W-:Y:S01]  /*97c20*/  STL.64 [R1+0x580], R4 ;  /* 0x0005800401007387 */ /* 0x000fe20000100a00 */
[----:B------:R4:W-:Y:S02]  /*97c30*/  STL.64 [R1+0x588], R6 ;  /* 0x0005880601007387 */ /* 0x0009e40000100a00 */
[C---:B----4-:R-:W-:Y:S01]  /*97c40*/  HMMA.16816.F32 R4, R16.reuse, R26, R8 ;  /* 0x0000001a1004723c */ /* 0x050fe20000001808 */
[----:B------:R-:W-:Y:S01]  /*97c50*/  STL [R1+0x83f0], R3 ;  /* 0x0083f00301007387 */ /* 0x000fe20000100800 */
[----:B------:R-:W-:Y:S11]  /*97c60*/  STL [R1+0x83ec], R0 ;  /* 0x0083ec0001007387 */ /* 0x000ff60000100800 */
[----:B------:R-:W-:Y:S10]  /*97c70*/  @!UPT UIADD3 URZ, URZ, URZ, URZ ;  /* 0x0000003f3f3ff290 */ /* 0x000ff4000fffe03f */
        /* <DEDUP_REMOVED lines=8> */
[----:B-1----:R-:W4:Y:S02]  /*97d00*/  LDL.LU R6, [R1+0x568] ;  /* 0x0005680001067983 */ /* 0x002f240000300800 */
[----:B------:R-:W4:Y:S01]  /*97d10*/  LDL.LU R7, [R1+0x56c] ;  /* 0x00056c0001077983 */ /* 0x000f220000300800 */
[----:B---3--:R0:W-:Y:S01]  /*97d20*/  STL.64 [R1+0x85a8], R22 ;  /* 0x0085a81601007387 */ /* 0x0081e20000100a00 */
[----:B--2---:R-:W-:Y:S03]  /*97d30*/  STL.64 [R1+0x85a0], R20 ;  /* 0x0085a01401007387 */ /* 0x004fe60000100a00 */
[----:B0-----:R-:W2:Y:S04]  /*97d40*/  LDL.LU.64 R22, [R1+0x98] ;  /* 0x0000980001167983 */ /* 0x001ea80000300a00 */
[----:B--2---:R0:W-:Y:S04]  /*97d50*/  STL.64 [R1+0x85b8], R22 ;  /* 0x0085b81601007387 */ /* 0x0041e80000100a00 */
[----:B0-----:R-:W2:Y:S04]  /*97d60*/  LDL.LU.64 R22, [R1+0xa8] ;  /* 0x0000a80001167983 */ /* 0x001ea80000300a00 */
[----:B--2---:R0:W-:Y:S04]  /*97d70*/  STL.64 [R1+0x85d0], R22 ;  /* 0x0085d01601007387 */ /* 0x0041e80000100a00 */
[----:B0-----:R-:W2:Y:S04]  /*97d80*/  LDL.LU.64 R22, [R1+0xb8] ;  /* 0x0000b80001167983 */ /* 0x001ea80000300a00 */
[----:B--2---:R0:W-:Y:S04]  /*97d90*/  STL.64 [R1+0x85e8], R22 ;  /* 0x0085e81601007387 */ /* 0x0041e80000100a00 */
[----:B0-----:R-:W2:Y:S04]  /*97da0*/  LDL.LU.64 R22, [R1+0xc8] ;  /* 0x0000c80001167983 */ /* 0x001ea80000300a00 */
[----:B--2---:R0:W-:Y:S04]  /*97db0*/  STL.64 [R1+0x8600], R22 ;  /* 0x0086001601007387 */ /* 0x0041e80000100a00 */
[----:B0-----:R-:W4:Y:S01]  /*97dc0*/  LDL.LU.64 R22, [R1+0xd8] ;  /* 0x0000d80001167983 */ /* 0x001f220000300a00 */
[----:B------:R-:W2:Y:S03]  /*97dd0*/  LDL.LU.64 R14, [R1+0x88] ;  /* 0x00008800010e7983 */ /* 0x000ea60000300a00 */
[----:B--2---:R0:W-:Y:S01]  /*97de0*/  STL.64 [R1+0x85b0], R14 ;  /* 0x0085b00e01007387 */ /* 0x0041e20000100a00 */
[----:B------:R-:W2:Y:S02]  /*97df0*/  LDL.LU R12, [R1+0x520] ;  /* 0x00052000010c7983 */ /* 0x000ea40000300800 */
[----:B------:R-:W2:Y:S01]  /*97e00*/  LDL.LU R13, [R1+0x524] ;  /* 0x00052400010d7983 */ /* 0x000ea20000300800 */
[----:B0-----:R-:W3:Y:S01]  /*97e10*/  LDL.LU R14, [R1+0x528] ;  /* 0x00052800010e7983 */ /* 0x001ee20000300800 */
[----:B------:R-:W3:Y:S03]  /*97e20*/  LDL.LU R15, [R1+0x52c] ;  /* 0x00052c00010f7983 */ /* 0x000ee60000300800 */
[----:B---3--:R-:W-:Y:S01]  /*97e30*/  STL.64 [R1+0x85c8], R14 ;  /* 0x0085c80e01007387 */ /* 0x008fe20000100a00 */
[----:B--2---:R0:W-:Y:S03]  /*97e40*/  STL.64 [R1+0x85c0], R12 ;  /* 0x0085c00c01007387 */ /* 0x0041e60000100a00 */
[----:B0-----:R-:W2:Y:S01]  /*97e50*/  LDL.LU R12, [R1+0x530] ;  /* 0x00053000010c7983 */ /* 0x001ea20000300800 */
[----:B------:R-:W2:Y:S02]  /*97e60*/  LDL.LU R13, [R1+0x534] ;  /* 0x00053400010d7983 */ /* 0x000ea40000300800 */
[----:B------:R-:W3:Y:S02]  /*97e70*/  LDL.LU R14, [R1+0x538] ;  /* 0x00053800010e7983 */ /* 0x000ee40000300800 */
[----:B------:R-:W3:Y:S01]  /*97e80*/  LDL.LU R15, [R1+0x53c] ;  /* 0x00053c00010f7983 */ /* 0x000ee20000300800 */
[----:B----4-:R-:W-:Y:S01]  /*97e90*/  HMMA.16816.F32 R4, R16, R22, R4 ;  /* 0x000000161004723c */ /* 0x010fe20000001804 */
[----:B---3--:R-:W-:Y:S01]  /*97ea0*/  STL.64 [R1+0x85e0], R14 ;  /* 0x0085e00e01007387 */ /* 0x008fe20000100a00 */
[----:B--2---:R0:W-:Y:S03]  /*97eb0*/  STL.64 [R1+0x85d8], R12 ;  /* 0x0085d80c01007387 */ /* 0x0041e60000100a00 */
[----:B0-----:R-:W2:Y:S01]  /*97ec0*/  LDL.LU R12, [R1+0x540] ;  /* 0x00054000010c7983 */ /* 0x001ea20000300800 */
[----:B------:R-:W2:Y:S02]  /*97ed0*/  LDL.LU R13, [R1+0x544] ;  /* 0x00054400010d7983 */ /* 0x000ea40000300800 */
[----:B------:R-:W3:Y:S02]  /*97ee0*/  LDL.LU R14, [R1+0x548] ;  /* 0x00054800010e7983 */ /* 0x000ee40000300800 */
[----:B------:R-:W3:Y:S02]  /*97ef0*/  LDL.LU R15, [R1+0x54c] ;  /* 0x00054c00010f7983 */ /* 0x000ee40000300800 */
[----:B------:R-:W-:-:S02]  /*97f00*/  IMAD.MOV.U32 R2, RZ, RZ, R27 ;  /* 0x000000ffff027224 */ /* 0x000fc400078e001b */
        /* <DEDUP_REMOVED lines=8> */
[----:B------:R-:W3:Y:S01]  /*97f90*/  LDL.LU R8, [R1+0x500] ;  /* 0x0005000001087983 */ /* 0x000ee20000300800 */
[----:B------:R-:W3:Y:S02]  /*97fa0*/  LDL.LU R9, [R1+0x504] ;  /* 0x0005040001097983 */ /* 0x000ee40000300800 */
[----:B------:R-:W3:Y:S02]  /*97fb0*/  LDL.LU R10, [R1+0x508] ;  /* 0x00050800010a7983 */ /* 0x000ee40000300800 */
[----:B------:R-:W3:Y:S01]  /*97fc0*/  LDL.LU R11, [R1+0x50c] ;  /* 0x00050c00010b7983 */ /* 0x000ee20000300800 */
[----:B------:R-:W3:Y:S01]  /*97fd0*/  LDL.LU.64 R26, [R1+0x78] ;  /* 0x00007800011a7983 */ /* 0x000ee20000300a00 */
[----:B------:R-:W-:Y:S02]  /*97fe0*/  STL [R1+0x83f8], R2 ;  /* 0x0083f80201007387 */ /* 0x000fe40000100800 */
[----:B------:R-:W-:Y:S02]  /*97ff0*/  STL [R1+0x83f4], R29 ;  /* 0x0083f41d01007387 */ /* 0x000fe40000100800 */
[----:B------:R0:W-:Y:S01]  /*98000*/  STL.64 [R1+0x560], R4 ;  /* 0x0005600401007387 */ /* 0x0001e20000100a00 */
[----:B------:R1:W-:Y:S01]  /*98010*/  STL.64 [R1+0x568], R6 ;  /* 0x0005680601007387 */ /* 0x0003e20000100a00 */
[----:B0-----:R-:W-:-:S03]  /*98020*/  IMAD.MOV.U32 R4, RZ, RZ, R22 ;  /* 0x000000ffff047224 */ /* 0x001fc600078e0016 */
[----:B-1----:R-:W4:Y:S01]  /*98030*/  LDL.LU.64 R6, [R1+0x8610] ;  /* 0x0086100001067983 */ /* 0x002f220000300a00 */
[----:B------:R-:W2:Y:S02]  /*98040*/  LDL.LU R5, [R1+0x8608] ;  /* 0x0086080001057983 */ /* 0x000ea40000300800 */
[----:B------:R-:W2:Y:S02]  /*98050*/  LDL.LU.64 R22, [R1+0x8600] ;  /* 0x0086000001167983 */ /* 0x000ea40000300a00 */
[----:B------:R-:W-:Y:S01]  /*98060*/  STL [R1+0x8400], R28 ;  /* 0x0084001c01007387 */ /* 0x000fe20000100800 */
[----:B------:R-:W-:Y:S01]  /*98070*/  STL [R1+0x83fc], R4 ;  /* 0x0083fc0401007387 */ /* 0x000fe20000100800 */
[C---:B--2---:R-:W-:Y:S01]  /*98080*/  HMMA.16816.F32 R12, R16.reuse, R22, R12 ;  /* 0x00000016100c723c */ /* 0x044fe2000000180c */
[----:B------:R-:W-:Y:S02]  /*98090*/  IMAD.MOV.U32 R3, RZ, RZ, R22 ;  /* 0x000000ffff037224 */ /* 0x000fe400078e0016 */
        /* <DEDUP_REMOVED lines=39> */
[----:B------:R-:W2:Y:S01]  /*98310*/  LDL.LU.64 R20, [R1+0x85a0] ;  /* 0x0085a00001147983 */ /* 0x000ea20000300a00 */
[----:B---3--:R-:W-:Y:S01]  /*98320*/  HMMA.16816.F32 R8, R16, R26, R8 ;  /* 0x0000001a1008723c */ /* 0x008fe20000001808 */
[----:B------:R-:W-:Y:S01]  /*98330*/  STL [R1+0x8420], R3 ;  /* 0x0084200301007387 */ /* 0x000fe20000100800 */
[----:B------:R-:W-:Y:S02]  /*98340*/  STL [R1+0x841c], R0 ;  /* 0x00841c0001007387 */ /* 0x000fe40000100800 */
[----:B------:R-:W-:-:S02]  /*98350*/  IMAD.MOV.U32 R4, RZ, RZ, R26 ;  /* 0x000000ffff047224 */ /* 0x000fc400078e001a */
[----:B------:R-:W-:Y:S02]  /*98360*/  IMAD.MOV.U32 R28, RZ, RZ, R27 ;  /* 0x000000ffff1c7224 */ /* 0x000fe400078e001b */
[C---:B--2---:R-:W-:Y:S01]  /*98370*/  HMMA.16816.F32 R20, R16.reuse, R14, R20 ;  /* 0x0000000e1014723c */ /* 0x044fe20000001814 */
[----:B------:R-:W-:Y:S02]  /*98380*/  IMAD.MOV.U32 R2, RZ, RZ, R15 ;  /* 0x000000ffff027224 */ /* 0x000fe400078e000f */
[----:B------:R-:W-:Y:S11]  /*98390*/  IMAD.MOV.U32 R29, RZ, RZ, R14 ;  /* 0x000000ffff1d7224 */ /* 0x000ff600078e000e */
[----:B------:R-:W-:Y:S09]  /*983a0*/  @!UPT UIADD3 URZ, URZ, URZ, URZ ;  /* 0x0000003f3f3ff290 */ /* 0x000ff2000fffe03f */
[----:B------:R0:W-:Y:S01]  /*983b0*/  STL.64 [R1+0x510], R20 ;  /* 0x0005101401007387 */ /* 0x0001e20000100a00 */
[----:B------:R1:W-:Y:S02]  /*983c0*/  STL.64 [R1+0x518], R22 ;  /* 0x0005181601007387 */ /* 0x0003e40000100a00 */
[----:B------:R-:W-:Y:S02]  /*983d0*/  STL [R1+0x8428], R2 ;  /* 0x0084280201007387 */ /* 0x000fe40000100800 */
[----:B------:R-:W-:Y:S01]  /*983e0*/  STL [R1+0x8424], R29 ;  /* 0x0084241d01007387 */ /* 0x000fe20000100800 */
[----:B------:R-:W-:Y:S01]  /*983f0*/  STL.64 [R1+0x500], R8 ;  /* 0x0005000801007387 */ /* 0x000fe20000100a00 */
[----:B------:R2:W-:Y:S03]  /*98400*/  STL.64 [R1+0x508], R10 ;  /* 0x0005080a01007387 */ /* 0x0005e60000100a00 */
[----:B0-----:R-:W3:Y:S01]  /*98410*/  LDL.LU R20, [R1+0x490] ;  /* 0x0004900001147983 */ /* 0x001ee20000300800 */
[----:B------:R-:W3:Y:S02]  /*98420*/  LDL.LU R21, [R1+0x494] ;  /* 0x0004940001157983 */ /* 0x000ee40000300800 */
[----:B-1----:R-:W3:Y:S02]  /*98430*/  LDL.LU R22, [R1+0x498] ;  /* 0x0004980001167983 */ /* 0x002ee40000300800 */
[----:B------:R-:W3:Y:S01]  /*98440*/  LDL.LU R23, [R1+0x49c] ;  /* 0x00049c0001177983 */ /* 0x000ee20000300800 */
[----:B------:R-:W3:Y:S01]  /*98450*/  LDL.LU R24, [R1+0x4a0] ;  /* 0x0004a00001187983 */ /* 0x000ee20000300800 */
[----:B------:R-:W3:Y:S02]  /*98460*/  LDL.LU R25, [R1+0x4a4] ;  /* 0x0004a40001197983 */ /* 0x000ee40000300800 */
[----:B------:R-:W3:Y:S02]  /*98470*/  LDL.LU R26, [R1+0x4a8] ;  /* 0x0004a800011a7983 */ /* 0x000ee40000300800 */
[----:B------:R-:W3:Y:S01]  /*98480*/  LDL.LU R27, [R1+0x4ac] ;  /* 0x0004ac00011b7983 */ /* 0x000ee20000300800 */
[----:B--2---:R-:W2:Y:S04]  /*98490*/  LDL.LU.64 R10, [R1+0x68] ;  /* 0x00006800010a7983 */ /* 0x004ea80000300a00 */
[----:B---3--:R0:W-:Y:S01]  /*984a0*/  STL.64 [R1+0x8540], R26 ;  /* 0x0085401a01007387 */ /* 0x0081e20000100a00 */
[----:B------:R-:W-:Y:S03]  /*984b0*/  STL.64 [R1+0x8538], R24 ;  /* 0x0085381801007387 */ /* 0x000fe60000100a00 */
        /* <DEDUP_REMOVED lines=12> */
[----:B------:R0:W-:Y:S02]  /*98580*/  STL.64 [R1+0x8528], R22 ;  /* 0x0085281601007387 */ /* 0x0001e40000100a00 */
[----:B------:R1:W-:Y:S01]  /*98590*/  STL.64 [R1+0x8520], R20 ;  /* 0x0085201401007387 */ /* 0x0003e20000100a00 */
[----:B0-----:R-:W3:Y:S04]  /*985a0*/  LDL.LU.64 R22, [R1+0x18] ;  /* 0x0000180001167983 */ /* 0x001ee80000300a00 */
[----:B---3--:R0:W-:Y:S01]  /*985b0*/  STL.64 [R1+0x8548], R22 ;  /* 0x0085481601007387 */ /* 0x0081e20000100a00 */
[----:B-1----:R-:W3:Y:S02]  /*985c0*/  LDL.LU R20, [R1+0x4b0] ;  /* 0x0004b00001147983 */ /* 0x002ee40000300800 */
[----:B------:R-:W3:Y:S01]  /*985d0*/  LDL.LU R21, [R1+0x4b4] ;  /* 0x0004b40001157983 */ /* 0x000ee20000300800 */
[----:B0-----:R-:W2:Y:S01]  /*985e0*/  LDL.LU R22, [R1+0x4b8] ;  /* 0x0004b80001167983 */ /* 0x001ea20000300800 */
[----:B------:R-:W2:Y:S03]  /*985f0*/  LDL.LU R23, [R1+0x4bc] ;  /* 0x0004bc0001177983 */ /* 0x000ea60000300800 */
[----:B--2---:R-:W-:Y:S01]  /*98600*/  STL.64 [R1+0x8560], R22 ;  /* 0x0085601601007387 */ /* 0x004fe20000100a00 */
[----:B---3--:R0:W-:Y:S03]  /*98610*/  STL.64 [R1+0x8558], R20 ;  /* 0x0085581401007387 */ /* 0x0081e60000100a00 */
[----:B0-----:R-:W2:Y:S01]  /*98620*/  LDL.LU R20, [R1+0x4c0] ;  /* 0x0004c00001147983 */ /* 0x001ea20000300800 */
[----:B------:R-:W2:Y:S02]  /*98630*/  LDL.LU R21, [R1+0x4c4] ;  /* 0x0004c40001157983 */ /* 0x000ea40000300800 */
[----:B------:R-:W3:Y:S02]  /*98640*/  LDL.LU R22, [R1+0x4c8] ;  /* 0x0004c80001167983 */ /* 0x000ee40000300800 */
[----:B------:R-:W3:Y:S01]  /*98650*/  LDL.LU R23, [R1+0x4cc] ;  /* 0x0004cc0001177983 */ /* 0x000ee20000300800 */
[----:B------:R-:W-:Y:S01]  /*98660*/  HMMA.16816.F32 R24, R16, R10, R24 ;  /* 0x0000000a1018723c */ /* 0x000fe20000001818 */
[----:B---3--:R-:W-:Y:S01]  /*98670*/  STL.64 [R1+0x8578], R22 ;  /* 0x0085781601007387 */ /* 0x008fe20000100a00 */
[----:B--2---:R0:W-:Y:S03]  /*98680*/  STL.64 [R1+0x8570], R20 ;  /* 0x0085701401007387 */ /* 0x0041e60000100a00 */
[----:B0-----:R-:W2:Y:S01]  /*98690*/  LDL.LU R20, [R1+0x4d0] ;  /* 0x0004d00001147983 */ /* 0x001ea20000300800 */
[----:B------:R-:W2:Y:S02]  /*986a0*/  LDL.LU R21, [R1+0x4d4] ;  /* 0x0004d40001157983 */ /* 0x000ea40000300800 */
[----:B------:R-:W3:Y:S02]  /*986b0*/  LDL.LU R22, [R1+0x4d8] ;  /* 0x0004d80001167983 */ /* 0x000ee40000300800 */
[----:B------:R-:W3:Y:S02]  /*986c0*/  LDL.LU R23, [R1+0x4dc] ;  /* 0x0004dc0001177983 */ /* 0x000ee40000300800 */
[----:B---3--:R-:W-:Y:S01]  /*986d0*/  STL.64 [R1+0x8590], R22 ;  /* 0x0085901601007387 */ /* 0x008fe20000100a00 */
[----:B--2---:R0:W-:Y:S03]  /*986e0*/  STL.64 [R1+0x8588], R20 ;  /* 0x0085881401007387 */ /* 0x0041e60000100a00 */
[----:B0-----:R-:W2:Y:S01]  /*986f0*/  LDL.LU R20, [R1+0x4e0] ;  /* 0x0004e00001147983 */ /* 0x001ea20000300800 */
[----:B------:R-:W2:Y:S02]  /*98700*/  LDL.LU R21, [R1+0x4e4] ;  /* 0x0004e40001157983 */ /* 0x000ea40000300800 */
[----:B------:R-:W2:Y:S02]  /*98710*/  LDL.LU R22, [R1+0x4e8] ;  /* 0x0004e80001167983 */ /* 0x000ea40000300800 */
[----:B------:R-:W2:Y:S01]  /*98720*/  LDL.LU R23, [R1+0x4ec] ;  /* 0x0004ec0001177983 */ /* 0x000ea20000300800 */
[----:B------:R-:W3:Y:S01]  /*98730*/  LDL.LU.64 R14, [R1+0x8] ;  /* 0x00000800010e7983 */ /* 0x000ee20000300a00 */
[----:B------:R-:W-:Y:S02]  /*98740*/  STL [R1+0x8430], R28 ;  /* 0x0084301c01007387 */ /* 0x000fe40000100800 */
[----:B------:R-:W-:Y:S02]  /*98750*/  STL [R1+0x842c], R4 ;  /* 0x00842c0401007387 */ /* 0x000fe40000100800 */
[----:B------:R-:W-:Y:S01]  /*98760*/  STL.64 [R1+0x4f0], R24 ;  /* 0x0004f01801007387 */ /* 0x000fe20000100a00 */
[----:B------:R0:W-:Y:S04]  /*98770*/  STL.64 [R1+0x4f8], R26 ;  /* 0x0004f81a01007387 */ /* 0x0001e80000100a00 */
[----:B0-----:R-:W2:Y:S01]  /*98780*/  LDL.LU.64 R26, [R1+0x8598] ;  /* 0x00859800011a7983 */ /* 0x001ea20000300a00 */
[----:B------:R-:W-:-:S02]  /*98790*/  IMAD.MOV.U32 R0, RZ, RZ, R11 ;  /* 0x000000ffff007224 */ /* 0x000fc400078e000b */
[----:B------:R-:W-:Y:S02]  /*987a0*/  IMAD.MOV.U32 R3, RZ, RZ, R10 ;  /* 0x000000ffff037224 */ /* 0x000fe400078e000a */
[----:B------:R-:W3:Y:S01]  /*987b0*/  LDL.LU R8, [R1+0x480] ;  /* 0x0004800001087983 */ /* 0x000ee20000300800 */
[----:B------:R-:W3:Y:S01]  /*987c0*/  LDL.LU R9, [R1+0x484] ;  /* 0x0004840001097983 */ /* 0x000ee20000300800 */
[----:B------:R-:W3:Y:S02]  /*987d0*/  LDL.LU R10, [R1+0x488] ;  /* 0x00048800010a7983 */ /* 0x000ee40000300800 */
[----:B------:R-:W3:Y:S02]  /*987e0*/  LDL.LU R11, [R1+0x48c] ;  /* 0x00048c00010b7983 */ /* 0x000ee40000300800 */
        /* <DEDUP_REMOVED lines=42> */
[----:B--2---:R-:W-:Y:S11]  /*98a90*/  HMMA.16816.F32 R24, R16, R22, R24 ;  /* 0x000000161018723c */ /* 0x004ff60000001818 */
[----:B------:R-:W-:Y:S11]  /*98aa0*/  @!UPT UIADD3 URZ, URZ, URZ, URZ ;  /* 0x0000003f3f3ff290 */ /* 0x000ff6000fffe03f */
[----:B------:R-:W-:Y:S01]  /*98ab0*/  @!UPT UIADD3 URZ, URZ, URZ, URZ ;  /* 0x0000003f3f3ff290 */ /* 0x000fe2000fffe03f */
[----:B------:R0:W-:Y:S01]  /*98ac0*/  STL.64 [R1+0x4a0], R24 ;  /* 0x0004a01801007387 */ /* 0x0001e20000100a00 */
[----:B------:R1:W-:Y:S02]  /*98ad0*/  STL.64 [R1+0x4a8], R26 ;  /* 0x0004a81a01007387 */ /* 0x0003e40000100a00 */
[----:B0-----:R-:W-:Y:S01]  /*98ae0*/  IMAD.MOV.U32 R25, RZ, RZ, R22 ;  /* 0x000000ffff197224 */ /* 0x001fe200078e0016 */
[----:B-1----:R-:W2:Y:S01]  /*98af0*/  LDL.LU.64 R26, [R1+0x8530] ;  /* 0x00853000011a7983 */ /* 0x002ea20000300a00 */
[----:B------:R-:W-:Y:S02]  /*98b00*/  IMAD.MOV.U32 R24, RZ, RZ, R23 ;  /* 0x000000ffff187224 */ /* 0x000fe400078e0017 */
[----:B------:R-:W2:Y:S02]  /*98b10*/  LDL.LU.64 R22, [R1+0x8528] ;  /* 0x0085280001167983 */ /* 0x000ea40000300a00 */
[----:B------:R-:W2:Y:S02]  /*98b20*/  LDL.LU.64 R20, [R1+0x8520] ;  /* 0x0085200001147983 */ /* 0x000ea40000300a00 */
[----:B---3--:R-:W-:-:S02]  /*98b30*/  IMAD.MOV.U32 R4, RZ, RZ, R14 ;  /* 0x000000ffff047224 */ /* 0x008fc400078e000e */
[----:B------:R-:W-:Y:S01]  /*98b40*/  IMAD.MOV.U32 R28, RZ, RZ, R15 ;  /* 0x000000ffff1c7224 */ /* 0x000fe200078e000f */
[C---:B--2---:R-:W-:Y:S08]  /*98b50*/  HMMA.16816.F32 R20, R16.reuse, R14, R20 ;  /* 0x0000000e1014723c */ /* 0x044ff00000001814 */
[----:B------:R-:W-:Y:S11]  /*98b60*/  HMMA.16816.F32 R8, R16, R26, R8 ;  /* 0x0000001a1008723c */ /* 0x000ff60000001808 */
[----:B------:R-:W-:Y:S04]  /*98b70*/  @!UPT UIADD3 URZ, URZ, URZ, URZ ;  /* 0x0000003f3f3ff290 */ /* 0x000fe8000fffe03f */
[----:B------:R-:W-:Y:S01]  /*98b80*/  STL.64 [R1+0x490], R20 ;  /* 0x0004901401007387 */ /* 0x000fe20000100a00 */
[----:B------:R0:W-:Y:S03]  /*98b90*/  STL.64 [R1+0x498], R22 ;  /* 0x0004981601007387 */ /* 0x0001e60000100a00 */
[----:B0-----:R-:W2:Y:S01]  /*98ba0*/  LDL.LU.64 R22, [R1+0x8518] ;  /* 0x0085180001167983 */ /* 0x001ea20000300a00 */
[----:B------:R-:W3:Y:S02]  /*98bb0*/  LDL.LU.64 R20, [R1+0x8510] ;  /* 0x0085100001147983 */ /* 0x000ee40000300a00 */
[----:B------:R-:W2:Y:S02]  /*98bc0*/  LDL.LU.64 R14, [R1+0x8508] ;  /* 0x00850800010e7983 */ /* 0x000ea40000300a00 */
[----:B------:R-:W2:Y:S01]  /*98bd0*/  LDL.LU.64 R12, [R1+0x8500] ;  /* 0x00850000010c7983 */ /* 0x000ea20000300a00 */
[----:B----4-:R-:W-:Y:S01]  /*98be0*/  STL.64 [R1+0x84d0], R6 ;  /* 0x0084d00601007387 */ /* 0x010fe20000100a00 */
[----:B------:R0:W-:Y:S03]  /*98bf0*/  STL.64 [R1+0x84c8], R4 ;  /* 0x0084c80401007387 */ /* 0x0001e60000100a00 */
[----:B0-----:R-:W4:Y:S01]  /*98c00*/  LDL.LU R4, [R1+0x470] ;  /* 0x0004700001047983 */ /* 0x001f220000300800 */
[----:B------:R-:W4:Y:S02]  /*98c10*/  LDL.LU R5, [R1+0x474] ;  /* 0x0004740001057983 */ /* 0x000f240000300800 */
[----:B------:R-:W4:Y:S02]  /*98c20*/  LDL.LU R6, [R1+0x478] ;  /* 0x0004780001067983 */ /* 0x000f240000300800 */
[----:B------:R-:W4:Y:S01]  /*98c30*/  LDL.LU R7, [R1+0x47c] ;  /* 0x00047c0001077983 */ /* 0x000f220000300800 */
[----:B------:R-:W-:Y:S01]  /*98c40*/  STL.64 [R1+0x480], R8 ;  /* 0x0004800801007387 */ /* 0x000fe20000100a00 */
[----:B------:R0:W-:Y:S03]  /*98c50*/  STL.64 [R1+0x488], R10 ;  /* 0x0004880a01007387 */ /* 0x0001e60000100a00 */
[----:B0-----:R-:W2:Y:S01]  /*98c60*/  LDL.LU.64 R10, [R1+0x84f8] ;  /* 0x0084f800010a7983 */ /* 0x001ea20000300a00 */
[----:B------:R-:W2:Y:S02]  /*98c70*/  LDL.LU.64 R8, [R1+0x84f0] ;  /* 0x0084f00001087983 */ /* 0x000ea40000300a00 */
[----:B------:R-:W-:Y:S02]  /*98c80*/  STL.64 [R1+0x8190], R26 ;  /* 0x0081901a01007387 */ /* 0x000fe40000100a00 */
[----:B------:R0:W-:Y:S02]  /*98c90*/  STL.64 [R1+0x8450], R24 ;  /* 0x0084501801007387 */ /* 0x0001e40000100a00 */
[----:B0-----:R-:W2:Y:S01]  /*98ca0*/  LDL.LU R24, [R1+0x370] ;  /* 0x0003700001187983 */ /* 0x001ea20000300800 */
[----:B------:R-:W2:Y:S02]  /*98cb0*/  LDL.LU R25, [R1+0x374] ;  /* 0x0003740001197983 */ /* 0x000ea40000300800 */
[----:B------:R-:W2:Y:S02]  /*98cc0*/  LDL.LU R26, [R1+0x378] ;  /* 0x00037800011a7983 */ /* 0x000ea40000300800 */
[----:B------:R-:W2:Y:S02]  /*98cd0*/  LDL.LU R27, [R1+0x37c] ;  /* 0x00037c00011b7983 */ /* 0x000ea40000300800 */
[----:B--2---:R0:W-:Y:S01]  /*98ce0*/  STL.64 [R1+0x8460], R26 ;  /* 0x0084601a01007387 */ /* 0x0041e20000100a00 */
[----:B------:R-:W-:Y:S02]  /*98cf0*/  STL.64 [R1+0x8458], R24 ;  /* 0x0084581801007387 */ /* 0x000fe40000100a00 */
[----:B0-----:R-:W-:-:S02]  /*98d00*/  IMAD.MOV.U32 R26, RZ, RZ, R14 ;  /* 0x000000ffff1a7224 */ /* 0x001fc400078e000e */
[----:B------:R-:W-:Y:S01]  /*98d10*/  IMAD.MOV.U32 R27, RZ, RZ, R15 ;  /* 0x000000ffff1b7224 */ /* 0x000fe200078e000f */
[----:B------:R-:W4:Y:S01]  /*98d20*/  LDL.LU R14, [R1+0x84ec] ;  /* 0x0084ec00010e7983 */ /* 0x000f220000300800 */
[----:B------:R-:W4:Y:S03]  /*98d30*/  LDL.LU R15, [R1+0x84e8] ;  /* 0x0084e800010f7983 */ /* 0x000f260000300800 */
[----:B------:R0:W-:Y:S02]  /*98d40*/  STL.64 [R1+0x8470], R26 ;  /* 0x0084701a01007387 */ /* 0x0001e40000100a00 */
[----:B0-----:R-:W-:Y:S02]  /*98d50*/  IMAD.MOV.U32 R26, RZ, RZ, R9 ;  /* 0x000000ffff1a7224 */ /* 0x001fe400078e0009 */
[----:B------:R-:W-:Y:S01]  /*98d60*/  IMAD.MOV.U32 R27, RZ, RZ, R8 ;  /* 0x000000ffff1b7224 */ /* 0x000fe200078e0008 */
[----:B------:R-:W2:Y:S01]  /*98d70*/  LDL.LU R9, [R1+0x84e4] ;  /* 0x0084e40001097983 */ /* 0x000ea20000300800 */
[----:B------:R-:W2:Y:S03]  /*98d80*/  LDL.LU R8, [R1+0x84e0] ;  /* 0x0084e00001087983 */ /* 0x000ea60000300800 */
[----:B------:R0:W-:Y:S02]  /*98d90*/  STL.64 [R1+0x8488], R26 ;  /* 0x0084881a01007387 */ /* 0x0001e40000100a00 */
[----:B0-----:R-:W-:-:S02]  /*98da0*/  IMAD.MOV.U32 R26, RZ, RZ, R12 ;  /* 0x000000ffff1a7224 */ /* 0x001fc400078e000c */
[----:B------:R-:W-:Y:S01]  /*98db0*/  IMAD.MOV.U32 R27, RZ, RZ, R13 ;  /* 0x000000ffff1b7224 */ /* 0x000fe200078e000d */
[----:B------:R-:W2:Y:S01]  /*98dc0*/  LDL.LU R12, [R1+0x84dc] ;  /* 0x0084dc00010c7983 */ /* 0x000ea20000300800 */
[----:B------:R-:W2:Y:S03]  /*98dd0*/  LDL.LU R13, [R1+0x84d8] ;  /* 0x0084d800010d7983 */ /* 0x000ea60000300800 */
[----:B------:R0:W-:Y:S02]  /*98de0*/  STL.64 [R1+0x84a0], R26 ;  /* 0x0084a01a01007387 */ /* 0x0001e40000100a00 */
[----:B0-----:R-:W-:Y:S02]  /*98df0*/  IMAD.MOV.U32 R27, RZ, RZ, R22 ;  /* 0x000000ffff1b7224 */ /* 0x001fe400078e0016 */
[----:B------:R-:W-:Y:S01]  /*98e00*/  IMAD.MOV.U32 R26, RZ, RZ, R23 ;  /* 0x000000ffff1a7224 */ /* 0x000fe200078e0017 */
[----:B----4-:R-:W-:Y:S11]  /*98e10*/  HMMA.16816.F32 R4, R16, R14, R4 ;  /* 0x0000000e1004723c */ /* 0x010ff60000001804 */
[----:B------:R-:W-:Y:S11]  /*98e20*/  @!UPT UIADD3 URZ, URZ, URZ, URZ ;  /* 0x0000003f3f3ff290 */ /* 0x000ff6000fffe03f */
[----:B------:R-:W-:Y:S01]  /*98e30*/  @!UPT UIADD3 URZ, URZ, URZ, URZ ;  /* 0x0000003f3f3ff290 */ /* 0x000fe2000fffe03f */
[----:B------:R0:W-:Y:S01]  /*98e40*/  STL.64 [R1+0x470], R4 ;  /* 0x0004700401007387 */ /* 0x0001e20000100a00 */
[----:B------:R1:W-:Y:S03]  /*98e50*/  STL.64 [R1+0x478], R6 ;  /* 0x0004780601007387 */ /* 0x0003e60000100a00 */
[----:B0-----:R-:W4:Y:S01]  /*98e60*/  LDL.LU R4, [R1+0x460] ;  /* 0x0004600001047983 */ /* 0x001f220000300800 */
[----:B------:R-:W4:Y:S02]  /*98e70*/  LDL.LU R5, [R1+0x464] ;  /* 0x0004640001057983 */ /* 0x000f240000300800 */
[----:B-1----:R-:W4:Y:S02]  /*98e80*/  LDL.LU R6, [R1+0x468] ;  /* 0x0004680001067983 */ /* 0x002f240000300800 */
[----:B------:R-:W4:Y:S01]  /*98e90*/  LDL.LU R7, [R1+0x46c] ;  /* 0x00046c0001077983 */ /* 0x000f220000300800 */
[----:B------:R3:W-:Y:S01]  /*98ea0*/  STL.64 [R1+0x8188], R14 ;  /* 0x0081880e01007387 */ /* 0x0007e20000100a00 */
[----:B--2---:R0:W-:Y:S02]  /*98eb0*/  STL.64 [R1+0x8180], R12 ;  /* 0x0081800c01007387 */ /* 0x0041e40000100a00 */
[----:B---3--:R-:W-:-:S02]  /*98ec0*/  IMAD.MOV.U32 R14, RZ, RZ, R21 ;  /* 0x000000ffff0e7224 */ /* 0x008fc400078e0015 */
[----:B------:R-:W-:Y:S02]  /*98ed0*/  IMAD.MOV.U32 R15, RZ, RZ, R20 ;  /* 0x000000ffff0f7224 */ /* 0x000fe400078e0014 */
[----:B------:R-:W2:Y:S01]  /*98ee0*/  LDL.LU R20, [R1+0x3c0] ;  /* 0x0003c00001147983 */ /* 0x000ea20000300800 */
[----:B------:R-:W2:Y:S02]  /*98ef0*/  LDL.LU R21, [R1+0x3c4] ;  /* 0x0003c40001157983 */ /* 0x000ea40000300800 */
[----:B------:R-:W2:Y:S02]  /*98f00*/  LDL.LU R22, [R1+0x3c8] ;  /* 0x0003c80001167983 */ /* 0x000ea40000300800 */
[----:B------:R-:W2:Y:S01]  /*98f10*/  LDL.LU R23, [R1+0x3cc] ;  /* 0x0003cc0001177983 */ /* 0x000ea20000300800 */
[----:B------:R1:W-:Y:S01]  /*98f20*/  STL.64 [R1+0x8468], R14 ;  /* 0x0084680e01007387 */ /* 0x0003e20000100a00 */
[----:B0-----:R-:W3:Y:S02]  /*98f30*/  LDL.LU R12, [R1+0x380] ;  /* 0x00038000010c7983 */ /* 0x001ee40000300800 */
[----:B------:R-:W3:Y:S01]  /*98f40*/  LDL.LU R13, [R1+0x384] ;  /* 0x00038400010d7983 */ /* 0x000ee20000300800 */
[----:B-1----:R-:W2:Y:S01]  /*98f50*/  LDL.LU R14, [R1+0x388] ;  /* 0x00038800010e7983 */ /* 0x002ea20000300800 */
[----:B------:R-:W2:Y:S03]  /*98f60*/  LDL.LU R15, [R1+0x38c] ;  /* 0x00038c00010f7983 */ /* 0x000ea60000300800 */
[----:B--2---:R-:W-:Y:S01]  /*98f70*/  STL.64 [R1+0x8480], R14 ;  /* 0x0084800e01007387 */ /* 0x004fe20000100a00 */
[----:B---3--:R0:W-:Y:S03]  /*98f80*/  STL.64 [R1+0x8478], R12 ;  /* 0x0084780c01007387 */ /* 0x0081e60000100a00 */
[----:B0-----:R-:W2:Y:S01]  /*98f90*/  LDL.LU R12, [R1+0x390] ;  /* 0x00039000010c7983 */ /* 0x001ea20000300800 */
[----:B------:R-:W2:Y:S02]  /*98fa0*/  LDL.LU R13, [R1+0x394] ;  /* 0x00039400010d7983 */ /* 0x000ea40000300800 */
[----:B------:R-:W3:Y:S02]  /*98fb0*/  LDL.LU R14, [R1+0x398] ;  /* 0x00039800010e7983 */ /* 0x000ee40000300800 */
[----:B------:R-:W3:Y:S01]  /*98fc0*/  LDL.LU R15, [R1+0x39c] ;  /* 0x00039c00010f7983 */ /* 0x000ee20000300800 */
[C---:B----4-:R-:W-:Y:S01]  /*98fd0*/  HMMA.16816.F32 R4, R16.reuse, R10, R4 ;  /* 0x0000000a1004723c */ /* 0x050fe20000001804 */
        /* <DEDUP_REMOVED lines=11> */
[----:B------:R-:W2:Y:S02]  /*99090*/  LDL.LU R15, [R1+0x3bc] ;  /* 0x0003bc00010f7983 */ /* 0x000ea40000300800 */
[----:B------:R-:W-:Y:S01]  /*990a0*/  STL.64 [R1+0x460], R4 ;  /* 0x0004600401007387 */ /* 0x000fe20000100a00 */
[----:B------:R0:W-:Y:S03]  /*990b0*/  STL.64 [R1+0x468], R6 ;  /* 0x0004680601007387 */ /* 0x0001e60000100a00 */
[----:B0-----:R-:W3:Y:S01]  /*990c0*/  LDL.LU.64 R6, [R1+0x84d0] ;  /* 0x0084d00001067983 */ /* 0x001ee20000300a00 */
[----:B------:R-:W4:Y:S02]  /*990d0*/  LDL.LU.64 R4, [R1+0x84c8] ;  /* 0x0084c80001047983 */ /* 0x000f240000300a00 */
[----:B------:R-:W-:Y:S02]  /*990e0*/  STL.64 [R1+0x8178], R10 ;  /* 0x0081780a01007387 */ /* 0x000fe40000100a00 */
[----:B------:R0:W-:Y:S02]  /*990f0*/  STL.64 [R1+0x8170], R8 ;  /* 0x0081700801007387 */ /* 0x0001e40000100a00 */
[----:B0-----:R-:W2:Y:S01]  /*99100*/  LDL.LU R8, [R1+0x360] ;  /* 0x0003600001087983 */ /* 0x001ea20000300800 */
[----:B------:R-:W2:Y:S02]  /*99110*/  LDL.LU R9, [R1+0x364] ;  /* 0x0003640001097983 */ /* 0x000ea40000300800 */
[----:B------:R-:W2:Y:S02]  /*99120*/  LDL.LU R10, [R1+0x368] ;  /* 0x00036800010a7983 */ /* 0x000ea40000300800 */
[----:B------:R-:W2:Y:S01]  /*99130*/  LDL.LU R11, [R1+0x36c] ;  /* 0x00036c00010b7983 */ /* 0x000ea20000300800 */
[----:B---3--:R-:W-:Y:S01]  /*99140*/  HMMA.16816.F32 R16, R16, R6, R20 ;  /* 0x000000061010723c */ /* 0x008fe20000001814 */
[----:B------:R-:W2:Y:S01]  /*99150*/  LDL.LU.64 R22, [R1+0x84c0] ;  /* 0x0084c00001167983 */ /* 0x000ea20000300a00 */
[----:B------:R-:W2:Y:S11]  /*99160*/  LDL.LU.64 R20, [R1+0x84b8] ;  /* 0x0084b80001147983 */ /* 0x000eb60000300a00 */
[----:B------:R-:W-:Y:S10]  /*99170*/  @!UPT UIADD3 URZ, URZ, URZ, URZ ;  /* 0x0000003f3f3ff290 */ /* 0x000ff4000fffe03f */
[----:B------:R-:W-:Y:S01]  /*99180*/  STL.64 [R1+0x3c0], R16 ;  /* 0x0003c01001007387 */ /* 0x000fe20000100a00 */
[----:B------:R0:W-:Y:S03]  /*99190*/  STL.64 [R1+0x3c8], R18 ;  /* 0x0003c81201007387 */ /* 0x0001e60000100a00 */
[----:B0-----:R-:W3:Y:S01]  /*991a0*/  LDL.LU R18, [R1+0x178] ;  /* 0x0001780001127983 */ /* 0x001ee20000300800 */
[----:B------:R-:W3:Y:S02]  /*991b0*/  LDL.LU R19, [R1+0x17c] ;  /* 0x00017c0001137983 */ /* 0x000ee40000300800 */
[----:B------:R-:W-:Y:S02]  /*991c0*/  STL.64 [R1+0x81b0], R6 ;  /* 0x0081b00601007387 */ /* 0x000fe40000100a00 */
[----:B----4-:R-:W-:Y:S01]  /*991d0*/  STL [R1+0x81a8], R5 ;  /* 0x0081a80501007387 */ /* 0x010fe20000100800 */
[C---:B--2---:R-:W-:Y:S01]  /*991e0*/  HMMA.16816.F32 R24, R20.reuse, R26, R12 ;  /* 0x0000001a1418723c */ /* 0x044fe2000000180c */
[----:B------:R-:W2:Y:S01]  /*991f0*/  LDL.LU.64 R14, [R1+0x84b0] ;  /* 0x0084b000010e7983 */ /* 0x000ea20000300a00 */
[----:B------:R-:W2:Y:S11]  /*99200*/  LDL.LU.64 R12, [R1+0x84a8] ;  /* 0x0084a800010c7983 */ /* 0x000eb60000300a00 */
[----:B------:R-:W-:Y:S10]  /*99210*/  @!UPT UIADD3 URZ, URZ, URZ, URZ ;  /* 0x0000003f3f3ff290 */ /* 0x000ff4000fffe03f */
        /* <DEDUP_REMOVED lines=18> */
[----:B------:R-:W2:Y:S11]  /*99340*/  LDL.LU.64 R14, [R1+0x8468] ;  /* 0x00846800010e7983 */ /* 0x000eb60000300a00 */
[----:B------:R-:W-:Y:S10]  /*99350*/  @!UPT UIADD3 URZ, URZ, URZ, URZ ;  /* 0x0000003f3f3ff290 */ /* 0x000ff4000fffe03f */
[----:B------:R-:W-:Y:S01]  /*99360*/  STL.64 [R1+0x380], R24 ;  /* 0x0003801801007387 */ /* 0x000fe20000100a00 */
[----:B------:R0:W-:Y:S03]  /*99370*/  STL.64 [R1+0x388], R26 ;  /* 0x0003881a01007387 */ /* 0x0001e60000100a00 */
[----:B0-----:R-:W3:Y:S01]  /*99380*/  LDL.LU.64 R26, [R1+0x8460] ;  /* 0x00846000011a7983 */ /* 0x001ee20000300a00 */
[----:B------:R-:W3:Y:S01]  /*99390*/  LDL.LU.64 R24, [R1+0x8458] ;  /* 0x0084580001187983 */ /* 0x000ee20000300a00 */
[C---:B--2---:R-:W-:Y:S08]  /*993a0*/  HMMA.16816.F32 R8, R20.reuse, R14, R8 ;  /* 0x0000000e1408723c */ /* 0x044ff00000001808 */
[----:B---3--:R-:W-:Y:S01]  /*993b0*/  HMMA.16816.F32 R16, R20, R18, R24 ;  /* 0x000000121410723c */ /* 0x008fe20000001818 */
[----:B------:R-:W2:Y:S01]  /*993c0*/  LDL.LU.64 R24, [R1+0x8450] ;  /* 0x0084500001187983 */ /* 0x000ea20000300a00 */
[----:B------:R-:W3:Y:S11]  /*993d0*/  LDL.LU R12, [R1+0x1f0] ;  /* 0x0001f000010c7983 */ /* 0x000ef60000300800 */
[----:B------:R-:W-:Y:S10]  /*993e0*/  @!UPT UIADD3 URZ, URZ, URZ, URZ ;  /* 0x0000003f3f3ff290 */ /* 0x000ff4000fffe03f */
[----:B------:R-:W-:Y:S01]  /*993f0*/  STL.64 [R1+0x370], R16 ;  /* 0x0003701001007387 */ /* 0x000fe20000100a00 */
[----:B------:R-:W-:Y:S02]  /*99400*/  STL.64 [R1+0x378], R18 ;  /* 0x0003781201007387 */ /* 0x000fe40000100a00 */
[----:B------:R-:W-:Y:S02]  /*99410*/  STL.64 [R1+0x360], R8 ;  /* 0x0003600801007387 */ /* 0x000fe40000100a00 */
[----:B------:R-:W-:Y:S01]  /*99420*/  STL.64 [R1+0x368], R10 ;  /* 0x0003680a01007387 */ /* 0x000fe20000100a00 */
[----:B------:R-:W3:Y:S01]  /*99430*/  LDL.LU R13, [R1+0x1f4] ;  /* 0x0001f400010d7983 */ /* 0x000ee20000300800 */
[----:B------:R-:W4:Y:S02]  /*99440*/  LDL.LU R14, [R1+0x1f8] ;  /* 0x0001f800010e7983 */ /* 0x000f240000300800 */
[----:B------:R-:W4:Y:S02]  /*99450*/  LDL.LU R15, [R1+0x1fc] ;  /* 0x0001fc00010f7983 */ /* 0x000f240000300800 */
[----:B------:R-:W-:-:S02]  /*99460*/  IMAD.MOV.U32 R26, RZ, RZ, R4 ;  /* 0x000000ffff1a7224 */ /* 0x000fc400078e0004 */
[----:B------:R-:W-:Y:S02]  /*99470*/  IMAD.MOV.U32 R27, RZ, RZ, R28 ;  /* 0x000000ffff1b7224 */ /* 0x000fe400078e001c */
[----:B--2---:R-:W-:Y:S02]  /*99480*/  IMAD.MOV.U32 R6, RZ, RZ, R25 ;  /* 0x000000ffff067224 */ /* 0x004fe400078e0019 */
[----:B------:R-:W-:Y:S01]  /*99490*/  IMAD.MOV.U32 R7, RZ, RZ, R24 ;  /* 0x000000ffff077224 */ /* 0x000fe200078e0018 */
[----:B----4-:R-:W-:Y:S01]  /*994a0*/  STL.64 [R1+0x81a0], R14 ;  /* 0x0081a00e01007387 */ /* 0x010fe20000100a00 */
[----:B---3--:R-:W-:Y:S02]  /*994b0*/  STL.64 [R1+0x8198], R12 ;  /* 0x0081980c01007387 */ /* 0x008fe40000100a00 */
[----:B------:R-:W2:Y:S02]  /*994c0*/  LDL.LU R4, [R1+0x8448] ;  /* 0x0084480001047983 */ /* 0x000ea40000300800 */
[----:B------:R-:W3:Y:S01]  /*994d0*/  LDL.LU R28, [R1+0x8444] ;  /* 0x00844400011c7983 */ /* 0x000ee20000300800 */
[----:B------:R0:W-:Y:S01]  /*994e0*/  STL.64 [R1+0x81b8], R26 ;  /* 0x0081b81a01007387 */ /* 0x0001e20000100a00 */
[----:B------:R1:W-:Y:S02]  /*994f0*/  STL.64 [R1+0x81c0], R6 ;  /* 0x0081c00601007387 */ /* 0x0003e40000100a00 */
[----:B------:R-:W4:Y:S02]  /*99500*/  LDL.LU R24, [R1+0x210] ;  /* 0x0002100001187983 */ /* 0x000f240000300800 */
[----:B------:R-:W4:Y:S01]  /*99510*/  LDL.LU R25, [R1+0x214] ;  /* 0x0002140001197983 */ /* 0x000f220000300800 */
[----:B0-----:R-:W2:Y:S01]  /*99520*/  LDL.LU R26, [R1+0x218] ;  /* 0x00021800011a7983 */ /* 0x001ea20000300800 */
[----:B------:R-:W2:Y:S02]  /*99530*/  LDL.LU R27, [R1+0x21c] ;  /* 0x00021c00011b7983 */ /* 0x000ea40000300800 */
[----:B-1----:R-:W-:-:S02]  /*99540*/  IMAD.MOV.U32 R6, RZ, RZ, R29 ;  /* 0x000000ffff067224 */ /* 0x002fc400078e001d */
[----:B------:R-:W-:Y:S01]  /*99550*/  IMAD.MOV.U32 R7, RZ, RZ, R2 ;  /* 0x000000ffff077224 */ /* 0x000fe200078e0002 */
[----:B--2---:R-:W-:Y:S01]  /*99560*/  STL.64 [R1+0x81d0], R26 ;  /* 0x0081d01a01007387 */ /* 0x004fe20000100a00 */
[----:B----4-:R0:W-:Y:S02]  /*99570*/  STL.64 [R1+0x81c8], R24 ;  /* 0x0081c81801007387 */ /* 0x0101e40000100a00 */
[----:B------:R-:W2:Y:S02]  /*99580*/  LDL.LU R29, [R1+0x8440] ;  /* 0x00844000011d7983 */ /* 0x000ea40000300800 */
[----:B------:R-:W4:Y:S01]  /*99590*/  LDL.LU R2, [R1+0x843c] ;  /* 0x00843c0001027983 */ /* 0x000f220000300800 */
[----:B------:R1:W-:Y:S04]  /*995a0*/  STL.64 [R1+0x81d8], R6 ;  /* 0x0081d80601007387 */ /* 0x0003e80000100a00 */
[----:B0-----:R-:W2:Y:S01]  /*995b0*/  LDL.LU R24, [R1+0x220] ;  /* 0x0002200001187983 */ /* 0x001ea20000300800 */
[----:B------:R-:W2:Y:S02]  /*995c0*/  LDL.LU R25, [R1+0x224] ;  /* 0x0002240001197983 */ /* 0x000ea40000300800 */
[----:B------:R-:W2:Y:S02]  /*995d0*/  LDL.LU R26, [R1+0x228] ;  /* 0x00022800011a7983 */ /* 0x000ea40000300800 */
[----:B------:R-:W2:Y:S02]  /*995e0*/  LDL.LU R27, [R1+0x22c] ;  /* 0x00022c00011b7983 */ /* 0x000ea40000300800 */
[----:B-1----:R-:W-:-:S02]  /*995f0*/  IMAD.MOV.U32 R6, RZ, RZ, R0 ;  /* 0x000000ffff067224 */ /* 0x002fc400078e0000 */
[----:B------:R-:W-:Y:S01]  /*99600*/  IMAD.MOV.U32 R7, RZ, RZ, R3 ;  /* 0x000000ffff077224 */ /* 0x000fe200078e0003 */
[----:B--2---:R-:W-:Y:S01]  /*99610*/  STL.64 [R1+0x81e8], R26 ;  /* 0x0081e81a01007387 */ /* 0x004fe20000100a00 */
[----:B------:R-:W-:Y:S02]  /*99620*/  STL.64 [R1+0x81e0], R24 ;  /* 0x0081e01801007387 */ /* 0x000fe40000100a00 */
[----:B------:R-:W2:Y:S02]  /*99630*/  LDL.LU R0, [R1+0x8438] ;  /* 0x0084380001007983 */ /* 0x000ea40000300800 */
[----:B------:R-:W2:Y:S01]  /*99640*/  LDL.LU R3, [R1+0x8434] ;  /* 0x0084340001037983 */ /* 0x000ea20000300800 */
[----:B------:R3:W-:Y:S02]  /*99650*/  STL.64 [R1+0x81f0], R6 ;  /* 0x0081f00601007387 */ /* 0x0007e40000100a00 */
[----:B---3--:R-:W-:Y:S02]  /*99660*/  IMAD.MOV.U32 R6, RZ, RZ, R28 ;  /* 0x000000ffff067224 */ /* 0x008fe400078e001c */
[----:B------:R-:W-:Y:S01]  /*99670*/  IMAD.MOV.U32 R7, RZ, RZ, R4 ;  /* 0x000000ffff077224 */ /* 0x000fe200078e0004 */
[----:B------:R-:W3:Y:S01]  /*99680*/  LDL.LU R28, [R1+0x8430] ;  /* 0x00843000011c7983 */ /* 0x000ee20000300800 */
[----:B------:R-:W2:Y:S03]  /*99690*/  LDL.LU R4, [R1+0x842c] ;  /* 0x00842c0001047983 */ /* 0x000ea60000300800 */
[----:B------:R4:W-:Y:S01]  /*996a0*/  STL.64 [R1+0x8208], R6 ;  /* 0x0082080601007387 */ /* 0x0009e20000100a00 */
[----:B------:R-:W2:Y:S02]  /*996b0*/  LDL.LU R24, [R1+0x230] ;  /* 0x0002300001187983 */ /* 0x000ea40000300800 */
[----:B------:R-:W2:Y:S02]  /*996c0*/  LDL.LU R25, [R1+0x234] ;  /* 0x0002340001197983 */ /* 0x000ea40000300800 */
[----:B------:R-:W2:Y:S01]  /*996d0*/  LDL.LU R26, [R1+0x238] ;  /* 0x00023800011a7983 */ /* 0x000ea20000300800 */
[----:B------:R-:W2:Y:S01]  /*996e0*/  LDL.LU R27, [R1+0x23c] ;  /* 0x00023c00011b7983 */ /* 0x000ea20000300800 */
[----:B----4-:R-:W-:-:S02]  /*996f0*/  IMAD.MOV.U32 R6, RZ, RZ, R2 ;  /* 0x000000ffff067224 */ /* 0x010fc400078e0002 */
[----:B------:R-:W-:Y:S01]  /*99700*/  IMAD.MOV.U32 R7, RZ, RZ, R29 ;  /* 0x000000ffff077224 */ /* 0x000fe200078e001d */
[----:B------:R-:W4:Y:S01]  /*99710*/  LDL.LU R2, [R1+0x8428] ;  /* 0x0084280001027983 */ /* 0x000f220000300800 */
[----:B------:R-:W3:Y:S03]  /*99720*/  LDL.LU R29, [R1+0x8424] ;  /* 0x00842400011d7983 */ /* 0x000ee60000300800 */
[----:B------:R-:W-:Y:S04]  /*99730*/  STL.64 [R1+0x8220], R6 ;  /* 0x0082200601007387 */ /* 0x000fe80000100a00 */
[----:B--2---:R-:W-:Y:S01]  /*99740*/  STL.64 [R1+0x8200], R26 ;  /* 0x0082001a01007387 */ /* 0x004fe20000100a00 */
[----:B------:R0:W-:Y:S03]  /*99750*/  STL.64 [R1+0x81f8], R24 ;  /* 0x0081f81801007387 */ /* 0x0001e60000100a00 */
[----:B0-----:R-:W2:Y:S01]  /*99760*/  LDL.LU R24, [R1+0x240] ;  /* 0x0002400001187983 */ /* 0x001ea20000300800 */
[----:B------:R-:W2:Y:S02]  /*99770*/  LDL.LU R25, [R1+0x244] ;  /* 0x0002440001197983 */ /* 0x000ea40000300800 */
[----:B------:R-:W2:Y:S02]  /*99780*/  LDL.LU R26, [R1+0x248] ;  /* 0x00024800011a7983 */ /* 0x000ea40000300800 */
[----:B------:R-:W2:Y:S02]  /*99790*/  LDL.LU R27, [R1+0x24c] ;  /* 0x00024c00011b7983 */ /* 0x000ea40000300800 */
[----:B------:R-:W-:-:S02]  /*997a0*/  IMAD.MOV.U32 R6, RZ, RZ, R3 ;  /* 0x000000ffff067224 */ /* 0x000fc400078e0003 */
[----:B------:R-:W-:Y:S01]  /*997b0*/  IMAD.MOV.U32 R7, RZ, RZ, R0 ;  /* 0x000000ffff077224 */ /* 0x000fe200078e0000 */
[----:B------:R-:W3:Y:S01]  /*997c0*/  LDL.LU R3, [R1+0x8420] ;  /* 0x0084200001037983 */ /* 0x000ee20000300800 */
        /* <DEDUP_REMOVED lines=9> */
[----:B---3--:R-:W-:Y:S01]  /*99860*/  IMAD.MOV.U32 R7, RZ, RZ, R28 ;  /* 0x000000ffff077224 */ /* 0x008fe200078e001c */
        /* <DEDUP_REMOVED lines=10> */
[----:B----4-:R-:W-:Y:S01]  /*99910*/  IMAD.MOV.U32 R7, RZ, RZ, R2 ;  /* 0x000000ffff077224 */ /* 0x010fe200078e0002 */
        /* <DEDUP_REMOVED lines=11> */
[----:B------:R-:W4:Y:S01]  /*999d0*/  LDL.LU R0, [R1+0x8408] ;  /* 0x0084080001007983 */ /* 0x000f220000300800 */
[----:B------:R-:W4:Y:S03]  /*999e0*/  LDL.LU R3, [R1+0x8404] ;  /* 0x0084040001037983 */ /* 0x000f260000300800 */
[----:B------:R3:W-:Y:S02]  /*999f0*/  STL.64 [R1+0x8280], R6 ;  /* 0x0082800601007387 */ /* 0x0007e40000100a00 */
[----:B---3--:R-:W-:Y:S02]  /*99a00*/  IMAD.MOV.U32 R6, RZ, RZ, R28 ;  /* 0x000000ffff067224 */ /* 0x008fe400078e001c */
        /* <DEDUP_REMOVED lines=32> */
[----:B---3--:R-:W-:-:S02]  /*99c10*/  IMAD.MOV.U32 R6, RZ, RZ, R4 ;  /* 0x000000ffff067224 */ /* 0x008fc400078e0004 */
        /* <DEDUP_REMOVED lines=85> */
[----:B--2---:R-:W-:Y:S01]  /*9a170*/  STL.64 [R1+0x8350], R26 ;  /* 0x0083501a01007387 */ /* 0x004fe20000100a00 */
[----:B------:R0:W-:Y:S03]  /*9a180*/  STL.64 [R1+0x8348], R24 ;  /* 0x0083481801007387 */ /* 0x0001e60000100a00 */
[----:B0-----:R-:W2:Y:S01]  /*9a190*/  LDL.LU R24, [R1+0x320] ;  /* 0x0003200001187983 */ /* 0x001ea20000300800 */
[----:B------:R-:W2:Y:S02]  /*9a1a0*/  LDL.LU R25, [R1+0x324] ;  /* 0x0003240001197983 */ /* 0x000ea40000300800 */
[----:B------:R-:W2:Y:S02]  /*9a1b0*/  LDL.LU R26, [R1+0x328] ;  /* 0x00032800011a7983 */ /* 0x000ea40000300800 */
[----:B------:R-:W2:Y:S02]  /*9a1c0*/  LDL.LU R27, [R1+0x32c] ;  /* 0x00032c00011b7983 */ /* 0x000ea40000300800 */
        /* <DEDUP_REMOVED lines=18> */
[----:B---3--:R-:W-:Y:S01]  /*9a2f0*/  IMAD.MOV.U32 R19, RZ, RZ, R4 ;  /* 0x000000ffff137224 */ /* 0x008fe200078e0004 */
[----:B------:R-:W3:Y:S01]  /*9a300*/  LDL.LU R12, [R1+0x200] ;  /* 0x00020000010c7983 */ /* 0x000ee20000300800 */
[----:B------:R-:W3:Y:S02]  /*9a310*/  LDL.LU R13, [R1+0x204] ;  /* 0x00020400010d7983 */ /* 0x000ee40000300800 */
[----:B------:R-:W3:Y:S02]  /*9a320*/  LDL.LU R14, [R1+0x208] ;  /* 0x00020800010e7983 */ /* 0x000ee40000300800 */
[----:B------:R-:W3:Y:S01]  /*9a330*/  LDL.LU R15, [R1+0x20c] ;  /* 0x00020c00010f7983 */ /* 0x000ee20000300800 */
[----:B------:R-:W3:Y:S01]  /*9a340*/  LDL.LU R8, [R1+0x1e0] ;  /* 0x0001e00001087983 */ /* 0x000ee20000300800 */
[----:B------:R-:W3:Y:S02]  /*9a350*/  LDL.LU R9, [R1+0x1e4] ;  /* 0x0001e40001097983 */ /* 0x000ee40000300800 */
[----:B------:R-:W3:Y:S02]  /*9a360*/  LDL.LU R10, [R1+0x1e8] ;  /* 0x0001e800010a7983 */ /* 0x000ee40000300800 */
[----:B------:R-:W3:Y:S02]  /*9a370*/  LDL.LU R11, [R1+0x1ec] ;  /* 0x0001ec00010b7983 */ /* 0x000ee40000300800 */
[----:B------:R-:W-:-:S02]  /*9a380*/  IMAD.MOV.U32 R16, RZ, RZ, R2 ;  /* 0x000000ffff107224 */ /* 0x000fc400078e0002 */
[----:B------:R-:W3:Y:S01]  /*9a390*/  LDL.LU R2, [R1+0x83a0] ;  /* 0x0083a00001027983 */ /* 0x000ee20000300800 */
[C---:B--2---:R-:W-:Y:S03]  /*9a3a0*/  HMMA.16816.F32 R4, R20.reuse, R6, R24 ;  /* 0x000000061404723c */ /* 0x044fe60000001818 */
[----:B------:R-:W2:Y:S01]  /*9a3b0*/  LDL.LU.64 R26, [R1+0x8398] ;  /* 0x00839800011a7983 */ /* 0x000ea20000300a00 */
[----:B------:R-:W2:Y:S11]  /*9a3c0*/  LDL.LU.64 R24, [R1+0x8390] ;  /* 0x0083900001187983 */ /* 0x000eb60000300a00 */
[----:B------:R-:W-:Y:S08]  /*9a3d0*/  @!UPT UIADD3 URZ, URZ, URZ, URZ ;  /* 0x0000003f3f3ff290 */ /* 0x000ff0000fffe03f */
        /* <DEDUP_REMOVED lines=137> */
[----:B------:R-:W3:Y:S11]  /*9ac70*/  LDL.LU.64 R26, [R1+0x81b8] ;  /* 0x0081b800011a7983 */ /* 0x000ef60000300a00 */
[----:B------:R-:W-:Y:S10]  /*9ac80*/  @!UPT UIADD3 URZ, URZ, URZ, URZ ;  /* 0x0000003f3f3ff290 */ /* 0x000ff4000fffe03f */
[----:B------:R-:W-:Y:S01]  /*9ac90*/  STL.64 [R1+0x210], R4 ;  /* 0x0002100401007387 */ /* 0x000fe20000100a00 */
[----:B------:R0:W-:Y:S03]  /*9aca0*/  STL.64 [R1+0x218], R6 ;  /* 0x0002180601007387 */ /* 0x0001e60000100a00 */
[----:B0-----:R-:W2:Y:S01]  /*9acb0*/  LDL.LU.64 R6, [R1+0x81b0] ;  /* 0x0081b00001067983 */ /* 0x001ea20000300a00 */
[----:B------:R-:W2:Y:S02]  /*9acc0*/  LDL.LU R5, [R1+0x81a8] ;  /* 0x0081a80001057983 */ /* 0x000ea40000300800 */
[----:B------:R-:W2:Y:S01]  /*9acd0*/  LDL R4, [R1+0x3ab8] ;  /* 0x003ab80001047983 */ /* 0x000ea20000100800 */
[C---:B---3--:R-:W-:Y:S01]  /*9ace0*/  HMMA.16816.F32 R24, R20.reuse, R26, R12 ;  /* 0x0000001a1418723c */ /* 0x048fe2000000180c */
[----:B------:R-:W3:Y:S01]  /*9acf0*/  LDL.LU.64 R14, [R1+0x81a0] ;  /* 0x0081a000010e7983 */ /* 0x000ee20000300a00 */
[----:B------:R-:W3:Y:S11]  /*9ad00*/  LDL.LU.64 R12, [R1+0x8198] ;  /* 0x00819800010c7983 */ /* 0x000ef60000300a00 */
[----:B------:R-:W-:Y:S10]  /*9ad10*/  @!UPT UIADD3 URZ, URZ, URZ, URZ ;  /* 0x0000003f3f3ff290 */ /* 0x000ff4000fffe03f */
[----:B------:R-:W-:Y:S01]  /*9ad20*/  STL.64 [R1+0x200], R24 ;  /* 0x0002001801007387 */ /* 0x000fe20000100a00 */
[----:B------:R0:W-:Y:S03]  /*9ad30*/  STL.64 [R1+0x208], R26 ;  /* 0x0002081a01007387 */ /* 0x0001e60000100a00 */
[----:B0-----:R-:W3:Y:S02]  /*9ad40*/  LDL.LU.64 R26, [R1+0x8190] ;  /* 0x00819000011a7983 */ /* 0x001ee40000300a00 */
[C---:B---3--:R-:W-:Y:S02]  /*9ad50*/  HMMA.16816.F32 R24, R20.reuse, R26, R12 ;  /* 0x0000001a1418723c */ /* 0x048fe4000000180c */
[----:B------:R-:W3:Y:S01]  /*9ad60*/  LDL.LU.64 R14, [R1+0x8188] ;  /* 0x00818800010e7983 */ /* 0x000ee20000300a00 */
[----:B------:R-:W2:Y:S11]  /*9ad70*/  LDL.LU.64 R12, [R1+0x8180] ;  /* 0x00818000010c7983 */ /* 0x000eb60000300a00 */
[----:B------:R-:W-:Y:S09]  /*9ad80*/  @!UPT UIADD3 URZ, URZ, URZ, URZ ;  /* 0x0000003f3f3ff290 */ /* 0x000ff2000fffe03f */
[----:B------:R2:W-:Y:S01]  /*9ad90*/  STL.64 [R1+0x1f0], R24 ;  /* 0x0001f01801007387 */ /* 0x0005e20000100a00 */
[----:B------:R0:W-:Y:S02]  /*9ada0*/  STL.64 [R1+0x1f8], R26 ;  /* 0x0001f81a01007387 */ /* 0x0001e40000100a00 */
[----:B--2---:R-:W-:Y:S02]  /*9adb0*/  IMAD.MOV.U32 R24, RZ, RZ, R13 ;  /* 0x000000ffff187224 */ /* 0x004fe400078e000d */
[----:B------:R-:W-:Y:S02]  /*9adc0*/  IMAD.MOV.U32 R25, RZ, RZ, R12 ;  /* 0x000000ffff197224 */ /* 0x000fe400078e000c */
[----:B---3--:R-:W-:Y:S01]  /*9add0*/  HMMA.16816.F32 R12, R20, R14, R8 ;  /* 0x0000000e140c723c */ /* 0x008fe20000001808 */
[----:B------:R-:W2:Y:S01]  /*9ade0*/  LDL.LU.64 R10, [R1+0x8178] ;  /* 0x00817800010a7983 */ /* 0x000ea20000300a00 */
[----:B0-----:R-:W-:Y:S02]  /*9adf0*/  IMAD.MOV.U32 R26, RZ, RZ, R3 ;  /* 0x000000ffff1a7224 */ /* 0x001fe400078e0003 */
[----:B------:R-:W-:-:S02]  /*9ae00*/  IMAD.MOV.U32 R27, RZ, RZ, R0 ;  /* 0x000000ffff1b7224 */ /* 0x000fc400078e0000 */
[----:B----4-:R-:W-:Y:S02]  /*9ae10*/  IMAD.MOV.U32 R17, RZ, RZ, R29 ;  /* 0x000000ffff117224 */ /* 0x010fe400078e001d */
[----:B------:R-:W-:Y:S01]  /*9ae20*/  IMAD.MOV.U32 R18, RZ, RZ, R28 ;  /* 0x000000ffff127224 */ /* 0x000fe200078e001c */
[----:B------:R-:W3:Y:S11]  /*9ae30*/  LDL.LU.64 R8, [R1+0x8170] ;  /* 0x0081700001087983 */ /* 0x000ef60000300a00 */
[----:B------:R-:W-:Y:S03]  /*9ae40*/  @!UPT UIADD3 URZ, URZ, URZ, URZ ;  /* 0x0000003f3f3ff290 */ /* 0x000fe6000fffe03f */
[----:B------:R-:W-:Y:S01]  /*9ae50*/  STL.64 [R1+0x1e0], R12 ;  /* 0x0001e00c01007387 */ /* 0x000fe20000100a00 */
[----:B------:R0:W-:Y:S02]  /*9ae60*/  STL.64 [R1+0x1e8], R14 ;  /* 0x0001e80e01007387 */ /* 0x0001e40000100a00 */
[C---:B0-----:R-:W-:Y:S01]  /*9ae70*/  HMMA.16816.F32 R12, R20.reuse, R6, R16 ;  /* 0x00000006140c723c */ /* 0x041fe20000001810 */
[----:B------:R-:W-:Y:S11]  /*9ae80*/  LDSM.16.MT88.4 R16, [R2+0x21000] ;  /* 0x021000000210783b */ /* 0x000ff60000004200 */
[----:B------:R-:W-:Y:S11]  /*9ae90*/  @!UPT UIADD3 URZ, URZ, URZ, URZ ;  /* 0x0000003f3f3ff290 */ /* 0x000ff6000fffe03f */
[----:B------:R-:W-:Y:S01]  /*9aea0*/  @!UPT UIADD3 URZ, URZ, URZ, URZ ;  /* 0x0000003f3f3ff290 */ /* 0x000fe2000fffe03f */
[----:B------:R-:W-:Y:S02]  /*9aeb0*/  IMAD.MOV.U32 R29, RZ, RZ, R14 ;  /* 0x000000ffff1d7224 */ /* 0x000fe400078e000e */
[----:B------:R-:W-:Y:S01]  /*9aec0*/  IMAD.MOV.U32 R28, RZ, RZ, R15 ;  /* 0x000000ffff1c7224 */ /* 0x000fe200078e000f */
[----:B--2---:R-:W-:Y:S01]  /*9aed0*/  HMMA.16816.F32 R24, R20, R10, R24 ;  /* 0x0000000a1418723c */ /* 0x004fe20000001818 */
[----:B------:R-:W-:Y:S11]  /*9aee0*/  LDSM.16.M88.4 R20, [R4+0x1000] ;  /* 0x001000000414783b */ /* 0x000ff60000000200 */
[----:B------:R-:W-:Y:S11]  /*9aef0*/  @!UPT UIADD3 URZ, URZ, URZ, URZ ;  /* 0x0000003f3f3ff290 */ /* 0x000ff6000fffe03f */
[----:B------:R-:W-:Y:S01]  /*9af00*/  @!UPT UIADD3 URZ, URZ, URZ, URZ ;  /* 0x0000003f3f3ff290 */ /* 0x000fe2000fffe03f */
[----:B------:R-:W-:Y:S02]  /*9af10*/  IMAD.MOV.U32 R0, RZ, RZ, R27 ;  /* 0x000000ffff007224 */ /* 0x000fe400078e001b */
[----:B------:R-:W-:Y:S01]  /*9af20*/  IMAD.MOV.U32 R3, RZ, RZ, R26 ;  /* 0x000000ffff037224 */ /* 0x000fe200078e001a */
[----:B------:R-:W-:Y:S02]  /*9af30*/  STL.64 [R1+0x1d0], R24 ;  /* 0x0001d01801007387 */ /* 0x000fe40000100a00 */
[----:B------:R-:W-:Y:S02]  /*9af40*/  STL [R1+0x7954], R0 ;  /* 0x0079540001007387 */ /* 0x000fe40000100800 */
[----:B------:R-:W-:Y:S01]  /*9af50*/  LDSM.16.M88.4 R24, [R4+0x5000] ;  /* 0x005000000418783b */ /* 0x000fe20000000200 */
[----:B------:R-:W-:Y:S03]  /*9af60*/  STL [R1+0x7950], R3 ;  /* 0x0079500301007387 */ /* 0x000fe60000100800 */
[----:B------:R-:W-:Y:S02]  /*9af70*/  STL.64 [R1+0x1c0], R12 ;  /* 0x0001c00c01007387 */ /* 0x000fe40000100a00 */
[----:B------:R-:W0:Y:S04]  /*9af80*/  LDSM.16.M88.4 R12, [R4] ;  /* 0x00000000040c783b */ /* 0x000e280000000200 */
[----:B------:R-:W-:Y:S01]  /*9af90*/  STL [R1+0x795c], R28 ;  /* 0x00795c1c01007387 */ /* 0x000fe20000100800 */
[----:B------:R-:W-:Y:S01]  /*9afa0*/  STL [R1+0x7958], R29 ;  /* 0x0079581d01007387 */ /* 0x000fe20000100800 */
[----:B------:R1:W-:Y:S03]  /*9afb0*/  STL [R1+0x7960], R2 ;  /* 0x0079600201007387 */ /* 0x0003e60000100800 */
[----:B0-----:R-:W-:Y:S01]  /*9afc0*/  STL.64 [R1+0x1b0], R12 ;  /* 0x0001b00c01007387 */ /* 0x001fe20000100a00 */
[----:B------:R-:W-:-:S02]  /*9afd0*/  IMAD.MOV.U32 R3, RZ, RZ, R12 ;  /* 0x000000ffff037224 */ /* 0x000fc400078e000c */
[----:B------:R-:W-:Y:S02]  /*9afe0*/  STL.64 [R1+0x1b8], R14 ;  /* 0x0001b80e01007387 */ /* 0x000fe40000100a00 */
[----:B-1----:R-:W-:Y:S02]  /*9aff0*/  IMAD.MOV.U32 R2, RZ, RZ, R13 ;  /* 0x000000ffff027224 */ /* 0x002fe400078e000d */
[----:B------:R-:W0:Y:S04]  /*9b000*/  LDSM.16.M88.4 R12, [R4+0x2000] ;  /* 0x00200000040c783b */ /* 0x000e280000000200 */
[----:B------:R-:W-:Y:S01]  /*9b010*/  STL.64 [R1+0x1a0], R20 ;  /* 0x0001a01401007387 */ /* 0x000fe20000100a00 */
[----:B------:R-:W-:Y:S02]  /*9b020*/  STL.64 [R1+0x1a8], R22 ;  /* 0x0001a81601007387 */ /* 0x000fe40000100a00 */
[----:B------:R-:W1:Y:S01]  /*9b030*/  LDSM.16.M88.4 R20, [R4+0x3000] ;  /* 0x003000000414783b */ /* 0x000e620000000200 */
[----:B0-----:R-:W-:Y:S03]  /*9b040*/  STL.64 [R1+0x190], R12 ;  /* 0x0001900c01007387 */ /* 0x001fe60000100a00 */
[----:B------:R-:W-:-:S02]  /*9b050*/  IMAD.MOV.U32 R7, RZ, RZ, R12 ;  /* 0x000000ffff077224 */ /* 0x000fc400078e000c */
[----:B------:R-:W-:Y:S02]  /*9b060*/  STL.64 [R1+0x198], R14 ;  /* 0x0001980e01007387 */ /* 0x000fe40000100a00 */
[----:B------:R-:W-:Y:S02]  /*9b070*/  IMAD.MOV.U32 R6, RZ, RZ, R13 ;  /* 0x000000ffff067224 */ /* 0x000fe400078e000d */
[----:B------:R-:W0:Y:S04]  /*9b080*/  LDSM.16.M88.4 R12, [R4+0x4000] ;  /* 0x00400000040c783b */ /* 0x000e280000000200 */
[----:B-1----:R-:W-:Y:S01]  /*9b090*/  STL.64 [R1+0x180], R20 ;  /* 0x0001801401007387 */ /* 0x002fe20000100a00 */
[----:B------:R-:W-:Y:S02]  /*9b0a0*/  STL.64 [R1+0x188], R22 ;  /* 0x0001881601007387 */ /* 0x000fe40000100a00 */
[----:B------:R-:W-:Y:S01]  /*9b0b0*/  LDSM.16.M88.4 R20, [R4+0x6000] ;  /* 0x006000000414783b */ /* 0x000fe20000000200 */
[----:B0-----:R-:W-:Y:S03]  /*9b0c0*/  STL.64 [R1+0x170], R12 ;  /* 0x0001700c01007387 */ /* 0x001fe60000100a00 */
[----:B------:R-:W-:Y:S02]  /*9b0d0*/  STL.64 [R1+0x178], R14 ;  /* 0x0001780e01007387 */ /* 0x000fe40000100a00 */
[----:B------:R-:W0:Y:S04]  /*9b0e0*/  LDSM.16.M88.4 R12, [R4+0x7000] ;  /* 0x00700000040c783b */ /* 0x000e280000000200 */
[----:B------:R-:W-:Y:S01]  /*9b0f0*/  STL.64 [R1+0x160], R24 ;  /* 0x0001601801007387 */ /* 0x000fe20000100a00 */
[----:B------:R-:W-:Y:S02]  /*9b100*/  STL.64 [R1+0x168], R26 ;  /* 0x0001681a01007387 */ /* 0x000fe40000100a00 */
[----:B------:R-:W-:Y:S02]  /*9b110*/  LDSM.16.M88.4 R24, [R4+0x9000] ;  /* 0x009000000418783b */ /* 0x000fe40000000200 */
[----:B0-----:R-:W-:Y:S02]  /*9b120*/  STL.64 [R1+0x140], R12 ;  /* 0x0001400c01007387 */ /* 0x001fe40000100a00 */
[----:B------:R-:W-:Y:S02]  /*9b130*/  STL.64 [R1+0x150], R20 ;  /* 0x0001501401007387 */ /* 0x000fe40000100a00 */
[----:B------:R-:W-:Y:S02]  /*9b140*/  STL.64 [R1+0x158], R22 ;  /* 0x0001581601007387 */ /* 0x000fe40000100a00 */
[----:B------:R-:W-:Y:S02]  /*9b150*/  STL.64 [R1+0x148], R14 ;  /* 0x0001480e01007387 */ /* 0x000fe40000100a00 */
[----:B------:R-:W-:Y:S01]  /*9b160*/  IMAD.MOV.U32 R29, RZ, RZ, R13 ;  /* 0x000000ffff1d7224 */ /* 0x000fe200078e000d */
[----:B------:R-:W-:Y:S04]  /*9b170*/  LDSM.16.M88.4 R20, [R4+0xa000] ;  /* 0x00a000000414783b */ /* 0x000fe80000000200 */
[----:B------:R-:W0:Y:S04]  /*9b180*/  LDSM.16.M88.4 R12, [R4+0x8000] ;  /* 0x00800000040c783b */ /* 0x000e280000000200 */
[----:B------:R-:W-:Y:S04]  /*9b190*/  STL [R1+0x8100], R29 ;  /* 0x0081001d01007387 */ /* 0x000fe80000100800 */
[----:B0-----:R-:W-:Y:S01]  /*9b1a0*/  STL.64 [R1+0x130], R12 ;  /* 0x0001300c01007387 */ /* 0x001fe20000100a00 */
        /* <DEDUP_REMOVED lines=12> */
[----:B------:R1:W-:Y:S04]  /*9b270*/  STL [R1+0x8104], R29 ;  /* 0x0081041d01007387 */ /* 0x0003e80000100800 */
[----:B0-----:R-:W-:Y:S01]  /*9b280*/  STL.64 [R1+0xe0], R12 ;  /* 0x0000e00c01007387 */ /* 0x001fe20000100a00 */
[----:B------:R-:W-:Y:S02]  /*9b290*/  STL.64 [R1+0xf0], R20 ;  /* 0x0000f01401007387 */ /* 0x000fe40000100a00 */
[----:B------:R-:W-:Y:S02]  /*9b2a0*/  STL.64 [R1+0xf8], R22 ;  /* 0x0000f81601007387 */ /* 0x000fe40000100a00 */
[----:B------:R-:W-:Y:S02]  /*9b2b0*/  STL.64 [R1+0xe8], R14 ;  /* 0x0000e80e01007387 */ /* 0x000fe40000100a00 */
[----:B-1----:R-:W-:Y:S01]  /*9b2c0*/  IMAD.MOV.U32 R29, RZ, RZ, R13 ;  /* 0x000000ffff1d7224 */ /* 0x002fe200078e000d */
        /* <DEDUP_REMOVED lines=14> */
[----:B------:R-:W0:Y:S04]  /*9b3b0*/  LDSM.16.M88.4 R20, [R4+0x12000] ;  /* 0x012000000414783b */ /* 0x000e280000000200 */
[----:B------:R-:W-:Y:S01]  /*9b3c0*/  STL.64 [R1+0xa8], R14 ;  /* 0x0000a80e01007387 */ /* 0x000fe20000100a00 */
[----:B-1----:R-:W-:-:S02]  /*9b3d0*/  IMAD.MOV.U32 R29, RZ, RZ, R13 ;  /* 0x000000ffff1d7224 */ /* 0x002fc400078e000d */
[----:B------:R-:W1:Y:S01]  /*9b3e0*/  LDSM.16.M88.4 R12, [R4+0x13000] ;  /* 0x01300000040c783b */ /* 0x000e620000000200 */
[----:B0-----:R-:W-:Y:S03]  /*9b3f0*/  STL.64 [R1+0x90], R20 ;  /* 0x0000901401007387 */ /* 0x001fe60000100a00 */
[----:B------:R-:W-:Y:S02]  /*9b400*/  STL.64 [R1+0x98], R22 ;  /* 0x0000981601007387 */ /* 0x000fe40000100a00 */
[----:B-1----:R-:W-:Y:S02]  /*9b410*/  STL.64 [R1+0x80], R12 ;  /* 0x0000800c01007387 */ /* 0x002fe40000100a00 */
[----:B------:R-:W0:Y:S04]  /*9b420*/  LDSM.16.M88.4 R20, [R4+0x14000] ;  /* 0x014000000414783b */ /* 0x000e280000000200 */
[----:B------:R-:W-:Y:S01]  /*9b430*/  IMAD.MOV.U32 R28, RZ, RZ, R12 ;  /* 0x000000ffff1c7224 */ /* 0x000fe200078e000c */
[----:B------:R-:W-:Y:S01]  /*9b440*/  STL.64 [R1+0x88], R14 ;  /* 0x0000880e01007387 */ /* 0x000fe20000100a00 */
[----:B------:R-:W-:-:S02]  /*9b450*/  IMAD.MOV.U32 R0, RZ, RZ, R13 ;  /* 0x000000ffff007224 */ /* 0x000fc400078e000d */
[----:B------:R-:W1:Y:S03]  /*9b460*/  LDSM.16.M88.4 R12, [R4+0x15000] ;  /* 0x01500000040c783b */ /* 0x000e660000000200 */
[----:B------:R1:W-:Y:S01]  /*9b470*/  STL [R1+0x7ff4], R0 ;  /* 0x007ff40001007387 */ /* 0x0003e20000100800 */
[----:B------:R2:W-:Y:S03]  /*9b480*/  STL [R1+0x7ff0], R28 ;  /* 0x007ff01c01007387 */ /* 0x0005e60000100800 */
[----:B0-----:R-:W-:Y:S01]  /*9b490*/  STL.64 [R1+0x70], R20 ;  /* 0x0000701401007387 */ /* 0x001fe20000100a00 */
[----:B------:R-:W-:Y:S02]  /*9b4a0*/  STL.64 [R1+0x78], R22 ;  /* 0x0000781601007387 */ /* 0x000fe40000100a00 */
[----:B------:R-:W0:Y:S04]  /*9b4b0*/  LDSM.16.M88.4 R20, [R4+0x17000] ;  /* 0x017000000414783b */ /* 0x000e280000000200 */
[----:B-1----:R-:W-:Y:S01]  /*9b4c0*/  IMAD.MOV.U32 R0, RZ, RZ, R12 ;  /* 0x000000ffff007224 */ /* 0x002fe200078e000c */
[----:B------:R-:W-:Y:S01]  /*9b4d0*/  STL.64 [R1+0x60], R12 ;  /* 0x0000600c01007387 */ /* 0x000fe20000100a00 */
[----:B------:R-:W-:Y:S02]  /*9b4e0*/  STL.64 [R1+0x68], R14 ;  /* 0x0000680e01007387 */ /* 0x000fe40000100a00 */
[----:B--2---:R-:W-:-:S02]  /*9b4f0*/  IMAD.MOV.U32 R28, RZ, RZ, R13 ;  /* 0x000000ffff1c7224 */ /* 0x004fc400078e000d */
[----:B------:R-:W-:Y:S01]  /*9b500*/  STL.64 [R1+0x50], R24 ;  /* 0x0000501801007387 */ /* 0x000fe20000100a00 */
[----:B------:R-:W1:Y:S04]  /*9b510*/  LDSM.16.M88.4 R12, [R4+0x18000] ;  /* 0x01800000040c783b */ /* 0x000e680000000200 */
[----:B------:R-:W-:Y:S02]  /*9b520*/  STL.64 [R1+0x58], R26 ;  /* 0x0000581a01007387 */ /* 0x000fe40000100a00 */
[----:B------:R-:W2:Y:S02]  /*9b530*/  LDSM.16.M88.4 R24, [R4+0x19000] ;  /* 0x019000000418783b */ /* 0x000ea40000000200 */
[----:B0-----:R-:W-:Y:S02]  /*9b540*/  STL.64 [R1+0x40], R20 ;  /* 0x0000401401007387 */ /* 0x001fe40000100a00 */
[----:B------:R-:W-:Y:S02]  /*9b550*/  STL.64 [R1+0x48], R22 ;  /* 0x0000481601007387 */ /* 0x000fe40000100a00 */
[----:B------:R-:W0:Y:S01]  /*9b560*/  LDSM.16.M88.4 R20, [R4+0x1a000] ;  /* 0x01a000000414783b */ /* 0x000e220000000200 */
[----:B-1----:R-:W-:Y:S03]  /*9b570*/  STL.64 [R1+0x30], R12 ;  /* 0x0000300c01007387 */ /* 0x002fe60000100a00 */
[----:B------:R-:W-:Y:S02]  /*9b580*/  STL.64 [R1+0x38], R14 ;  /* 0x0000380e01007387 */ /* 0x000fe40000100a00 */
[----:B--2---:R-:W-:Y:S02]  /*9b590*/  STL.64 [R1+0x20], R24 ;  /* 0x0000201801007387 */ /* 0x004fe40000100a00 */
[----:B------:R-:W-:Y:S02]  /*9b5a0*/  STL.64 [R1+0x28], R26 ;  /* 0x0000281a01007387 */ /* 0x000fe40000100a00 */
[----:B------:R-:W1:Y:S04]  /*9b5b0*/  LDSM.16.M88.4 R24, [R4+0x1c000] ;  /* 0x01c000000418783b */ /* 0x000e680000000200 */
[----:B------:R-:W2:Y:S04]  /*9b5c0*/  LDSM.16.M88.4 R12, [R4+0x1b000] ;  /* 0x01b00000040c783b */ /* 0x000ea80000000200 */
[----:B0-----:R-:W-:Y:S01]  /*9b5d0*/  STL.64 [R1+0x10], R20 ;  /* 0x0000101401007387 */ /* 0x001fe20000100a00 */
[----:B------:R-:W-:Y:S03]  /*9b5e0*/  STL.64 [R1+0x18], R22 ;  /* 0x0000181601007387 */ /* 0x000fe60000100a00 */
[----:B-1----:R-:W-:Y:S01]  /*9b5f0*/  STL.64 [R1+0x7f20], R26 ;  /* 0x007f201a01007387 */ /* 0x002fe20000100a00 */
[----:B--2---:R-:W-:Y:S02]  /*9b600*/  STL.64 [R1], R12 ;  /* 0x0000000c01007387 */ /* 0x004fe40000100a00 */
[----:B------:R-:W-:Y:S02]  /*9b610*/  STL.64 [R1+0x8], R14 ;  /* 0x0000080e01007387 */ /* 0x000fe40000100a00 */
[----:B------:R0:W-:Y:S01]  /*9b620*/  STL.64 [R1+0x7f18], R24 ;  /* 0x007f181801007387 */ /* 0x0001e20000100a00 */
[----:B------:R-:W1:Y:S04]  /*9b630*/  LDSM.16.M88.4 R12, [R4+0x1d000] ;  /* 0x01d00000040c783b */ /* 0x000e680000000200 */
[----:B0-----:R-:W2:Y:S04]  /*9b640*/  LDL.64 R24, [R1+0x170] ;  /* 0x0001700001187983 */ /* 0x001ea80000100a00 */
[----:B--2---:R0:W-:Y:S02]  /*9b650*/  STL.64 [R1+0x8110], R24 ;  /* 0x0081101801007387 */ /* 0x0041e40000100a00 */
[----:B0-----:R-:W-:-:S02]  /*9b660*/  IMAD.MOV.U32 R24, RZ, RZ, R7 ;  /* 0x000000ffff187224 */ /* 0x001fc400078e0007 */
[----:B------:R-:W-:-:S05]  /*9b670*/  IMAD.MOV.U32 R25, RZ, RZ, R6 ;  /* 0x000000ffff197224 */ /* 0x000fca00078e0006 */
[----:B------:R0:W-:Y:S04]  /*9b680*/  STL.64 [R1+0x8128], R24 ;  /* 0x0081281801007387 */ /* 0x0001e80000100a00 */
[----:B0-----:R-:W2:Y:S04]  /*9b690*/  LDL.64 R24, [R1+0x1a0] ;  /* 0x0001a00001187983 */ /* 0x001ea80000100a00 */
[----:B--2---:R0:W-:Y:S02]  /*9b6a0*/  STL.64 [R1+0x8140], R24 ;  /* 0x0081401801007387 */ /* 0x0041e40000100a00 */
[----:B0-----:R-:W-:-:S02]  /*9b6b0*/  IMAD.MOV.U32 R24, RZ, RZ, R3 ;  /* 0x000000ffff187224 */ /* 0x001fc400078e0003 */
[----:B------:R-:W2:Y:S01]  /*9b6c0*/  LDL R3, [R1+0x3ac8] ;  /* 0x003ac80001037983 */ /* 0x000ea20000100800 */
[----:B-1----:R3:W-:Y:S02]  /*9b6d0*/  STL [R1+0x74f4], R14 ;  /* 0x0074f40e01007387 */ /* 0x0027e40000100800 */
[----:B------:R-:W-:Y:S02]  /*9b6e0*/  STL [R1+0x74f0], R15 ;  /* 0x0074f00f01007387 */ /* 0x000fe40000100800 */
[----:B------:R0:W-:Y:S02]  /*9b6f0*/  STL.64 [R1+0x7f10], R12 ;  /* 0x007f100c01007387 */ /* 0x0001e40000100a00 */
[----:B---3--:R-:W-:Y:S02]  /*9b700*/  IMAD.MOV.U32 R14, RZ, RZ, R9 ;  /* 0x000000ffff0e7224 */ /* 0x008fe400078e0009 */
[----:B0-----:R-:W-:Y:S02]  /*9b710*/  IMAD.MOV.U32 R12, RZ, RZ, R5 ;  /* 0x000000ffff0c7224 */ /* 0x001fe400078e0005 */
[----:B------:R-:W-:Y:S01]  /*9b720*/  IMAD.MOV.U32 R13, RZ, RZ, R8 ;  /* 0x000000ffff0d7224 */ /* 0x000fe200078e0008 */
[----:B------:R-:W3:Y:S01]  /*9b730*/  LDL.LU R5, [R1+0x816c] ;  /* 0x00816c0001057983 */ /* 0x000ee20000300800 */
[----:B------:R-:W4:Y:S02]  /*9b740*/  LDL.LU R8, [R1+0x8168] ;  /* 0x0081680001087983 */ /* 0x000f240000300800 */
[----:B------:R-:W3:Y:S02]  /*9b750*/  LDL.LU R9, [R1+0x8164] ;  /* 0x0081640001097983 */ /* 0x000ee40000300800 */
[----:B------:R-:W3:Y:S02]  /*9b760*/  LDL.LU R15, [R1+0x97c] ;  /* 0x00097c00010f7983 */ /* 0x000ee40000300800 */
[----:B------:R-:W-:Y:S01]  /*9b770*/  IMAD.MOV.U32 R25, RZ, RZ, R2 ;  /* 0x000000ffff197224 */ /* 0x000fe200078e0002 */
[----:B--2---:R-:W-:Y:S04]  /*9b780*/  LDSM.16.MT88.4 R20, [R3+0x21000] ;  /* 0x021000000314783b */ /* 0x004fe80000004200 */
[----:B---3--:R-:W-:Y:S01]  /*9b790*/  STL.64 [R1+0x8120], R14 ;  /* 0x0081200e01007387 */ /* 0x008fe20000100a00 */
[----:B------:R0:W-:Y:S03]  /*9b7a0*/  STL.64 [R1+0x8118], R12 ;  /* 0x0081180c01007387 */ /* 0x0001e60000100a00 */
[----:B0-----:R-:W2:Y:S01]  /*9b7b0*/  LDL.LU R12, [R1+0x990] ;  /* 0x00099000010c7983 */ /* 0x001ea20000300800 */
[----:B----4-:R-:W-:-:S02]  /*9b7c0*/  IMAD.MOV.U32 R14, RZ, RZ, R8 ;  /* 0x000000ffff0e7224 */ /* 0x010fc400078e0008 */
[----:B------:R-:W-:Y:S02]  /*9b7d0*/  IMAD.MOV.U32 R15, RZ, RZ, R9 ;  /* 0x000000ffff0f7224 */ /* 0x000fe400078e0009 */
[----:B------:R-:W-:Y:S02]  /*9b7e0*/  IMAD.MOV.U32 R13, RZ, RZ, R5 ;  /* 0x000000ffff0d7224 */ /* 0x000fe400078e0005 */
[----:B------:R-:W3:Y:S01]  /*9b7f0*/  LDL.LU R5, [R1+0x8160] ;  /* 0x0081600001057983 */ /* 0x000ee20000300800 */
[----:B------:R-:W4:Y:S02]  /*9b800*/  LDL.LU R8, [R1+0x815c] ;  /* 0x00815c0001087983 */ /* 0x000f240000300800 */
[----:B------:R-:W3:Y:S02]  /*9b810*/  LDL.LU R9, [R1+0x8158] ;  /* 0x0081580001097983 */ /* 0x000ee40000300800 */
[----:B------:R-:W-:Y:S01]  /*9b820*/  STL.64 [R1+0x8138], R14 ;  /* 0x0081380e01007387 */ /* 0x000fe20000100a00 */
[----:B--2---:R0:W-:Y:S04]  /*9b830*/  STL.64 [R1+0x8130], R12 ;  /* 0x0081300c01007387 */ /* 0x0041e80000100a00 */
[----:B0-----:R-:W2:Y:S01]  /*9b840*/  LDL.LU R12, [R1+0x9a0] ;  /* 0x0009a000010c7983 */ /* 0x001ea20000300800 */
[----:B------:R-:W2:Y:S02]  /*9b850*/  LDL.LU R13, [R1+0x9a4] ;  /* 0x0009a400010d7983 */ /* 0x000ea40000300800 */
[----:B------:R-:W2:Y:S02]  /*9b860*/  LDL.LU R14, [R1+0x9a8] ;  /* 0x0009a800010e7983 */ /* 0x000ea40000300800 */
[----:B------:R-:W2:Y:S02]  /*9b870*/  LDL.LU R15, [R1+0x9ac] ;  /* 0x0009ac00010f7983 */ /* 0x000ea40000300800 */
[----:B--2---:R-:W-:Y:S01]  /*9b880*/  STL.64 [R1+0x8150], R14 ;  /* 0x0081500e01007387 */ /* 0x004fe20000100a00 */
[----:B------:R0:W-:Y:S03]  /*9b890*/  STL.64 [R1+0x8148], R12 ;  /* 0x0081480c01007387 */ /* 0x0001e60000100a00 */
[----:B0-----:R-:W2:Y:S01]  /*9b8a0*/  LDL.LU R12, [R1+0x9b0] ;  /* 0x0009b000010c7983 */ /* 0x001ea20000300800 */
[----:B---3--:R-:W-:-:S02]  /*9b8b0*/  IMAD.MOV.U32 R13, RZ, RZ, R9 ;  /* 0x000000ffff0d7224 */ /* 0x008fc400078e0009 */
[----:B----4-:R-:W-:Y:S02]  /*9b8c0*/  IMAD.MOV.U32 R14, RZ, RZ, R8 ;  /* 0x000000ffff0e7224 */ /* 0x010fe400078e0008 */
[----:B------:R-:W-:Y:S01]  /*9b8d0*/  IMAD.MOV.U32 R15, RZ, RZ, R5 ;  /* 0x000000ffff0f7224 */ /* 0x000fe200078e0005 */
[----:B------:R-:W0:Y:S02]  /*9b8e0*/  LDSM.16.M88.4 R8, [R4+0x1e000] ;  /* 0x01e000000408783b */ /* 0x000e240000000200 */
[----:B------:R-:W1:Y:S02]  /*9b8f0*/  LDSM.16.M88.4 R4, [R4+0x1f000] ;  /* 0x01f000000404783b */ /* 0x000e640000000200 */
[----:B0-----:R-:W-:Y:S02]  /*9b900*/  STL [R1+0x74d4], R10 ;  /* 0x0074d40a01007387 */ /* 0x001fe40000100800 */
[----:B------:R-:W-:Y:S02]  /*9b910*/  STL [R1+0x74d0], R11 ;  /* 0x0074d00b01007387 */ /* 0x000fe40000100800 */
[----:B-1----:R-:W-:Y:S02]  /*9b920*/  STL [R1+0x7efc], R6 ;  /* 0x007efc0601007387 */ /* 0x002fe40000100800 */
[----:B------:R-:W-:Y:S01]  /*9b930*/  STL [R1+0x7ef8], R7 ;  /* 0x007ef80701007387 */ /* 0x000fe20000100800 */
[----:B------:R0:W-:Y:S04]  /*9b940*/  STL.64 [R1+0x80a0], R4 ;  /* 0x0080a00401007387 */ /* 0x0001e80000100a00 */
[----:B0-----:R-:W3:Y:S01]  /*9b950*/  LDL.64 R4, [R1+0x180] ;  /* 0x0001800001047983 */ /* 0x001ee20000100a00 */
[----:B------:R0:W-:Y:S02]  /*9b960*/  STL [R1+0x7eec], R20 ;  /* 0x007eec1401007387 */ /* 0x0001e40000100800 */
[----:B------:R1:W-:Y:S02]  /*9b970*/  STL [R1+0x7ee8], R21 ;  /* 0x007ee81501007387 */ /* 0x0003e40000100800 */
[----:B------:R4:W-:Y:S01]  /*9b980*/  STL [R1+0x7ee4], R22 ;  /* 0x007ee41601007387 */ /* 0x0009e20000100800 */
[----:B------:R4:W-:Y:S04]  /*9b990*/  STL [R1+0x7ee0], R23 ;  /* 0x007ee01701007387 */ /* 0x0009e80000100800 */
[----:B0-----:R-:W3:Y:S01]  /*9b9a0*/  LDL.LU R20, [R1+0x980] ;  /* 0x0009800001147983 */ /* 0x001ee20000300800 */
[----:B-1----:R-:W3:Y:S02]  /*9b9b0*/  LDL.LU R21, [R1+0x984] ;  /* 0x0009840001157983 */ /* 0x002ee40000300800 */
[----:B----4-:R-:W3:Y:S01]  /*9b9c0*/  LDL.LU R22, [R1+0x988] ;  /* 0x0009880001167983 */ /* 0x010ee20000300800 */
[----:B------:R-:W3:Y:S01]  /*9b9d0*/  LDL.LU R23, [R1+0x98c] ;  /* 0x00098c0001177983 */ /* 0x000ee20000300800 */
[C---:B--2---:R-:W-:Y:S03]  /*9b9e0*/  HMMA.16816.F32 R24, R16.reuse, R24, R12 ;  /* 0x000000181018723c */ /* 0x044fe6000000180c */
[----:B------:R-:W2:Y:S01]  /*9b9f0*/  LDL.LU.64 R14, [R1+0x8150] ;  /* 0x00815000010e7983 */ /* 0x000ea20000300a00 */
[----:B------:R-:W2:Y:S11]  /*9ba00*/  LDL.LU.64 R12, [R1+0x8148] ;  /* 0x00814800010c7983 */ /* 0x000eb60000300a00 */
[----:B------:R-:W-:Y:S08]  /*9ba10*/  @!UPT UIADD3 URZ, URZ, URZ, URZ ;  /* 0x0000003f3f3ff290 */ /* 0x000ff0000fffe03f */
[----:B------:R0:W-:Y:S01]  /*9ba20*/  STL.64 [R1+0x9b0], R24 ;  /* 0x0009b01801007387 */ /* 0x0001e20000100a00 */
[----:B------:R-:W-:Y:S03]  /*9ba30*/  STL.64 [R1+0x9b8], R26 ;  /* 0x0009b81a01007387 */ /* 0x000fe60000100a00 */
[----:B0-----:R-:W2:Y:S02]  /*9ba40*/  LDL.LU.64 R24, [R1+0x8140] ;  /* 0x0081400001187983 */ /* 0x001ea40000300a00 */
        /* <DEDUP_REMOVED lines=11> */
[C---:B--2---:R-:W-:Y:S03]  /*9bb00*/  HMMA.16816.F32 R24, R16.reuse, R24, R12 ;  /* 0x000000181018723c */ /* 0x044fe6000000180c */
[----:B------:R-:W2:Y:S01]  /*9bb10*/  LDL.LU.64 R14, [R1+0x8120] ;  /* 0x00812000010e7983 */ /* 0x000ea20000300a00 */
[----:B------:R-:W2:Y:S11]  /*9bb20*/  LDL.LU.64 R12, [R1+0x8118] ;  /* 0x00811800010c7983 */ /* 0x000eb60000300a00 */
[----:B------:R-:W-:Y:S08]  /*9bb30*/  @!UPT UIADD3 URZ, URZ, URZ, URZ ;  /* 0x0000003f3f3ff290 */ /* 0x000ff0000fffe03f */
[----:B------:R0:W-:Y:S01]  /*9bb40*/  STL.64 [R1+0x990], R24 ;  /* 0x0009901801007387 */ /* 0x0001e20000100a00 */
[----:B------:R-:W-:Y:S03]  /*9bb50*/  STL.64 [R1+0x998], R26 ;  /* 0x0009981a01007387 */ /* 0x000fe60000100a00 */
[----:B0-----:R-:W2:Y:S01]  /*9bb60*/  LDL.LU.64 R24, [R1+0x8110] ;  /* 0x0081100001187983 */ /* 0x001ea20000300a00 */
[C---:B---3--:R-:W-:Y:S01]  /*9bb70*/  HMMA.16816.F32 R20, R16.reuse, R4, R20 ;  /* 0x000000041014723c */ /* 0x048fe20000001814 */
[----:B------:R-:W-:Y:S02]  /*9bb80*/  IMAD.MOV.U32 R11, RZ, RZ, R4 ;  /* 0x000000ffff0b7224 */ /* 0x000fe400078e0004 */
[----:B------:R-:W-:Y:S11]  /*9bb90*/  IMAD.MOV.U32 R10, RZ, RZ, R5 ;  /* 0x000000ffff0a7224 */ /* 0x000ff600078e0005 */
[----:B------:R-:W-:Y:S09]  /*9bba0*/  @!UPT UIADD3 URZ, URZ, URZ, URZ ;  /* 0x0000003f3f3ff290 */ /* 0x000ff2000fffe03f */
[----:B------:R-:W-:Y:S01]  /*9bbb0*/  STL.64 [R1+0x980], R20 ;  /* 0x0009801401007387 */ /* 0x000fe20000100a00 */
[----:B------:R0:W-:Y:S02]  /*9bbc0*/  STL.64 [R1+0x988], R22 ;  /* 0x0009881601007387 */ /* 0x0001e40000100a00 */
[----:B------:R-:W-:Y:S02]  /*9bbd0*/  STL.64 [R1+0x7f08], R10 ;  /* 0x007f080a01007387 */ /* 0x000fe40000100a00 */
[----:B------:R1:W-:Y:S01]  /*9bbe0*/  STL.64 [R1+0x7f00], R8 ;  /* 0x007f000801007387 */ /* 0x0003e20000100a00 */
[----:B--2---:R-:W-:Y:S01]  /*9bbf0*/  HMMA.16816.F32 R4, R16, R24, R12 ;  /* 0x000000181004723c */ /* 0x004fe2000000180c */
[----:B0-----:R-:W-:Y:S02]  /*9bc00*/  IMAD.MOV.U32 R22, RZ, RZ, R24 ;  /* 0x000000ffff167224 */ /* 0x001fe400078e0018 */
[----:B------:R-:W-:Y:S11]  /*9bc10*/  IMAD.MOV.U32 R23, RZ, RZ, R25 ;  /* 0x000000ffff177224 */ /* 0x000ff600078e0019 */
[----:B------:R-:W-:Y:S09]  /*9bc20*/  @!UPT UIADD3 URZ, URZ, URZ, URZ ;  /* 0x0000003f3f3ff290 */ /* 0x000ff2000fffe03f */
[----:B------:R-:W-:Y:S01]  /*9bc30*/  STL.64 [R1+0x970], R4 ;  /* 0x0009700401007387 */ /* 0x000fe20000100a00 */
[----:B------:R-:W-:Y:S02]  /*9bc40*/  STL.64 [R1+0x978], R6 ;  /* 0x0009780601007387 */ /* 0x000fe40000100a00 */
[----:B------:R-:W-:Y:S02]  /*9bc50*/  STL.64 [R1+0x80f8], R22 ;  /* 0x0080f81601007387 */ /* 0x000fe40000100a00 */
[----:B------:R-:W2:Y:S01]  /*9bc60*/  LDL.LU R12, [R1+0x890] ;  /* 0x00089000010c7983 */ /* 0x000ea20000300800 */
[----:B------:R-:W2:Y:S01]  /*9bc70*/  LDL.LU R13, [R1+0x894] ;  /* 0x00089400010d7983 */ /* 0x000ea20000300800 */
[----:B------:R-:W3:Y:S02]  /*9bc80*/  LDL.LU R14, [R1+0x898] ;  /* 0x00089800010e7983 */ /* 0x000ee40000300800 */
[----:B------:R-:W3:Y:S02]  /*9bc90*/  LDL.LU R15, [R1+0x89c] ;  /* 0x00089c00010f7983 */ /* 0x000ee40000300800 */
[----:B-1----:R-:W-:Y:S01]  /*9bca0*/  IMAD.MOV.U32 R9, RZ, RZ, R29 ;  /* 0x000000ffff097224 */ /* 0x002fe200078e001d */
[----:B---3--:R-:W-:Y:S01]  /*9bcb0*/  STL.64 [R1+0x8000], R14 ;  /* 0x0080000e01007387 */ /* 0x008fe20000100a00 */
[----:B--2---:R0:W-:Y:S02]  /*9bcc0*/  STL.64 [R1+0x7ff8], R12 ;  /* 0x007ff80c01007387 */ /* 0x0041e40000100a00 */
[----:B------:R-:W2:Y:S02]  /*9bcd0*/  LDL R8, [R1+0xa0] ;  /* 0x0000a00001087983 */ /* 0x000ea40000100800 */
[----:B------:R-:W3:Y:S01]  /*9bce0*/  LDL.LU R29, [R1+0x810c] ;  /* 0x00810c00011d7983 */ /* 0x000ee20000300800 */
[----:B--2---:R1:W-:Y:S01]  /*9bcf0*/  STL.64 [R1+0x8008], R8 ;  /* 0x0080080801007387 */ /* 0x0043e20000100a00 */
[----:B0-----:R-:W2:Y:S02]  /*9bd00*/  LDL.LU R12, [R1+0x8b0] ;  /* 0x0008b000010c7983 */ /* 0x001ea40000300800 */
[----:B------:R-:W2:Y:S02]  /*9bd10*/  LDL.LU R13, [R1+0x8b4] ;  /* 0x0008b400010d7983 */ /* 0x000ea40000300800 */
[----:B------:R-:W4:Y:S01]  /*9bd20*/  LDL.LU R14, [R1+0x8b8] ;  /* 0x0008b800010e7983 */ /* 0x000f220000300800 */
[----:B------:R-:W4:Y:S04]  /*9bd30*/  LDL.LU R15, [R1+0x8bc] ;  /* 0x0008bc00010f7983 */ /* 0x000f280000300800 */
[----:B----4-:R-:W-:Y:S01]  /*9bd40*/  STL.64 [R1+0x8018], R14 ;  /* 0x0080180e01007387 */ /* 0x010fe20000100a00 */
[----:B--2---:R-:W-:Y:S02]  /*9bd50*/  STL.64 [R1+0x8010], R12 ;  /* 0x0080100c01007387 */ /* 0x004fe40000100a00 */
[----:B-1----:R-:W2:Y:S02]  /*9bd60*/  LDL R8, [R1+0xc0] ;  /* 0x0000c00001087983 */ /* 0x002ea40000100800 */
[----:B---3--:R-:W-:-:S02]  /*9bd70*/  IMAD.MOV.U32 R9, RZ, RZ, R29 ;  /* 0x000000ffff097224 */ /* 0x008fc400078e001d */
[----:B------:R-:W3:Y:S04]  /*9bd80*/  LDL.LU R29, [R1+0x8108] ;  /* 0x00810800011d7983 */ /* 0x000ee80000300800 */
[----:B--2---:R0:W-:Y:S04]  /*9bd90*/  STL.64 [R1+0x8020], R8 ;  /* 0x0080200801007387 */ /* 0x0041e80000100a00 */
[----:B0-----:R-:W2:Y:S04]  /*9bda0*/  LDL.64 R8, [R1+0xd0] ;  /* 0x0000d00001087983 */ /* 0x001ea80000100a00 */
[----:B--2---:R0:W-:Y:S01]  /*9bdb0*/  STL.64 [R1+0x8038], R8 ;  /* 0x0080380801007387 */ /* 0x0041e20000100a00 */
[----:B------:R-:W2:Y:S02]  /*9bdc0*/  LDL.LU R12, [R1+0x8c0] ;  /* 0x0008c000010c7983 */ /* 0x000ea40000300800 */
[----:B------:R-:W2:Y:S02]  /*9bdd0*/  LDL.LU R13, [R1+0x8c4] ;  /* 0x0008c400010d7983 */ /* 0x000ea40000300800 */
[----:B------:R-:W4:Y:S01]  /*9bde0*/  LDL.LU R14, [R1+0x8c8] ;  /* 0x0008c800010e7983 */ /* 0x000f220000300800 */
[----:B------:R-:W4:Y:S04]  /*9bdf0*/  LDL.LU R15, [R1+0x8cc] ;  /* 0x0008cc00010f7983 */ /* 0x000f280000300800 */
[----:B0-----:R-:W2:Y:S01]  /*9be00*/  LDL R8, [R1+0xe0] ;  /* 0x0000e00001087983 */ /* 0x001ea20000100800 */
[----:B---3--:R-:W-:-:S02]  /*9be10*/  IMAD.MOV.U32 R9, RZ, RZ, R29 ;  /* 0x000000ffff097224 */ /* 0x008fc400078e001d */
[----:B------:R-:W3:Y:S03]  /*9be20*/  LDL.LU R29, [R1+0x8104] ;  /* 0x00810400011d7983 */ /* 0x000ee60000300800 */
[----:B--2---:R-:W-:Y:S01]  /*9be30*/  STL.64 [R1+0x8050], R8 ;  /* 0x0080500801007387 */ /* 0x004fe20000100a00 */
[----:B----4-:R-:W-:Y:S02]  /*9be40*/  STL.64 [R1+0x8030], R14 ;  /* 0x0080300e01007387 */ /* 0x010fe40000100a00 */
[----:B------:R0:W-:Y:S02]  /*9be50*/  STL.64 [R1+0x8028], R12 ;  /* 0x0080280c01007387 */ /* 0x0001e40000100a00 */
[----:B0-----:R-:W2:Y:S01]  /*9be60*/  LDL.LU R12, [R1+0x8d0] ;  /* 0x0008d000010c7983 */ /* 0x001ea20000300800 */
[----:B------:R-:W2:Y:S02]  /*9be70*/  LDL.LU R13, [R1+0x8d4] ;  /* 0x0008d400010d7983 */ /* 0x000ea40000300800 */
[----:B------:R-:W4:Y:S02]  /*9be80*/  LDL.LU R14, [R1+0x8d8] ;  /* 0x0008d800010e7983 */ /* 0x000f240000300800 */
[----:B------:R-:W4:Y:S01]  /*9be90*/  LDL.LU R15, [R1+0x8dc] ;  /* 0x0008dc00010f7983 */ /* 0x000f220000300800 */
[----:B------:R-:W2:Y:S04]  /*9bea0*/  LDL.64 R8, [R1+0xf0] ;  /* 0x0000f00001087983 */ /* 0x000ea80000100a00 */
[----:B--2---:R-:W-:Y:S01]  /*9beb0*/  STL.64 [R1+0x8068], R8 ;  /* 0x0080680801007387 */ /* 0x004fe20000100a00 */
[----:B----4-:R-:W-:Y:S02]  /*9bec0*/  STL.64 [R1+0x8048], R14 ;  /* 0x0080480e01007387 */ /* 0x010fe40000100a00 */
[----:B------:R0:W-:Y:S02]  /*9bed0*/  STL.64 [R1+0x8040], R12 ;  /* 0x0080400c01007387 */ /* 0x0001e40000100a00 */
[----:B0-----:R-:W2:Y:S01]  /*9bee0*/  LDL.LU R12, [R1+0x8e0] ;  /* 0x0008e000010c7983 */ /* 0x001ea20000300800 */
[----:B------:R-:W2:Y:S02]  /*9bef0*/  LDL.LU R13, [R1+0x8e4] ;  /* 0x0008e400010d7983 */ /* 0x000ea40000300800 */
[----:B------:R-:W4:Y:S02]  /*9bf00*/  LDL.LU R14, [R1+0x8e8] ;  /* 0x0008e800010e7983 */ /* 0x000f240000300800 */
[----:B------:R-:W4:Y:S01]  /*9bf10*/  LDL.LU R15, [R1+0x8ec] ;  /* 0x0008ec00010f7983 */ /* 0x000f220000300800 */
[----:B------:R-:W2:Y:S01]  /*9bf20*/  LDL R8, [R1+0x100] ;  /* 0x0001000001087983 */ /* 0x000ea20000100800 */
[----:B---3--:R-:W-:-:S02]  /*9bf30*/  IMAD.MOV.U32 R9, RZ, RZ, R29 ;  /* 0x000000ffff097224 */ /* 0x008fc400078e001d */
[----:B------:R-:W3:Y:S02]  /*9bf40*/  LDL.LU R29, [R1+0x8100] ;  /* 0x00810000011d7983 */ /* 0x000ee40000300800 */
[----:B------:R-:W2:Y:S01]  /*9bf50*/  LDL.LU R4, [R1+0x920] ;  /* 0x0009200001047983 */ /* 0x000ea20000300800 */
[----:B------:R-:W2:Y:S01]  /*9bf60*/  LDL.LU R5, [R1+0x924] ;  /* 0x0009240001057983 */ /* 0x000ea20000300800 */
[----:B------:R-:W2:Y:S02]  /*9bf70*/  LDL.LU R6, [R1+0x928] ;  /* 0x0009280001067983 */ /* 0x000ea40000300800 */
[----:B------:R-:W2:Y:S02]  /*9bf80*/  LDL.LU R7, [R1+0x92c] ;  /* 0x00092c0001077983 */ /* 0x000ea40000300800 */
[----:B--2---:R-:W-:Y:S01]  /*9bf90*/  STL.64 [R1+0x80b0], R6 ;  /* 0x0080b00601007387 */ /* 0x004fe20000100a00 */
[----:B------:R0:W-:Y:S03]  /*9bfa0*/  STL.64 [R1+0x80a8], R4 ;  /* 0x0080a80401007387 */ /* 0x0001e60000100a00 */
[----:B0-----:R-:W2:Y:S04]  /*9bfb0*/  LDL R4, [R1+0x130] ;  /* 0x0001300001047983 */ /* 0x001ea80000100800 */
[----:B------:R-:W2:Y:S04]  /*9bfc0*/  LDL R5, [R1+0x134] ;  /* 0x0001340001057983 */ /* 0x000ea80000100800 */
[----:B--2---:R-:W-:Y:S01]  /*9bfd0*/  STL.64 [R1+0x80c0], R4 ;  /* 0x0080c00401007387 */ /* 0x004fe20000100a00 */
[----:B------:R0:W-:Y:S03]  /*9bfe0*/  STL.64 [R1+0x8080], R8 ;  /* 0x0080800801007387 */ /* 0x0001e60000100a00 */
[----:B0-----:R-:W2:Y:S04]  /*9bff0*/  LDL.64 R8, [R1+0x110] ;  /* 0x0001100001087983 */ /* 0x001ea80000100a00 */
[----:B--2---:R0:W-:Y:S04]  /*9c000*/  STL.64 [R1+0x8098], R8 ;  /* 0x0080980801007387 */ /* 0x0041e80000100a00 */
[----:B0-----:R-:W2:Y:S04]  /*9c010*/  LDL.64 R8, [R1+0x120] ;  /* 0x0001200001087983 */ /* 0x001ea80000100a00 */
[----:B--2---:R0:W-:Y:S04]  /*9c020*/  STL.64 [R1+0x80b8], R8 ;  /* 0x0080b80801007387 */ /* 0x0041e80000100a00 */
[----:B0-----:R-:W2:Y:S01]  /*9c030*/  LDL.LU R8, [R1+0x930] ;  /* 0x0009300001087983 */ /* 0x001ea20000300800 */
[----:B------:R-:W2:Y:S02]  /*9c040*/  LDL.LU R9, [R1+0x934] ;  /* 0x0009340001097983 */ /* 0x000ea40000300800 */
[----:B------:R-:W2:Y:S02]  /*9c050*/  LDL.LU R10, [R1+0x938] ;  /* 0x00093800010a7983 */ /* 0x000ea40000300800 */
[----:B------:R-:W2:Y:S02]  /*9c060*/  LDL.LU R11, [R1+0x93c] ;  /* 0x00093c00010b7983 */ /* 0x000ea40000300800 */
[----:B---3--:R-:W-:Y:S01]  /*9c070*/  IMAD.MOV.U32 R5, RZ, RZ, R29 ;  /* 0x000000ffff057224 */ /* 0x008fe200078e001d */
[----:B--2---:R-:W-:Y:S01]  /*9c080*/  STL.64 [R1+0x80d0], R10 ;  /* 0x0080d00a01007387 */ /* 0x004fe20000100a00 */
[----:B------:R-:W-:Y:S02]  /*9c090*/  STL.64 [R1+0x80c8], R8 ;  /* 0x0080c80801007387 */ /* 0x000fe40000100a00 */
[----:B------:R-:W2:Y:S02]  /*9c0a0*/  LDL R4, [R1+0x140] ;  /* 0x0001400001047983 */ /* 0x000ea40000100800 */
[----:B------:R-:W3:Y:S01]  /*9c0b0*/  LDL.LU R20, [R1+0x960] ;  /* 0x0009600001147983 */ /* 0x000ee20000300800 */
[----:B------:R-:W3:Y:S01]  /*9c0c0*/  LDL.LU R21, [R1+0x964] ;  /* 0x0009640001157983 */ /* 0x000ee20000300800 */
[----:B------:R-:W3:Y:S02]  /*9c0d0*/  LDL.LU R22, [R1+0x968] ;  /* 0x0009680001167983 */ /* 0x000ee40000300800 */
[----:B------:R-:W3:Y:S01]  /*9c0e0*/  LDL.LU R23, [R1+0x96c] ;  /* 0x00096c0001177983 */ /* 0x000ee20000300800 */
[----:B--2---:R0:W-:Y:S04]  /*9c0f0*/  STL.64 [R1+0x80d8], R4 ;  /* 0x0080d80401007387 */ /* 0x0041e80000100a00 */
[----:B0-----:R-:W2:Y:S04]  /*9c100*/  LDL.64 R4, [R1+0x150] ;  /* 0x0001500001047983 */ /* 0x001ea80000100a00 */
[----:B--2---:R0:W-:Y:S04]  /*9c110*/  STL.64 [R1+0x80f0], R4 ;  /* 0x0080f00401007387 */ /* 0x0041e80000100a00 */
[----:B0-----:R-:W3:Y:S01]  /*9c120*/  LDL.64 R4, [R1+0x160] ;  /* 0x0001600001047983 */ /* 0x001ee20000100a00 */
[----:B------:R-:W2:Y:S02]  /*9c130*/  LDL.LU R8, [R1+0x940] ;  /* 0x0009400001087983 */ /* 0x000ea40000300800 */
[----:B------:R-:W2:Y:S02]  /*9c140*/  LDL.LU R9, [R1+0x944] ;  /* 0x0009440001097983 */ /* 0x000ea40000300800 */
[----:B------:R-:W2:Y:S01]  /*9c150*/  LDL.LU R10, [R1+0x948] ;  /* 0x00094800010a7983 */ /* 0x000ea20000300800 */
[----:B------:R-:W2:Y:S04]  /*9c160*/  LDL.LU R11, [R1+0x94c] ;  /* 0x00094c00010b7983 */ /* 0x000ea80000300800 */
[----:B--2---:R-:W-:Y:S01]  /*9c170*/  STL.64 [R1+0x80e8], R10 ;  /* 0x0080e80a01007387 */ /* 0x004fe20000100a00 */
[----:B------:R0:W-:Y:S03]  /*9c180*/  STL.64 [R1+0x80e0], R8 ;  /* 0x0080e00801007387 */ /* 0x0001e60000100a00 */
[----:B0-----:R-:W2:Y:S01]  /*9c190*/  LDL.LU R8, [R1+0x950] ;  /* 0x0009500001087983 */ /* 0x001ea20000300800 */
[----:B------:R-:W2:Y:S02]  /*9c1a0*/  LDL.LU R9, [R1+0x954] ;  /* 0x0009540001097983 */ /* 0x000ea40000300800 */
[----:B------:R-:W2:Y:S02]  /*9c1b0*/  LDL.LU R10, [R1+0x958] ;  /* 0x00095800010a7983 */ /* 0x000ea40000300800 */
[----:B------:R-:W2:Y:S01]  /*9c1c0*/  LDL.LU R11, [R1+0x95c] ;  /* 0x00095c00010b7983 */ /* 0x000ea20000300800 */
[----:B----4-:R-:W-:Y:S01]  /*9c1d0*/  STL.64 [R1+0x8060], R14 ;  /* 0x0080600e01007387 */ /* 0x010fe20000100a00 */
[----:B------:R0:W-:Y:S03]  /*9c1e0*/  STL.64 [R1+0x8058], R12 ;  /* 0x0080580c01007387 */ /* 0x0001e60000100a00 */
[----:B0-----:R-:W4:Y:S01]  /*9c1f0*/  LDL.LU R12, [R1+0x8f0] ;  /* 0x0008f000010c7983 */ /* 0x001f220000300800 */
[----:B------:R-:W4:Y:S02]  /*9c200*/  LDL.LU R13, [R1+0x8f4] ;  /* 0x0008f400010d7983 */ /* 0x000f240000300800 */
[----:B------:R-:W2:Y:S02]  /*9c210*/  LDL.LU R14, [R1+0x8f8] ;  /* 0x0008f800010e7983 */ /* 0x000ea40000300800 */
[----:B------:R-:W2:Y:S01]  /*9c220*/  LDL.LU R15, [R1+0x8fc] ;  /* 0x0008fc00010f7983 */ /* 0x000ea20000300800 */
[----:B---3--:R-:W-:Y:S01]  /*9c230*/  HMMA.16816.F32 R20, R16, R4, R20 ;  /* 0x000000041014723c */ /* 0x008fe20000001814 */
[----:B--2---:R-:W-:Y:S01]  /*9c240*/  STL.64 [R1+0x8078], R14 ;  /* 0x0080780e01007387 */ /* 0x004fe20000100a00 */
[----:B----4-:R0:W-:Y:S03]  /*9c250*/  STL.64 [R1+0x8070], R12 ;  /* 0x0080700c01007387 */ /* 0x0101e60000100a00 */
        /* <DEDUP_REMOVED lines=10> */
[----:B------:R-:W3:Y:S01]  /*9c300*/  LDL.64 R24, [R1+0x90] ;  /* 0x0000900001187983 */ /* 0x000ee20000100a00 */
[----:B------:R0:W-:Y:S02]  /*9c310*/  STL.64 [R1+0x960], R20 ;  /* 0x0009601401007387 */ /* 0x0001e40000100a00 */
[----:B------:R1:W-:Y:S02]  /*9c320*/  STL.64 [R1+0x968], R22 ;  /* 0x0009681601007387 */ /* 0x0003e40000100a00 */
[----:B0-----:R-:W-:Y:S01]  /*9c330*/  IMAD.MOV.U32 R20, RZ, RZ, R4 ;  /* 0x000000ffff147224 */ /* 0x001fe200078e0004 */
[----:B-1----:R-:W4:Y:S01]  /*9c340*/  LDL.LU.64 R22, [R1+0x80f8] ;  /* 0x0080f80001167983 */ /* 0x002f220000300a00 */
[----:B------:R-:W-:-:S02]  /*9c350*/  IMAD.MOV.U32 R21, RZ, RZ, R5 ;  /* 0x000000ffff157224 */ /* 0x000fc400078e0005 */
[----:B------:R-:W2:Y:S02]  /*9c360*/  LDL.LU.64 R4, [R1+0x80f0] ;  /* 0x0080f00001047983 */ /* 0x000ea40000300a00 */
[C---:B--2---:R-:W-:Y:S01]  /*9c370*/  HMMA.16816.F32 R8, R16.reuse, R4, R8 ;  /* 0x000000041008723c */ /* 0x044fe20000001808 */
[----:B----4-:R-:W-:Y:S01]  /*9c380*/  STL.64 [R1+0x7f30], R22 ;  /* 0x007f301601007387 */ /* 0x010fe20000100a00 */
[----:B------:R0:W-:Y:S02]  /*9c390*/  STL.64 [R1+0x7f28], R20 ;  /* 0x007f281401007387 */ /* 0x0001e40000100a00 */
[----:B------:R-:W-:Y:S02]  /*9c3a0*/  IMAD.MOV.U32 R2, RZ, RZ, R4 ;  /* 0x000000ffff027224 */ /* 0x000fe400078e0004 */
[----:B------:R-:W-:Y:S01]  /*9c3b0*/  IMAD.MOV.U32 R3, RZ, RZ, R5 ;  /* 0x000000ffff037224 */ /* 0x000fe200078e0005 */
[----:B0-----:R-:W2:Y:S01]  /*9c3c0*/  LDL.LU R20, [R1+0x8a0] ;  /* 0x0008a00001147983 */ /* 0x001ea20000300800 */
[----:B------:R-:W2:Y:S02]  /*9c3d0*/  LDL.LU R21, [R1+0x8a4] ;  /* 0x0008a40001157983 */ /* 0x000ea40000300800 */
[----:B------:R-:W2:Y:S02]  /*9c3e0*/  LDL.LU R22, [R1+0x8a8] ;  /* 0x0008a80001167983 */ /* 0x000ea40000300800 */
[----:B------:R-:W2:Y:S11]  /*9c3f0*/  LDL.LU R23, [R1+0x8ac] ;  /* 0x0008ac0001177983 */ /* 0x000eb60000300800 */
[----:B------:R-:W-:Y:S01]  /*9c400*/  STL.64 [R1+0x950], R8 ;  /* 0x0009500801007387 */ /* 0x000fe20000100a00 */
[----:B------:R0:W-:Y:S03]  /*9c410*/  STL.64 [R1+0x958], R10 ;  /* 0x0009580a01007387 */ /* 0x0001e60000100a00 */
[----:B0-----:R-:W4:Y:S01]  /*9c420*/  LDL.LU.64 R10, [R1+0x80e8] ;  /* 0x0080e800010a7983 */ /* 0x001f220000300a00 */
[----:B------:R-:W4:Y:S02]  /*9c430*/  LDL.LU.64 R8, [R1+0x80e0] ;  /* 0x0080e00001087983 */ /* 0x000f240000300a00 */
[----:B------:R-:W4:Y:S02]  /*9c440*/  LDL.LU.64 R4, [R1+0x80d8] ;  /* 0x0080d80001047983 */ /* 0x000f240000300a00 */
[C---:B----4-:R-:W-:Y:S01]  /*9c450*/  HMMA.16816.F32 R4, R16.reuse, R4, R8 ;  /* 0x000000041004723c */ /* 0x050fe20000001808 */
[----:B------:R-:W4:Y:S01]  /*9c460*/  LDL.LU.64 R10, [R1+0x80d0] ;  /* 0x0080d000010a7983 */ /* 0x000f220000300a00 */
[----:B------:R-:W4:Y:S11]  /*9c470*/  LDL.LU.64 R8, [R1+0x80c8] ;  /* 0x0080c80001087983 */ /* 0x000f360000300a00 */
[----:B------:R-:W-:Y:S10]  /*9c480*/  @!UPT UIADD3 URZ, URZ, URZ, URZ ;  /* 0x0000003f3f3ff290 */ /* 0x000ff4000fffe03f */
[----:B------:R0:W-:Y:S01]  /*9c490*/  STL.64 [R1+0x940], R4 ;  /* 0x0009400401007387 */ /* 0x0001e20000100a00 */
[----:B------:R4:W-:Y:S03]  /*9c4a0*/  STL.64 [R1+0x948], R6 ;  /* 0x0009480601007387 */ /* 0x0009e60000100a00 */
[----:B0-----:R-:W4:Y:S02]  /*9c4b0*/  LDL.LU.64 R4, [R1+0x80c0] ;  /* 0x0080c00001047983 */ /* 0x001f240000300a00 */
[C---:B----4-:R-:W-:Y:S02]  /*9c4c0*/  HMMA.16816.F32 R4, R16.reuse, R4, R8 ;  /* 0x000000041004723c */ /* 0x050fe40000001808 */
[----:B------:R-:W4:Y:S11]  /*9c4d0*/  LDL.LU.64 R8, [R1+0x80b8] ;  /* 0x0080b80001087983 */ /* 0x000f360000300a00 */
[----:B------:R-:W-:Y:S10]  /*9c4e0*/  @!UPT UIADD3 URZ, URZ, URZ, URZ ;  /* 0x0000003f3f3ff290 */ /* 0x000ff4000fffe03f */
[----:B------:R-:W-:Y:S01]  /*9c4f0*/  STL.64 [R1+0x930], R4 ;  /* 0x0009300401007387 */ /* 0x000fe20000100a00 */
[----:B------:R0:W-:Y:S03]  /*9c500*/  STL.64 [R1+0x938], R6 ;  /* 0x0009380601007387 */ /* 0x0001e60000100a00 */
[----:B0-----:R-:W4:Y:S01]  /*9c510*/  LDL.LU.64 R6, [R1+0x80b0] ;  /* 0x0080b00001067983 */ /* 0x001f220000300a00 */
[----:B------:R-:W4:Y:S02]  /*9c520*/  LDL.LU.64 R4, [R1+0x80a8] ;  /* 0x0080a80001047983 */ /* 0x000f240000300a00 */
[C---:B----4-:R-:W-:Y:S11]  /*9c530*/  HMMA.16816.F32 R4, R16.reuse, R8, R4 ;  /* 0x000000081004723c */ /* 0x050ff60000001804 */
[----:B------:R-:W-:Y:S11]  /*9c540*/  @!UPT UIADD3 URZ, URZ, URZ, URZ ;  /* 0x0000003f3f3ff290 */ /* 0x000ff6000fffe03f */
[----:B------:R-:W-:Y:S01]  /*9c550*/  @!UPT UIADD3 URZ, URZ, URZ, URZ ;  /* 0x0000003f3f3ff290 */ /* 0x000fe2000fffe03f */
[----:B------:R0:W-:Y:S01]  /*9c560*/  STL.64 [R1+0x920], R4 ;  /* 0x0009200401007387 */ /* 0x0001e20000100a00 */
[----:B------:R1:W-:Y:S03]  /*9c570*/  STL.64 [R1+0x928], R6 ;  /* 0x0009280601007387 */ /* 0x0003e60000100a00 */
[----:B0-----:R-:W4:Y:S01]  /*9c580*/  LDL.LU.64 R4, [R1+0x80a0] ;  /* 0x0080a00001047983 */ /* 0x001f220000300a00 */
[----:B-1----:R-:W-:Y:S02]  /*9c590*/  IMAD.MOV.U32 R6, RZ, RZ, R8 ;  /* 0x000000ffff067224 */ /* 0x002fe400078e0008 */
[----:B------:R-:W-:Y:S02]  /*9c5a0*/  IMAD.MOV.U32 R7, RZ, RZ, R9 ;  /* 0x000000ffff077224 */ /* 0x000fe400078e0009 */
[----:B------:R-:W2:Y:S03]  /*9c5b0*/  LDL.LU.64 R8, [R1+0x8098] ;  /* 0x0080980001087983 */ /* 0x000ea60000300a00 */
[----:B------:R-:W-:Y:S01]  /*9c5c0*/  STL.64 [R1+0x7f40], R6 ;  /* 0x007f400601007387 */ /* 0x000fe20000100a00 */
[----:B--2---:R-:W-:Y:S01]  /*9c5d0*/  HMMA.16816.F32 R12, R16, R8, R12 ;  /* 0x00000008100c723c */ /* 0x004fe2000000180c */
[----:B----4-:R0:W-:Y:S01]  /*9c5e0*/  STL.64 [R1+0x7f38], R4 ;  /* 0x007f380401007387 */ /* 0x0101e20000100a00 */
[----:B------:R-:W-:-:S03]  /*9c5f0*/  IMAD.MOV.U32 R29, RZ, RZ, R9 ;  /* 0x000000ffff1d7224 */ /* 0x000fc600078e0009 */
[----:B0-----:R-:W2:Y:S11]  /*9c600*/  LDL.64 R4, [R1+0xb0] ;  /* 0x0000b00001047983 */ /* 0x001eb60000100a00 */
[----:B------:R-:W-:Y:S07]  /*9c610*/  @!UPT UIADD3 URZ, URZ, URZ, URZ ;  /* 0x0000003f3f3ff290 */ /* 0x000fee000fffe03f */
[----:B------:R-:W-:Y:S01]  /*9c620*/  STL.64 [R1+0x910], R12 ;  /* 0x0009100c01007387 */ /* 0x000fe20000100a00 */
[----:B------:R0:W-:Y:S03]  /*9c630*/  STL.64 [R1+0x918], R14 ;  /* 0x0009180e01007387 */ /* 0x0001e60000100a00 */
[----:B0-----:R-:W4:Y:S01]  /*9c640*/  LDL.LU.64 R14, [R1+0x8090] ;  /* 0x00809000010e7983 */ /* 0x001f220000300a00 */
[----:B------:R-:W4:Y:S02]  /*9c650*/  LDL.LU.64 R12, [R1+0x8088] ;  /* 0x00808800010c7983 */ /* 0x000f240000300a00 */
[----:B------:R-:W4:Y:S02]  /*9c660*/  LDL.LU.64 R8, [R1+0x8080] ;  /* 0x0080800001087983 */ /* 0x000f240000300a00 */
[----:B------:R-:W-:Y:S01]  /*9c670*/  STL [R1+0x7e08], R29 ;  /* 0x007e081d01007387 */ /* 0x000fe20000100800 */
[C---:B----4-:R-:W-:Y:S01]  /*9c680*/  HMMA.16816.F32 R8, R16.reuse, R8, R12 ;  /* 0x000000081008723c */ /* 0x050fe2000000180c */
[----:B------:R-:W4:Y:S01]  /*9c690*/  LDL.LU.64 R14, [R1+0x8078] ;  /* 0x00807800010e7983 */ /* 0x000f220000300a00 */
[----:B------:R-:W4:Y:S11]  /*9c6a0*/  LDL.LU.64 R12, [R1+0x8070] ;  /* 0x00807000010c7983 */ /* 0x000f360000300a00 */
[----:B------:R-:W-:Y:S10]  /*9c6b0*/  @!UPT UIADD3 URZ, URZ, URZ, URZ ;  /* 0x0000003f3f3ff290 */ /* 0x000ff4000fffe03f */
[----:B------:R0:W-:Y:S01]  /*9c6c0*/  STL.64 [R1+0x900], R8 ;  /* 0x0009000801007387 */ /* 0x0001e20000100a00 */
[----:B------:R-:W-:Y:S03]  /*9c6d0*/  STL.64 [R1+0x908], R10 ;  /* 0x0009080a01007387 */ /* 0x000fe60000100a00 */
[----:B0-----:R-:W4:Y:S02]  /*9c6e0*/  LDL.LU.64 R8, [R1+0x8068] ;  /* 0x0080680001087983 */ /* 0x001f240000300a00 */
[C---:B----4-:R-:W-:Y:S01]  /*9c6f0*/  HMMA.16816.F32 R12, R16.reuse, R8, R12 ;  /* 0x00000008100c723c */ /* 0x050fe2000000180c */
[----:B------:R-:W-:Y:S11]  /*9c700*/  IMAD.MOV.U32 R29, RZ, RZ, R9 ;  /* 0x000000ffff1d7224 */ /* 0x000ff600078e0009 */
[----:B------:R-:W-:Y:S11]  /*9c710*/  @!UPT UIADD3 URZ, URZ, URZ, URZ ;  /* 0x0000003f3f3ff290 */ /* 0x000ff6000fffe03f */
        /* <DEDUP_REMOVED lines=23> */
[----:B------:R-:W2:Y:S01]  /*9c890*/  LDL.LU.64 R14, [R1+0x8018] ;  /* 0x00801800010e7983 */ /* 0x000ea20000300a00 */
[----:B------:R-:W2:Y:S11]  /*9c8a0*/  LDL.LU.64 R12, [R1+0x8010] ;  /* 0x00801000010c7983 */ /* 0x000eb60000300a00 */
[----:B------:R-:W-:Y:S10]  /*9c8b0*/  @!UPT UIADD3 URZ, URZ, URZ, URZ ;  /* 0x0000003f3f3ff290 */ /* 0x000ff4000fffe03f */
[----:B------:R0:W-:Y:S01]  /*9c8c0*/  STL.64 [R1+0x8c0], R8 ;  /* 0x0008c00801007387 */ /* 0x0001e20000100a00 */
[----:B------:R-:W-:Y:S03]  /*9c8d0*/  STL.64 [R1+0x8c8], R10 ;  /* 0x0008c80a01007387 */ /* 0x000fe60000100a00 */
[----:B0-----:R-:W4:Y:S01]  /*9c8e0*/  LDL.LU.64 R8, [R1+0x8008] ;  /* 0x0080080001087983 */ /* 0x001f220000300a00 */
[C---:B--2---:R-:W-:Y:S11]  /*9c8f0*/  HMMA.16816.F32 R12, R16.reuse, R4, R12 ;  /* 0x00000004100c723c */ /* 0x044ff6000000180c */
[----:B------:R-:W-:Y:S11]  /*9c900*/  @!UPT UIADD3 URZ, URZ, URZ, URZ ;  /* 0x0000003f3f3ff290 */ /* 0x000ff6000fffe03f */
[----:B------:R-:W-:Y:S01]  /*9c910*/  @!UPT UIADD3 URZ, URZ, URZ, URZ ;  /* 0x0000003f3f3ff290 */ /* 0x000fe2000fffe03f */
[----:B------:R-:W-:Y:S01]  /*9c920*/  STL.64 [R1+0x8b0], R12 ;  /* 0x0008b00c01007387 */ /* 0x000fe20000100a00 */
[----:B------:R0:W-:Y:S03]  /*9c930*/  STL.64 [R1+0x8b8], R14 ;  /* 0x0008b80e01007387 */ /* 0x0001e60000100a00 */
[----:B0-----:R-:W3:Y:S01]  /*9c940*/  LDL.LU.64 R14, [R1+0x8000] ;  /* 0x00800000010e7983 */ /* 0x001ee20000300a00 */
[----:B------:R-:W3:Y:S01]  /*9c950*/  LDL.LU.64 R12, [R1+0x7ff8] ;  /* 0x007ff800010c7983 */ /* 0x000ee20000300a00 */
[----:B----4-:R-:W-:Y:S01]  /*9c960*/  HMMA.16816.F32 R8, R16, R8, R20 ;  /* 0x000000081008723c */ /* 0x010fe20000001814 */
[----:B------:R-:W-:-:S05]  /*9c970*/  IMAD.MOV.U32 R29, RZ, RZ, R5 ;  /* 0x000000ffff1d7224 */ /* 0x000fca00078e0005 */
[----:B------:R-:W-:Y:S11]  /*9c980*/  STL [R1+0x7e14], R29 ;  /* 0x007e141d01007387 */ /* 0x000ff60000100800 */
[----:B------:R-:W-:Y:S06]  /*9c990*/  @!UPT UIADD3 URZ, URZ, URZ, URZ ;  /* 0x0000003f3f3ff290 */ /* 0x000fec000fffe03f */
[----:B------:R-:W-:Y:S01]  /*9c9a0*/  STL.64 [R1+0x8a0], R8 ;  /* 0x0008a00801007387 */ /* 0x000fe20000100a00 */
[----:B------:R-:W-:Y:S02]  /*9c9b0*/  STL.64 [R1+0x8a8], R10 ;  /* 0x0008a80a01007387 */ /* 0x000fe40000100a00 */
[----:B------:R-:W2:Y:S01]  /*9c9c0*/  LDL.LU R20, [R1+0x800] ;  /* 0x0008000001147983 */ /* 0x000ea20000300800 */
[----:B---3--:R-:W-:Y:S11]  /*9c9d0*/  HMMA.16816.F32 R4, R16, R24, R12 ;  /* 0x000000181004723c */ /* 0x008ff6000000180c */
[----:B------:R-:W-:Y:S11]  /*9c9e0*/  @!UPT UIADD3 URZ, URZ, URZ, URZ ;  /* 0x0000003f3f3ff290 */ /* 0x000ff6000fffe03f */
[----:B------:R-:W-:Y:S01]  /*9c9f0*/  @!UPT UIADD3 URZ, URZ, URZ, URZ ;  /* 0x0000003f3f3ff290 */ /* 0x000fe2000fffe03f */
[----:B------:R-:W-:Y:S01]  /*9ca00*/  STL.64 [R1+0x890], R4 ;  /* 0x0008900401007387 */ /* 0x000fe20000100a00 */
[----:B------:R-:W-:Y:S02]  /*9ca10*/  STL.64 [R1+0x898], R6 ;  /* 0x0008980601007387 */ /* 0x000fe40000100a00 */
[----:B------:R-:W2:Y:S02]  /*9ca20*/  LDL.LU R21, [R1+0x804] ;  /* 0x0008040001157983 */ /* 0x000ea40000300800 */
[----:B------:R-:W3:Y:S01]  /*9ca30*/  LDL.LU R22, [R1+0x808] ;  /* 0x0008080001167983 */ /* 0x000ee20000300800 */
[----:B------:R-:W3:Y:S04]  /*9ca40*/  LDL.LU R23, [R1+0x80c] ;  /* 0x00080c0001177983 */ /* 0x000ee80000300800 */
        /* <DEDUP_REMOVED lines=8> */
[----:B0-----:R-:W2:Y:S04]  /*9cad0*/  LDL.64 R20, [R1+0x20] ;  /* 0x0000200001147983 */ /* 0x001ea80000100a00 */
[----:B--2---:R0:W-:Y:S04]  /*9cae0*/  STL.64 [R1+0x7f70], R20 ;  /* 0x007f701401007387 */ /* 0x0041e80000100a00 */
[----:B0-----:R-:W2:Y:S04]  /*9caf0*/  LDL.64 R20, [R1+0x30] ;  /* 0x0000300001147983 */ /* 0x001ea80000100a00 */
[----:B--2---:R0:W-:Y:S04]  /*9cb00*/  STL.64 [R1+0x7f88], R20 ;  /* 0x007f881401007387 */ /* 0x0041e80000100a00 */
[----:B0-----:R-:W2:Y:S04]  /*9cb10*/  LDL.64 R20, [R1+0x40] ;  /* 0x0000400001147983 */ /* 0x001ea80000100a00 */
[----:B--2---:R0:W-:Y:S04]  /*9cb20*/  STL.64 [R1+0x7fa0], R20 ;  /* 0x007fa01401007387 */ /* 0x0041e80000100a00 */
[----:B0-----:R-:W2:Y:S04]  /*9cb30*/  LDL.64 R20, [R1+0x50] ;  /* 0x0000500001147983 */ /* 0x001ea80000100a00 */
[----:B--2---:R0:W-:Y:S01]  /*9cb40*/  STL.64 [R1+0x7fb8], R20 ;  /* 0x007fb81401007387 */ /* 0x0041e20000100a00 */
[----:B------:R-:W2:Y:S02]  /*9cb50*/  LDL.64 R4, [R1+0x10] ;  /* 0x0000100001047983 */ /* 0x000ea40000100a00 */
[----:B0-----:R-:W-:-:S02]  /*9cb60*/  IMAD.MOV.U32 R20, RZ, RZ, R0 ;  /* 0x000000ffff147224 */ /* 0x001fc400078e0000 */
[----:B------:R-:W-:Y:S01]  /*9cb70*/  IMAD.MOV.U32 R21, RZ, RZ, R28 ;  /* 0x000000ffff157224 */ /* 0x000fe200078e001c */
[----:B--2---:R0:W-:Y:S04]  /*9cb80*/  STL.64 [R1+0x7f68], R4 ;  /* 0x007f680401007387 */ /* 0x0041e80000100a00 */
[----:B0-----:R-:W2:Y:S01]  /*9cb90*/  LDL.LU R4, [R1+0x820] ;  /* 0x0008200001047983 */ /* 0x001ea20000300800 */
[----:B------:R-:W2:Y:S02]  /*9cba0*/  LDL.LU R5, [R1+0x824] ;  /* 0x0008240001057983 */ /* 0x000ea40000300800 */
[----:B------:R-:W3:Y:S02]  /*9cbb0*/  LDL.LU R6, [R1+0x828] ;  /* 0x0008280001067983 */ /* 0x000ee40000300800 */
[----:B------:R-:W3:Y:S01]  /*9cbc0*/  LDL.LU R7, [R1+0x82c] ;  /* 0x00082c0001077983 */ /* 0x000ee20000300800 */
[----:B------:R-:W4:Y:S01]  /*9cbd0*/  LDL.LU R0, [R1+0x7ff4] ;  /* 0x007ff40001007983 */ /* 0x000f220000300800 */
[----:B------:R-:W2:Y:S02]  /*9cbe0*/  LDL.LU R28, [R1+0x7ff0] ;  /* 0x007ff000011c7983 */ /* 0x000ea40000300800 */
[----:B------:R0:W-:Y:S02]  /*9cbf0*/  STL.64 [R1+0x7fd0], R20 ;  /* 0x007fd01401007387 */ /* 0x0001e40000100a00 */
[----:B0-----:R-:W2:Y:S01]  /*9cc00*/  LDL.LU R20, [R1+0x870] ;  /* 0x0008700001147983 */ /* 0x001ea20000300800 */
[----:B------:R-:W2:Y:S02]  /*9cc10*/  LDL.LU R21, [R1+0x874] ;  /* 0x0008740001157983 */ /* 0x000ea40000300800 */
[----:B------:R-:W2:Y:S02]  /*9cc20*/  LDL.LU R22, [R1+0x878] ;  /* 0x0008780001167983 */ /* 0x000ea40000300800 */
[----:B------:R-:W2:Y:S02]  /*9cc30*/  LDL.LU R23, [R1+0x87c] ;  /* 0x00087c0001177983 */ /* 0x000ea40000300800 */
[----:B--2---:R-:W-:Y:S01]  /*9cc40*/  STL.64 [R1+0x7fe0], R22 ;  /* 0x007fe01601007387 */ /* 0x004fe20000100a00 */
[----:B------:R-:W-:Y:S02]  /*9cc50*/  STL.64 [R1+0x7fd8], R20 ;  /* 0x007fd81401007387 */ /* 0x000fe40000100a00 */
[----:B------:R-:W2:Y:S02]  /*9cc60*/  LDL.64 R8, [R1+0x70] ;  /* 0x0000700001087983 */ /* 0x000ea40000100a00 */
[----:B--2---:R0:W-:Y:S04]  /*9cc70*/  STL.64 [R1+0x7fe8], R8 ;  /* 0x007fe80801007387 */ /* 0x0041e80000100a00 */
[----:B0-----:R-:W2:Y:S01]  /*9cc80*/  LDL.LU R8, [R1+0x880] ;  /* 0x0008800001087983 */ /* 0x001ea20000300800 */
[----:B------:R-:W2:Y:S02]  /*9cc90*/  LDL.LU R9, [R1+0x884] ;  /* 0x0008840001097983 */ /* 0x000ea40000300800 */
[----:B------:R-:W2:Y:S02]  /*9cca0*/  LDL.LU R10, [R1+0x888] ;  /* 0x00088800010a7983 */ /* 0x000ea40000300800 */
[----:B------:R-:W2:Y:S01]  /*9ccb0*/  LDL.LU R11, [R1+0x88c] ;  /* 0x00088c00010b7983 */ /* 0x000ea20000300800 */
[----:B---3--:R-:W-:Y:S01]  /*9ccc0*/  STL.64 [R1+0x7f80], R6 ;  /* 0x007f800601007387 */ /* 0x008fe20000100a00 */
[----:B------:R0:W-:Y:S03]  /*9ccd0*/  STL.64 [R1+0x7f78], R4 ;  /* 0x007f780401007387 */ /* 0x0001e60000100a00 */
[----:B0-----:R-:W3:Y:S01]  /*9cce0*/  LDL.LU R4, [R1+0x830] ;  /* 0x0008300001047983 */ /* 0x001ee20000300800 */
[----:B------:R-:W3:Y:S02]  /*9ccf0*/  LDL.LU R5, [R1+0x834] ;  /* 0x0008340001057983 */ /* 0x000ee40000300800 */
[----:B------:R-:W2:Y:S02]  /*9cd00*/  LDL.LU R6, [R1+0x838] ;  /* 0x0008380001067983 */ /* 0x000ea40000300800 */
[----:B------:R-:W2:Y:S02]  /*9cd10*/  LDL.LU R7, [R1+0x83c] ;  /* 0x00083c0001077983 */ /* 0x000ea40000300800 */
[----:B--2---:R-:W-:Y:S01]  /*9cd20*/  STL.64 [R1+0x7f98], R6 ;  /* 0x007f980601007387 */ /* 0x004fe20000100a00 */
[----:B---3--:R0:W-:Y:S03]  /*9cd30*/  STL.64 [R1+0x7f90], R4 ;  /* 0x007f900401007387 */ /* 0x0081e60000100a00 */
[----:B0-----:R-:W2:Y:S01]  /*9cd40*/  LDL.LU R4, [R1+0x840] ;  /* 0x0008400001047983 */ /* 0x001ea20000300800 */
[----:B------:R-:W2:Y:S02]  /*9cd50*/  LDL.LU R5, [R1+0x844] ;  /* 0x0008440001057983 */ /* 0x000ea40000300800 */
[----:B------:R-:W3:Y:S02]  /*9cd60*/  LDL.LU R6, [R1+0x848] ;  /* 0x0008480001067983 */ /* 0x000ee40000300800 */
[----:B------:R-:W3:Y:S02]  /*9cd70*/  LDL.LU R7, [R1+0x84c] ;  /* 0x00084c0001077983 */ /* 0x000ee40000300800 */
[----:B------:R-:W-:-:S02]  /*9cd80*/  IMAD.MOV.U32 R20, RZ, RZ, R28 ;  /* 0x000000ffff147224 */ /* 0x000fc400078e001c */
[----:B----4-:R-:W-:Y:S01]  /*9cd90*/  IMAD.MOV.U32 R21, RZ, RZ, R0 ;  /* 0x000000ffff157224 */ /* 0x010fe200078e0000 */
[----:B---3--:R-:W-:Y:S01]  /*9cda0*/  STL.64 [R1+0x7fb0], R6 ;  /* 0x007fb00601007387 */ /* 0x008fe20000100a00 */
[----:B--2---:R0:W-:Y:S03]  /*9cdb0*/  STL.64 [R1+0x7fa8], R4 ;  /* 0x007fa80401007387 */ /* 0x0041e60000100a00 */
[----:B0-----:R-:W2:Y:S01]  /*9cdc0*/  LDL.LU R4, [R1+0x850] ;  /* 0x0008500001047983 */ /* 0x001ea20000300800 */
[----:B------:R-:W2:Y:S02]  /*9cdd0*/  LDL.LU R5, [R1+0x854] ;  /* 0x0008540001057983 */ /* 0x000ea40000300800 */
[----:B------:R-:W3:Y:S02]  /*9cde0*/  LDL.LU R6, [R1+0x858] ;  /* 0x0008580001067983 */ /* 0x000ee40000300800 */
[----:B------:R-:W3:Y:S01]  /*9cdf0*/  LDL.LU R7, [R1+0x85c] ;  /* 0x00085c0001077983 */ /* 0x000ee20000300800 */
[C---:B------:R-:W-:Y:S01]  /*9ce00*/  HMMA.16816.F32 R20, R16.reuse, R20, R8 ;  /* 0x000000141014723c */ /* 0x040fe20000001808 */
[----:B------:R-:W-:Y:S01]  /*9ce10*/  IMAD.MOV.U32 R29, RZ, RZ, R25 ;  /* 0x000000ffff1d7224 */ /* 0x000fe200078e0019 */
[----:B---3--:R-:W-:Y:S01]  /*9ce20*/  STL.64 [R1+0x7fc8], R6 ;  /* 0x007fc80601007387 */ /* 0x008fe20000100a00 */
[----:B--2---:R0:W-:Y:S03]  /*9ce30*/  STL.64 [R1+0x7fc0], R4 ;  /* 0x007fc00401007387 */ /* 0x0041e60000100a00 */
[----:B0-----:R-:W2:Y:S01]  /*9ce40*/  LDL.LU R4, [R1+0x860] ;  /* 0x0008600001047983 */ /* 0x001ea20000300800 */
[----:B------:R-:W2:Y:S02]  /*9ce50*/  LDL.LU R5, [R1+0x864] ;  /* 0x0008640001057983 */ /* 0x000ea40000300800 */
[----:B------:R-:W2:Y:S02]  /*9ce60*/  LDL.LU R6, [R1+0x868] ;  /* 0x0008680001067983 */ /* 0x000ea40000300800 */
[----:B------:R-:W2:Y:S01]  /*9ce70*/  LDL.LU R7, [R1+0x86c] ;  /* 0x00086c0001077983 */ /* 0x000ea20000300800 */
[----:B------:R-:W3:Y:S01]  /*9ce80*/  LDL.64 R24, [R1] ;  /* 0x0000000001187983 */ /* 0x000ee20000100a00 */
[----:B------:R-:W4:Y:S02]  /*9ce90*/  LDL.LU R12, [R1+0x7f0] ;  /* 0x0007f000010c7983 */ /* 0x000f240000300800 */
[----:B------:R-:W4:Y:S02]  /*9cea0*/  LDL.LU R13, [R1+0x7f4] ;  /* 0x0007f400010d7983 */ /* 0x000f240000300800 */
[----:B------:R-:W4:Y:S01]  /*9ceb0*/  LDL.LU R14, [R1+0x7f8] ;  /* 0x0007f800010e7983 */ /* 0x000f220000300800 */
[----:B------:R-:W4:Y:S01]  /*9cec0*/  LDL.LU R15, [R1+0x7fc] ;  /* 0x0007fc00010f7983 */ /* 0x000f220000300800 */
[----:B------:R-:W-:Y:S02]  /*9ced0*/  STL [R1+0x7e18], R29 ;  /* 0x007e181d01007387 */ /* 0x000fe40000100800 */
[----:B------:R-:W2:Y:S02]  /*9cee0*/  LDL.LU.64 R8, [R1+0x7fe8] ;  /* 0x007fe80001087983 */ /* 0x000ea40000300a00 */
[----:B------:R-:W-:Y:S01]  /*9cef0*/  STL.64 [R1+0x880], R20 ;  /* 0x0008801401007387 */ /* 0x000fe20000100a00 */
[----:B------:R0:W-:Y:S04]  /*9cf00*/  STL.64 [R1+0x888], R22 ;  /* 0x0008881601007387 */ /* 0x0001e80000100a00 */
[----:B0-----:R-:W2:Y:S01]  /*9cf10*/  LDL.LU.64 R22, [R1+0x7fe0] ;  /* 0x007fe00001167983 */ /* 0x001ea20000300a00 */
[----:B------:R-:W2:Y:S02]  /*9cf20*/  LDL.LU.64 R20, [R1+0x7fd8] ;  /* 0x007fd80001147983 */ /* 0x000ea40000300a00 */
[C---:B--2---:R-:W-:Y:S11]  /*9cf30*/  HMMA.16816.F32 R20, R16.reuse, R8, R20 ;  /* 0x000000081014723c */ /* 0x044ff60000001814 */
[----:B------:R-:W-:Y:S11]  /*9cf40*/  @!UPT UIADD3 URZ, URZ, URZ, URZ ;  /* 0x0000003f3f3ff290 */ /* 0x000ff6000fffe03f */
[----:B------:R-:W-:Y:S01]  /*9cf50*/  @!UPT UIADD3 URZ, URZ, URZ, URZ ;  /* 0x0000003f3f3ff290 */ /* 0x000fe2000fffe03f */
[----:B------:R0:W-:Y:S01]  /*9cf60*/  STL.64 [R1+0x870], R20 ;  /* 0x0008701401007387 */ /* 0x0001e20000100a00 */
[----:B------:R1:W-:Y:S03]  /*9cf70*/  STL.64 [R1+0x878], R22 ;  /* 0x0008781601007387 */ /* 0x0003e60000100a00 */
[----:B0-----:R-:W1:Y:S01]  /*9cf80*/  LDL.LU.64 R20, [R1+0x7fd0] ;  /* 0x007fd00001147983 */ /* 0x001e620000300a00 */
[----:B------:R-:W-:Y:S02]  /*9cf90*/  IMAD.MOV.U32 R29, RZ, RZ, R9 ;  /* 0x000000ffff1d7224 */ /* 0x000fe400078e0009 */
[----:B------:R-:W2:Y:S02]  /*9cfa0*/  LDL.LU R8, [R1+0x7e0] ;  /* 0x0007e00001087983 */ /* 0x000ea40000300800 */
[----:B------:R-:W2:Y:S01]  /*9cfb0*/  LDL.LU R9, [R1+0x7e4] ;  /* 0x0007e40001097983 */ /* 0x000ea20000300800 */
[----:B------:R-:W2:Y:S01]  /*9cfc0*/  LDL.LU R10, [R1+0x7e8] ;  /* 0x0007e800010a7983 */ /* 0x000ea20000300800 */
[----:B------:R-:W2:Y:S02]  /*9cfd0*/  LDL.LU R11, [R1+0x7ec] ;  /* 0x0007ec00010b7983 */ /* 0x000ea40000300800 */
[----:B------:R-:W-:Y:S01]  /*9cfe0*/  STL [R1+0x7e1c], R29 ;  /* 0x007e1c1d01007387 */ /* 0x000fe20000100800 */
[C---:B-1----:R-:W-:Y:S01]  /*9cff0*/  HMMA.16816.F32 R20, R16.reuse, R20, R4 ;  /* 0x000000141014723c */ /* 0x042fe20000001804 */
[----:B------:R-:W2:Y:S01]  /*9d000*/  LDL.LU.64 R6, [R1+0x7fc8] ;  /* 0x007fc80001067983 */ /* 0x000ea20000300a00 */
[----:B------:R-:W2:Y:S11]  /*9d010*/  LDL.LU.64 R4, [R1+0x7fc0] ;  /* 0x007fc00001047983 */ /* 0x000eb60000300a00 */
[----:B------:R-:W-:Y:S10]  /*9d020*/  @!UPT UIADD3 URZ, URZ, URZ, URZ ;  /* 0x0000003f3f3ff290 */ /* 0x000ff4000fffe03f */
[----:B------:R0:W-:Y:S01]  /*9d030*/  STL.64 [R1+0x860], R20 ;  /* 0x0008601401007387 */ /* 0x0001e20000100a00 */
[----:B------:R-:W-:Y:S03]  /*9d040*/  STL.64 [R1+0x868], R22 ;  /* 0x0008681601007387 */ /* 0x000fe60000100a00 */
[----:B0-----:R-:W2:Y:S02]  /*9d050*/  LDL.LU.64 R20, [R1+0x7fb8] ;  /* 0x007fb80001147983 */ /* 0x001ea40000300a00 */
[C---:B--2---:R-:W-:Y:S01]  /*9d060*/  HMMA.16816.F32 R4, R16.reuse, R20, R4 ;  /* 0x000000141004723c */ /* 0x044fe20000001804 */
[----:B------:R-:W-:Y:S11]  /*9d070*/  IMAD.MOV.U32 R29, RZ, RZ, R21 ;  /* 0x000000ffff1d7224 */ /* 0x000ff600078e0015 */
[----:B------:R-:W-:Y:S11]  /*9d080*/  @!UPT UIADD3 URZ, URZ, URZ, URZ ;  /* 0x0000003f3f3ff290 */ /* 0x000ff6000fffe03f */
[----:B------:R-:W-:Y:S01]  /*9d090*/  STL.64 [R1+0x850], R4 ;  /* 0x0008500401007387 */ /* 0x000fe20000100a00 */
[----:B------:R0:W-:Y:S03]  /*9d0a0*/  STL.64 [R1+0x858], R6 ;  /* 0x0008580601007387 */ /* 0x0001e60000100a00 */
[----:B0-----:R-:W2:Y:S01]  /*9d0b0*/  LDL.LU.64 R6, [R1+0x7fb0] ;  /* 0x007fb00001067983 */ /* 0x001ea20000300a00 */
[----:B------:R-:W2:Y:S02]  /*9d0c0*/  LDL.LU.64 R4, [R1+0x7fa8] ;  /* 0x007fa80001047983 */ /* 0x000ea40000300a00 */
[----:B------:R-:W2:Y:S02]  /*9d0d0*/  LDL.LU.64 R20, [R1+0x7fa0] ;  /* 0x007fa00001147983 */ /* 0x000ea40000300a00 */
        /* <DEDUP_REMOVED lines=25> */
[----:B------:R0:W-:Y:S01]  /*9d270*/  STL.64 [R1+0x820], R4 ;  /* 0x0008200401007387 */ /* 0x0001e20000100a00 */
[----:B------:R-:W-:Y:S03]  /*9d280*/  STL.64 [R1+0x828], R6 ;  /* 0x0008280601007387 */ /* 0x000fe60000100a00 */
        /* <DEDUP_REMOVED lines=13> */
[----:B------:R-:W4:Y:S01]  /*9d360*/  LDL.LU.64 R6, [R1+0x7f40] ;  /* 0x007f400001067983 */ /* 0x000f220000300a00 */
[----:B------:R-:W4:Y:S01]  /*9d370*/  LDL.LU.64 R4, [R1+0x7f38] ;  /* 0x007f380001047983 */ /* 0x000f220000300a00 */
[----:B---3--:R-:W-:-:S02]  /*9d380*/  IMAD.MOV.U32 R28, RZ, RZ, R24 ;  /* 0x000000ffff1c7224 */ /* 0x008fc400078e0018 */
[----:B------:R-:W-:Y:S01]  /*9d390*/  IMAD.MOV.U32 R0, RZ, RZ, R25 ;  /* 0x000000ffff007224 */ /* 0x000fe200078e0019 */
[C---:B--2---:R-:W-:Y:S11]  /*9d3a0*/  HMMA.16816.F32 R20, R16.reuse, R24, R20 ;  /* 0x000000181014723c */ /* 0x044ff60000001814 */
[----:B------:R-:W-:Y:S11]  /*9d3b0*/  @!UPT UIADD3 URZ, URZ, URZ, URZ ;  /* 0x0000003f3f3ff290 */ /* 0x000ff6000fffe03f */
[----:B------:R-:W-:Y:S01]  /*9d3c0*/  @!UPT UIADD3 URZ, URZ, URZ, URZ ;  /* 0x0000003f3f3ff290 */ /* 0x000fe2000fffe03f */
[----:B------:R-:W-:Y:S01]  /*9d3d0*/  STL.64 [R1+0x800], R20 ;  /* 0x0008001401007387 */ /* 0x000fe20000100a00 */
[----:B------:R0:W-:Y:S03]  /*9d3e0*/  STL.64 [R1+0x808], R22 ;  /* 0x0008081601007387 */ /* 0x0001e60000100a00 */
[----:B0-----:R-:W2:Y:S01]  /*9d3f0*/  LDL.LU.64 R22, [R1+0x7f30] ;  /* 0x007f300001167983 */ /* 0x001ea20000300a00 */
[----:B------:R-:W3:Y:S02]  /*9d400*/  LDL.LU.64 R20, [R1+0x7f28] ;  /* 0x007f280001147983 */ /* 0x000ee40000300a00 */
[----:B------:R-:W2:Y:S02]  /*9d410*/  LDL.LU.64 R26, [R1+0x7f20] ;  /* 0x007f2000011a7983 */ /* 0x000ea40000300a00 */
[----:B------:R-:W4:Y:S02]  /*9d420*/  LDL.LU.64 R24, [R1+0x7f18] ;  /* 0x007f180001187983 */ /* 0x000f240000300a00 */
[C---:B----4-:R-:W-:Y:S11]  /*9d430*/  HMMA.16816.F32 R12, R16.reuse, R24, R12 ;  /* 0x00000018100c723c */ /* 0x050ff6000000180c */
[----:B------:R-:W-:Y:S11]  /*9d440*/  @!UPT UIADD3 URZ, URZ, URZ, URZ ;  /* 0x0000003f3f3ff290 */ /* 0x000ff6000fffe03f */
[----:B------:R-:W-:Y:S01]  /*9d450*/  @!UPT UIADD3 URZ, URZ, URZ, URZ ;  /* 0x0000003f3f3ff290 */ /* 0x000fe2000fffe03f */
[----:B------:R0:W-:Y:S01]  /*9d460*/  STL.64 [R1+0x7f0], R12 ;  /* 0x0007f00c01007387 */ /* 0x0001e20000100a00 */
[----:B------:R-:W-:Y:S03]  /*9d470*/  STL.64 [R1+0x7f8], R14 ;  /* 0x0007f80e01007387 */ /* 0x000fe60000100a00 */
[----:B0-----:R-:W4:Y:S01]  /*9d480*/  LDL.LU.64 R12, [R1+0x7f10] ;  /* 0x007f1000010c7983 */ /* 0x001f220000300a00 */
[----:B--2---:R-:W-:Y:S02]  /*9d490*/  STL.64 [R1+0x7c80], R26 ;  /* 0x007c801a01007387 */ /* 0x004fe40000100a00 */
[----:B------:R0:W-:Y:S02]  /*9d4a0*/  STL.64 [R1+0x7c78], R24 ;  /* 0x007c781801007387 */ /* 0x0001e40000100a00 */
[----:B0-----:R-:W2:Y:S01]  /*9d4b0*/  LDL.LU R24, [R1+0x7d0] ;  /* 0x0007d00001187983 */ /* 0x001ea20000300800 */
[----:B------:R-:W2:Y:S02]  /*9d4c0*/  LDL.LU R25, [R1+0x7d4] ;  /* 0x0007d40001197983 */ /* 0x000ea40000300800 */
[----:B------:R-:W2:Y:S02]  /*9d4d0*/  LDL.LU R26, [R1+0x7d8] ;  /* 0x0007d800011a7983 */ /* 0x000ea40000300800 */
[----:B------:R-:W2:Y:S01]  /*9d4e0*/  LDL.LU R27, [R1+0x7dc] ;  /* 0x0007dc00011b7983 */ /* 0x000ea20000300800 */
[C---:B----4-:R-:W-:Y:S11]  /*9d4f0*/  HMMA.16816.F32 R8, R16.reuse, R12, R8 ;  /* 0x0000000c1008723c */ /* 0x050ff60000001808 */
[----:B------:R-:W-:Y:S11]  /*9d500*/  @!UPT UIADD3 URZ, URZ, URZ, URZ ;  /* 0x0000003f3f3ff290 */ /* 0x000ff6000fffe03f */
[----:B------:R-:W-:Y:S01]  /*9d510*/  @!UPT UIADD3 URZ, URZ, URZ, URZ ;  /* 0x0000003f3f3ff290 */ /* 0x000fe2000fffe03f */
[----:B------:R-:W-:Y:S01]  /*9d520*/  STL.64 [R1+0x7e0], R8 ;  /* 0x0007e00801007387 */ /* 0x000fe20000100a00 */
[----:B------:R0:W-:Y:S03]  /*9d530*/  STL.64 [R1+0x7e8], R10 ;  /* 0x0007e80a01007387 */ /* 0x0001e60000100a00 */
[----:B0-----:R-:W4:Y:S01]  /*9d540*/  LDL.LU.64 R10, [R1+0x7f08] ;  /* 0x007f0800010a7983 */ /* 0x001f220000300a00 */
[----:B------:R-:W2:Y:S02]  /*9d550*/  LDL.LU.64 R8, [R1+0x7f00] ;  /* 0x007f000001087983 */ /* 0x000ea40000300a00 */
[C---:B--2---:R-:W-:Y:S11]  /*9d560*/  HMMA.16816.F32 R24, R16.reuse, R8, R24 ;  /* 0x000000081018723c */ /* 0x044ff60000001818 */
[----:B------:R-:W-:Y:S11]  /*9d570*/  @!UPT UIADD3 URZ, URZ, URZ, URZ ;  /* 0x0000003f3f3ff290 */ /* 0x000ff6000fffe03f */
[----:B------:R-:W-:Y:S01]  /*9d580*/  @!UPT UIADD3 URZ, URZ, URZ, URZ ;  /* 0x0000003f3f3ff290 */ /* 0x000fe2000fffe03f */
[----:B------:R0:W-:Y:S01]  /*9d590*/  STL.64 [R1+0x7d0], R24 ;  /* 0x0007d01801007387 */ /* 0x0001e20000100a00 */
[----:B------:R-:W-:Y:S02]  /*9d5a0*/  STL.64 [R1+0x7ec0], R8 ;  /* 0x007ec00801007387 */ /* 0x000fe40000100a00 */
[----:B------:R-:W-:Y:S02]  /*9d5b0*/  IMAD.MOV.U32 R14, RZ, RZ, R26 ;  /* 0x000000ffff0e7224 */ /* 0x000fe400078e001a */
[----:B------:R-:W-:Y:S02]  /*9d5c0*/  IMAD.MOV.U32 R15, RZ, RZ, R27 ;  /* 0x000000ffff0f7224 */ /* 0x000fe400078e001b */
[----:B0-----:R-:W-:Y:S02]  /*9d5d0*/  IMAD.MOV.U32 R24, RZ, RZ, R6 ;  /* 0x000000ffff187224 */ /* 0x001fe400078e0006 */
[----:B------:R-:W-:Y:S01]  /*9d5e0*/  IMAD.MOV.U32 R25, RZ, RZ, R7 ;  /* 0x000000ffff197224 */ /* 0x000fe200078e0007 */
[----:B------:R-:W2:Y:S01]  /*9d5f0*/  LDL.LU R6, [R1+0x7efc] ;  /* 0x007efc0001067983 */ /* 0x000ea20000300800 */
[----:B------:R-:W2:Y:S03]  /*9d600*/  LDL.LU R7, [R1+0x7ef8] ;  /* 0x007ef80001077983 */ /* 0x000ea60000300800 */
[----:B------:R0:W-:Y:S04]  /*9d610*/  STL.64 [R1+0x7e38], R24 ;  /* 0x007e381801007387 */ /* 0x0001e80000100a00 */
[----:B0-----:R-:W2:Y:S01]  /*9d620*/  LDL.LU R24, [R1+0x450] ;  /* 0x0004500001187983 */ /* 0x001ea20000300800 */
[----:B------:R-:W2:Y:S02]  /*9d630*/  LDL.LU R25, [R1+0x454] ;  /* 0x0004540001197983 */ /* 0x000ea40000300800 */
[----:B------:R-:W2:Y:S02]  /*9d640*/  LDL.LU R26, [R1+0x458] ;  /* 0x00045800011a7983 */ /* 0x000ea40000300800 */
[----:B------:R-:W2:Y:S01]  /*9d650*/  LDL.LU R27, [R1+0x45c] ;  /* 0x00045c00011b7983 */ /* 0x000ea20000300800 */
[----:B------:R-:W-:Y:S01]  /*9d660*/  STL [R1+0x74fc], R15 ;  /* 0x0074fc0f01007387 */ /* 0x000fe20000100800 */
[----:B------:R-:W-:Y:S02]  /*9d670*/  STL [R1+0x74f8], R14 ;  /* 0x0074f80e01007387 */ /* 0x000fe40000100800 */
[----:B------:R2:W-:Y:S02]  /*9d680*/  STL.64 [R1+0x7ea8], R12 ;  /* 0x007ea80c01007387 */ /* 0x0005e40000100a00 */
[----:B--2---:R-:W-:Y:S01]  /*9d690*/  HMMA.16816.F32 R12, R16, R4, R24 ;  /* 0x00000004100c723c */ /* 0x004fe20000001818 */
[----:B------:R-:W-:Y:S01]  /*9d6a0*/  STL.64 [R1+0x7c50], R6 ;  /* 0x007c500601007387 */ /* 0x000fe20000100a00 */
[----:B------:R0:W-:Y:S11]  /*9d6b0*/  STL.64 [R1+0x7c48], R4 ;  /* 0x007c480401007387 */ /* 0x0001f60000100a00 */
[----:B------:R-:W-:Y:S10]  /*9d6c0*/  @!UPT UIADD3 URZ, URZ, URZ, URZ ;  /* 0x0000003f3f3ff290 */ /* 0x000ff4000fffe03f */
[----:B------:R-:W-:Y:S01]  /*9d6d0*/  STL.64 [R1+0x450], R12 ;  /* 0x0004500c01007387 */ /* 0x000fe20000100a00 */
[----:B------:R-:W-:Y:S02]  /*9d6e0*/  STL.64 [R1+0x458], R14 ;  /* 0x0004580e01007387 */ /* 0x000fe40000100a00 */
[----:B0-----:R-:W2:Y:S02]  /*9d6f0*/  LDL.LU R4, [R1+0x7a0] ;  /* 0x0007a00001047983 */ /* 0x001ea40000300800 */
[----:B------:R-:W2:Y:S01]  /*9d700*/  LDL.LU R5, [R1+0x7a4] ;  /* 0x0007a40001057983 */ /* 0x000ea20000300800 */
[----:B------:R-:W2:Y:S01]  /*9d710*/  LDL.LU R6, [R1+0x7a8] ;  /* 0x0007a80001067983 */ /* 0x000ea20000300800 */
[----:B------:R-:W2:Y:S03]  /*9d720*/  LDL.LU R7, [R1+0x7ac] ;  /* 0x0007ac0001077983 */ /* 0x000ea60000300800 */
[----:B--2---:R-:W-:Y:S01]  /*9d730*/  STL.64 [R1+0x7e48], R6 ;  /* 0x007e480601007387 */ /* 0x004fe20000100a00 */
[----:B------:R0:W-:Y:S02]  /*9d740*/  STL.64 [R1+0x7e40], R4 ;  /* 0x007e400401007387 */ /* 0x0001e40000100a00 */
[----:B0-----:R-:W-:-:S02]  /*9d750*/  IMAD.MOV.U32 R4, RZ, RZ, R2 ;  /* 0x000000ffff047224 */ /* 0x001fc400078e0002 */
[----:B------:R-:W-:Y:S01]  /*9d760*/  IMAD.MOV.U32 R5, RZ, RZ, R3 ;  /* 0x000000ffff057224 */ /* 0x000fe200078e0003 */
[----:B------:R-:W2:Y:S01]  /*9d770*/  LDL.LU R2, [R1+0x7ef4] ;  /* 0x007ef40001027983 */ /* 0x000ea20000300800 */
[----:B------:R-:W2:Y:S03]  /*9d780*/  LDL.LU R3, [R1+0x7ef0] ;  /* 0x007ef00001037983 */ /* 0x000ea60000300800 */
[----:B------:R3:W-:Y:S02]  /*9d790*/  STL.64 [R1+0x7e58], R4 ;  /* 0x007e580401007387 */ /* 0x0007e40000100a00 */
[----:B---3--:R-:W-:Y:S02]  /*9d7a0*/  IMAD.MOV.U32 R4, RZ, RZ, R20 ;  /* 0x000000ffff047224 */ /* 0x008fe400078e0014 */
[----:B------:R-:W-:Y:S01]  /*9d7b0*/  IMAD.MOV.U32 R5, RZ, RZ, R21 ;  /* 0x000000ffff057224 */ /* 0x000fe200078e0015 */
[----:B------:R-:W3:Y:S01]  /*9d7c0*/  LDL.LU R20, [R1+0x7eec] ;  /* 0x007eec0001147983 */ /* 0x000ee20000300800 */
[----:B------:R-:W3:Y:S03]  /*9d7d0*/  LDL.LU R21, [R1+0x7ee8] ;  /* 0x007ee80001157983 */ /* 0x000ee60000300800 */
[----:B------:R0:W-:Y:S01]  /*9d7e0*/  STL.64 [R1+0x7e70], R4 ;  /* 0x007e700401007387 */ /* 0x0001e20000100a00 */
[----:B------:R-:W2:Y:S02]  /*9d7f0*/  LDL R19, [R1+0x3ac4] ;  /* 0x003ac40001137983 */ /* 0x000ea40000100800 */
[----:B0-----:R-:W-:-:S02]  /*9d800*/  IMAD.MOV.U32 R4, RZ, RZ, R22 ;  /* 0x000000ffff047224 */ /* 0x001fc400078e0016 */
[----:B------:R-:W-:Y:S01]  /*9d810*/  IMAD.MOV.U32 R5, RZ, RZ, R23 ;  /* 0x000000ffff057224 */ /* 0x000fe200078e0017 */
[----:B--2---:R0:W-:Y:S01]  /*9d820*/  STL [R1+0x7e50], R19 ;  /* 0x007e501301007387 */ /* 0x0041e20000100800 */
[----:B------:R-:W2:Y:S02]  /*9d830*/  LDL.LU R16, [R1+0x3e0] ;  /* 0x0003e00001107983 */ /* 0x000ea40000300800 */
[----:B------:R-:W2:Y:S02]  /*9d840*/  LDL.LU R17, [R1+0x3e4] ;  /* 0x0003e40001117983 */ /* 0x000ea40000300800 */
[----:B------:R-:W2:Y:S01]  /*9d850*/  LDL.LU R18, [R1+0x3e8] ;  /* 0x0003e80001127983 */ /* 0x000ea20000300800 */
[----:B0-----:R-:W2:Y:S01]  /*9d860*/  LDL.LU R19, [R1+0x3ec] ;  /* 0x0003ec0001137983 */ /* 0x001ea20000300800 */
[----:B------:R-:W3:Y:S02]  /*9d870*/  LDL.LU R22, [R1+0x7ee4] ;  /* 0x007ee40001167983 */ /* 0x000ee40000300800 */
[----:B------:R-:W3:Y:S02]  /*9d880*/  LDL.LU R23, [R1+0x7ee0] ;  /* 0x007ee00001177983 */ /* 0x000ee40000300800 */
[----:B------:R4:W-:Y:S01]  /*9d890*/  STL.64 [R1+0x7e88], R4 ;  /* 0x007e880401007387 */ /* 0x0009e20000100a00 */
[----:B------:R-:W2:Y:S01]  /*9d8a0*/  LDL.LU R12, [R1+0x420] ;  /* 0x00042000010c7983 */ /* 0x000ea20000300800 */
[----:B------:R-:W2:Y:S02]  /*9d8b0*/  LDL.LU R13, [R1+0x424] ;  /* 0x00042400010d7983 */ /* 0x000ea40000300800 */
[----:B------:R-:W2:Y:S02]  /*9d8c0*/  LDL.LU R14, [R1+0x428] ;  /* 0x00042800010e7983 */ /* 0x000ea40000300800 */
[----:B------:R-:W2:Y:S01]  /*9d8d0*/  LDL.LU R15, [R1+0x42c] ;  /* 0x00042c00010f7983 */ /* 0x000ea20000300800 */
[----:B------:R-:W2:Y:S01]  /*9d8e0*/  LDL.LU R8, [R1+0x430] ;  /* 0x0004300001087983 */ /* 0x000ea20000300800 */
[----:B------:R-:W2:Y:S02]  /*9d8f0*/  LDL.LU R9, [R1+0x434] ;  /* 0x0004340001097983 */ /* 0x000ea40000300800 */
[----:B----4-:R-:W-:-:S02]  /*9d900*/  IMAD.MOV.U32 R5, RZ, RZ, R10 ;  /* 0x000000ffff057224 */ /* 0x010fc400078e000a */
[----:B------:R-:W-:Y:S01]  /*9d910*/  IMAD.MOV.U32 R4, RZ, RZ, R11 ;  /* 0x000000ffff047224 */ /* 0x000fe200078e000b */
[----:B------:R-:W4:Y:S01]  /*9d920*/  LDL.LU R10, [R1+0x438] ;  /* 0x00043800010a7983 */ /* 0x000f220000300800 */
[----:B------:R-:W4:Y:S03]  /*9d930*/  LDL.LU R11, [R1+0x43c] ;  /* 0x00043c00010b7983 */ /* 0x000f260000300800 */
[----:B----4-:R-:W-:Y:S01]  /*9d940*/  STL.64 [R1+0x7ed0], R10 ;  /* 0x007ed00a01007387 */ /* 0x010fe20000100a00 */
[----:B--2---:R0:W-:Y:S03]  /*9d950*/  STL.64 [R1+0x7ec8], R8 ;  /* 0x007ec80801007387 */ /* 0x0041e60000100a00 */
[----:B0-----:R-:W3:Y:S01]  /*9d960*/  LDL.64 R8, [R1+0x1b0] ;  /* 0x0001b00001087983 */ /* 0x001ee20000100a00 */
[----:B------:R-:W-:Y:S02]  /*9d970*/  STL.64 [R1+0x7eb8], R14 ;  /* 0x007eb80e01007387 */ /* 0x000fe40000100a00 */
[----:B------:R0:W-:Y:S02]  /*9d980*/  STL.64 [R1+0x7eb0], R12 ;  /* 0x007eb00c01007387 */ /* 0x0001e40000100a00 */
[----:B0-----:R-:W-:-:S02]  /*9d990*/  IMAD.MOV.U32 R12, RZ, RZ, R3 ;  /* 0x000000ffff0c7224 */ /* 0x001fc400078e0003 */
[----:B------:R-:W-:-:S05]  /*9d9a0*/  IMAD.MOV.U32 R13, RZ, RZ, R2 ;  /* 0x000000ffff0d7224 */ /* 0x000fca00078e0002 */
[----:B------:R0:W-:Y:S04]  /*9d9b0*/  STL.64 [R1+0x7ed8], R12 ;  /* 0x007ed80c01007387 */ /* 0x0001e80000100a00 */
[----:B0-----:R-:W3:Y:S01]  /*9d9c0*/  LDL.LU R12, [R1+0x440] ;  /* 0x00044000010c7983 */ /* 0x001ee20000300800 */
[----:B------:R-:W3:Y:S02]  /*9d9d0*/  LDL.LU R13, [R1+0x444] ;  /* 0x00044400010d7983 */ /* 0x000ee40000300800 */
[----:B------:R-:W3:Y:S02]  /*9d9e0*/  LDL.LU R14, [R1+0x448] ;  /* 0x00044800010e7983 */ /* 0x000ee40000300800 */
[----:B------:R-:W3:Y:S01]  /*9d9f0*/  LDL.LU R15, [R1+0x44c] ;  /* 0x00044c00010f7983 */ /* 0x000ee20000300800 */
[----:B------:R0:W-:Y:S04]  /*9da00*/  STL.64 [R1+0x7ea0], R4 ;  /* 0x007ea00401007387 */ /* 0x0001e80000100a00 */
[----:B0-----:R-:W2:Y:S01]  /*9da10*/  LDL.64 R4, [R1+0x190] ;  /* 0x0001900001047983 */ /* 0x001ea20000100a00 */
[----:B------:R-:W-:Y:S02]  /*9da20*/  STL.64 [R1+0x7e68], R18 ;  /* 0x007e681201007387 */ /* 0x000fe40000100a00 */
[----:B------:R0:W-:Y:S02]  /*9da30*/  STL.64 [R1+0x7e60], R16 ;  /* 0x007e601001007387 */ /* 0x0001e40000100a00 */
[----:B0-----:R-:W4:Y:S01]  /*9da40*/  LDL.LU R16, [R1+0x3f0] ;  /* 0x0003f00001107983 */ /* 0x001f220000300800 */
[----:B------:R-:W4:Y:S02]  /*9da50*/  LDL.LU R17, [R1+0x3f4] ;  /* 0x0003f40001117983 */ /* 0x000f240000300800 */
[----:B------:R-:W2:Y:S02]  /*9da60*/  LDL.LU R18, [R1+0x3f8] ;  /* 0x0003f80001127983 */ /* 0x000ea40000300800 */
[----:B------:R-:W2:Y:S02]  /*9da70*/  LDL.LU R19, [R1+0x3fc] ;  /* 0x0003fc0001137983 */ /* 0x000ea40000300800 */
[----:B--2---:R-:W-:Y:S01]  /*9da80*/  STL.64 [R1+0x7e80], R18 ;  /* 0x007e801201007387 */ /* 0x004fe20000100a00 */
[----:B----4-:R0:W-:Y:S03]  /*9da90*/  STL.64 [R1+0x7e78], R16 ;  /* 0x007e781001007387 */ /* 0x0101e60000100a00 */
[----:B0-----:R-:W2:Y:S01]  /*9daa0*/  LDL.LU R16, [R1+0x400] ;  /* 0x0004000001107983 */ /* 0x001ea20000300800 */
[----:B------:R-:W2:Y:S02]  /*9dab0*/  LDL.LU R17, [R1+0x404] ;  /* 0x0004040001117983 */ /* 0x000ea40000300800 */
[----:B------:R-:W4:Y:S02]  /*9dac0*/  LDL.LU R18, [R1+0x408] ;  /* 0x0004080001127983 */ /* 0x000f240000300800 */
[----:B------:R-:W4:Y:S01]  /*9dad0*/  LDL.LU R19, [R1+0x40c] ;  /* 0x00040c0001137983 */ /* 0x000f220000300800 */
[----:B---3--:R-:W-:Y:S01]  /*9dae0*/  HMMA.16816.F32 R12, R20, R8, R12 ;  /* 0x00000008140c723c */ /* 0x008fe2000000180c */
[----:B------:R-:W-:-:S02]  /*9daf0*/  IMAD.MOV.U32 R3, RZ, RZ, R8 ;  /* 0x000000ffff037224 */ /* 0x000fc400078e0008 */
[----:B------:R-:W-:Y:S01]  /*9db00*/  IMAD.MOV.U32 R2, RZ, RZ, R9 ;  /* 0x000000ffff027224 */ /* 0x000fe200078e0009 */
[----:B----4-:R-:W-:Y:S01]  /*9db10*/  STL.64 [R1+0x7e98], R18 ;  /* 0x007e981201007387 */ /* 0x010fe20000100a00 */
        /* <DEDUP_REMOVED lines=8> */
[----:B------:R-:W3:Y:S04]  /*9dba0*/  LDL.LU R27, [R1+0x7cc] ;  /* 0x0007cc00011b7983 */ /* 0x000ee80000300800 */
[----:B------:R0:W-:Y:S01]  /*9dbb0*/  STL.64 [R1+0x440], R12 ;  /* 0x0004400c01007387 */ /* 0x0001e20000100a00 */
[----:B------:R1:W-:Y:S03]  /*9dbc0*/  STL.64 [R1+0x448], R14 ;  /* 0x0004480e01007387 */ /* 0x0003e60000100a00 */
[----:B0-----:R-:W1:Y:S01]  /*9dbd0*/  LDL.LU.64 R12, [R1+0x7ed8] ;  /* 0x007ed800010c7983 */ /* 0x001e620000300a00 */
[----:B------:R-:W1:Y:S02]  /*9dbe0*/  LDL.LU.64 R10, [R1+0x7ed0] ;  /* 0x007ed000010a7983 */ /* 0x000e640000300a00 */
[----:B------:R-:W1:Y:S02]  /*9dbf0*/  LDL.LU.64 R8, [R1+0x7ec8] ;  /* 0x007ec80001087983 */ /* 0x000e640000300a00 */
[C---:B-1----:R-:W-:Y:S01]  /*9dc00*/  HMMA.16816.F32 R12, R20.reuse, R12, R8 ;  /* 0x0000000c140c723c */ /* 0x042fe20000001808 */
[----:B------:R-:W4:Y:S11]  /*9dc10*/  LDL.LU.64 R8, [R1+0x7ec0] ;  /* 0x007ec00001087983 */ /* 0x000f360000300a00 */
[----:B------:R-:W-:Y:S11]  /*9dc20*/  @!UPT UIADD3 URZ, URZ, URZ, URZ ;  /* 0x0000003f3f3ff290 */ /* 0x000ff6000fffe03f */
[----:B------:R0:W-:Y:S01]  /*9dc30*/  STL.64 [R1+0x430], R12 ;  /* 0x0004300c01007387 */ /* 0x0001e20000100a00 */
[----:B------:R-:W-:Y:S02]  /*9dc40*/  IMAD.MOV.U32 R10, RZ, RZ, R14 ;  /* 0x000000ffff0a7224 */ /* 0x000fe400078e000e */
[----:B------:R-:W-:Y:S02]  /*9dc50*/  IMAD.MOV.U32 R11, RZ, RZ, R15 ;  /* 0x000000ffff0b7224 */ /* 0x000fe400078e000f */
[----:B------:R-:W2:Y:S04]  /*9dc60*/  LDL.LU.64 R14, [R1+0x7eb8] ;  /* 0x007eb800010e7983 */ /* 0x000ea80000300a00 */
[----:B0-----:R-:W2:Y:S01]  /*9dc70*/  LDL.LU.64 R12, [R1+0x7eb0] ;  /* 0x007eb000010c7983 */ /* 0x001ea20000300a00 */
[----:B------:R-:W-:Y:S02]  /*9dc80*/  STL [R1+0x74dc], R11 ;  /* 0x0074dc0b01007387 */ /* 0x000fe40000100800 */
[----:B------:R-:W-:Y:S01]  /*9dc90*/  STL [R1+0x74d8], R10 ;  /* 0x0074d80a01007387 */ /* 0x000fe20000100800 */
[C---:B--2---:R-:W-:Y:S11]  /*9dca0*/  HMMA.16816.F32 R12, R20.reuse, R4, R12 ;  /* 0x00000004140c723c */ /* 0x044ff6000000180c */
[----:B------:R-:W-:Y:S11]  /*9dcb0*/  @!UPT UIADD3 URZ, URZ, URZ, URZ ;  /* 0x0000003f3f3ff290 */ /* 0x000ff6000fffe03f */
[----:B------:R-:W-:Y:S01]  /*9dcc0*/  @!UPT UIADD3 URZ, URZ, URZ, URZ ;  /* 0x0000003f3f3ff290 */ /* 0x000fe2000fffe03f */
[----:B------:R0:W-:Y:S01]  /*9dcd0*/  STL.64 [R1+0x420], R12 ;  /* 0x0004200c01007387 */ /* 0x0001e20000100a00 */
[----:B------:R1:W-:Y:S03]  /*9dce0*/  STL.64 [R1+0x428], R14 ;  /* 0x0004280e01007387 */ /* 0x0003e60000100a00 */
[----:B0-----:R-:W2:Y:S01]  /*9dcf0*/  LDL.LU.64 R12, [R1+0x7ea8] ;  /* 0x007ea800010c7983 */ /* 0x001ea20000300a00 */
[----:B-1----:R-:W-:Y:S02]  /*9dd00*/  IMAD.MOV.U32 R15, RZ, RZ, R4 ;  /* 0x000000ffff0f7224 */ /* 0x002fe400078e0004 */
[----:B------:R-:W-:Y:S02]  /*9dd10*/  IMAD.MOV.U32 R14, RZ, RZ, R5 ;  /* 0x000000ffff0e7224 */ /* 0x000fe400078e0005 */
[----:B------:R-:W2:Y:S03]  /*9dd20*/  LDL.LU.64 R4, [R1+0x7ea0] ;  /* 0x007ea00001047983 */ /* 0x000ea60000300a00 */
[----:B------:R-:W-:Y:S01]  /*9dd30*/  STL.64 [R1+0x7c70], R14 ;  /* 0x007c700e01007387 */ /* 0x000fe20000100a00 */
[----:B--2---:R-:W-:Y:S01]  /*9dd40*/  HMMA.16816.F32 R4, R20, R4, R16 ;  /* 0x000000041404723c */ /* 0x004fe20000001810 */
[----:B------:R0:W-:Y:S04]  /*9dd50*/  STL.64 [R1+0x7c68], R12 ;  /* 0x007c680c01007387 */ /* 0x0001e80000100a00 */
[----:B0-----:R-:W2:Y:S04]  /*9dd60*/  LDL R12, [R1+0x130] ;  /* 0x00013000010c7983 */ /* 0x001ea80000100800 */
[----:B------:R-:W2:Y:S01]  /*9dd70*/  LDL R13, [R1+0x134] ;  /* 0x00013400010d7983 */ /* 0x000ea20000100800 */
[----:B------:R-:W2:Y:S02]  /*9dd80*/  LDL.LU.64 R18, [R1+0x7e98] ;  /* 0x007e980001127983 */ /* 0x000ea40000300a00 */
[----:B------:R-:W2:Y:S11]  /*9dd90*/  LDL.LU.64 R16, [R1+0x7e90] ;  /* 0x007e900001107983 */ /* 0x000eb60000300a00 */
[----:B------:R0:W-:Y:S04]  /*9dda0*/  STL.64 [R1+0x410], R4 ;  /* 0x0004100401007387 */ /* 0x0001e80000100a00 */
[----:B0-----:R-:W2:Y:S01]  /*9ddb0*/  LDL.LU.64 R4, [R1+0x7e88] ;  /* 0x007e880001047983 */ /* 0x001ea20000300a00 */
[----:B------:R-:W-:-:S02]  /*9ddc0*/  IMAD.MOV.U32 R11, RZ, RZ, R6 ;  /* 0x000000ffff0b7224 */ /* 0x000fc400078e0006 */
[----:B------:R-:W-:-:S05]  /*9ddd0*/  IMAD.MOV.U32 R10, RZ, RZ, R7 ;  /* 0x000000ffff0a7224 */ /* 0x000fca00078e0007 */
[----:B------:R-:W-:Y:S01]  /*9dde0*/  STL.64 [R1+0x7c60], R10 ;  /* 0x007c600a01007387 */ /* 0x000fe20000100a00 */
[----:B----4-:R0:W-:Y:S03]  /*9ddf0*/  STL.64 [R1+0x7c58], R8 ;  /* 0x007c580801007387 */ /* 0x0101e60000100a00 */
[----:B0-----:R-:W4:Y:S01]  /*9de00*/  LDL.LU R8, [R1+0x7b0] ;  /* 0x0007b00001087983 */ /* 0x001f220000300800 */
[----:B------:R-:W4:Y:S02]  /*9de10*/  LDL.LU R9, [R1+0x7b4] ;  /* 0x0007b40001097983 */ /* 0x000f240000300800 */
[----:B------:R-:W4:Y:S02]  /*9de20*/  LDL.LU R10, [R1+0x7b8] ;  /* 0x0007b800010a7983 */ /* 0x000f240000300800 */
[----:B------:R-:W4:Y:S01]  /*9de30*/  LDL.LU R11, [R1+0x7bc] ;  /* 0x0007bc00010b7983 */ /* 0x000f220000300800 */
[C---:B--2---:R-:W-:Y:S01]  /*9de40*/  HMMA.16816.F32 R4, R20.reuse, R4, R16 ;  /* 0x000000041404723c */ /* 0x044fe20000001810 */
[----:B------:R-:W2:Y:S01]  /*9de50*/  LDL.LU.64 R18, [R1+0x7e80] ;  /* 0x007e800001127983 */ /* 0x000ea20000300a00 */
[----:B------:R-:W2:Y:S11]  /*9de60*/  LDL.LU.64 R16, [R1+0x7e78] ;  /* 0x007e780001107983 */ /* 0x000eb60000300a00 */
[----:B------:R-:W-:Y:S10]  /*9de70*/  @!UPT UIADD3 URZ, URZ, URZ, URZ ;  /* 0x0000003f3f3ff290 */ /* 0x000ff4000fffe03f */
[----:B------:R0:W-:Y:S01]  /*9de80*/  STL.64 [R1+0x400], R4 ;  /* 0x0004000401007387 */ /* 0x0001e20000100a00 */
[----:B------:R2:W-:Y:S03]  /*9de90*/  STL.64 [R1+0x408], R6 ;  /* 0x0004080601007387 */ /* 0x0005e60000100a00 */
[----:B0-----:R-:W2:Y:S02]  /*9dea0*/  LDL.LU.64 R4, [R1+0x7e70] ;  /* 0x007e700001047983 */ /* 0x001ea40000300a00 */
[C---:B--2---:R-:W-:Y:S02]  /*9deb0*/  HMMA.16816.F32 R4, R20.reuse, R4, R16 ;  /* 0x000000041404723c */ /* 0x044fe40000001810 */
[----:B------:R-:W2:Y:S01]  /*9dec0*/  LDL.LU.64 R18, [R1+0x7e68] ;  /* 0x007e680001127983 */ /* 0x000ea20000300a00 */
[----:B------:R-:W2:Y:S11]  /*9ded0*/  LDL.LU.64 R16, [R1+0x7e60] ;  /* 0x007e600001107983 */ /* 0x000eb60000300a00 */
[----:B------:R-:W-:Y:S09]  /*9dee0*/  @!UPT UIADD3 URZ, URZ, URZ, URZ ;  /* 0x0000003f3f3ff290 */ /* 0x000ff2000fffe03f */
[----:B------:R0:W-:Y:S01]  /*9def0*/  STL.64 [R1+0x3f0], R4 ;  /* 0x0003f00401007387 */ /* 0x0001e20000100a00 */
[----:B------:R2:W-:Y:S03]  /*9df00*/  STL.64 [R1+0x3f8], R6 ;  /* 0x0003f80601007387 */ /* 0x0005e60000100a00 */
[----:B0-----:R-:W2:Y:S02]  /*9df10*/  LDL.LU.64 R4, [R1+0x7e58] ;  /* 0x007e580001047983 */ /* 0x001ea40000300a00 */
[C---:B--2---:R-:W-:Y:S02]  /*9df20*/  HMMA.16816.F32 R4, R20.reuse, R4, R16 ;  /* 0x000000041404723c */ /* 0x044fe40000001810 */
[----:B------:R-:W2:Y:S11]  /*9df30*/  LDL.LU R19, [R1+0x7e50] ;  /* 0x007e500001137983 */ /* 0x000eb60000300800 */
[----:B------:R-:W-:Y:S10]  /*9df40*/  @!UPT UIADD3 URZ, URZ, URZ, URZ ;  /* 0x0000003f3f3ff290 */ /* 0x000ff4000fffe03f */
[----:B------:R-:W-:Y:S01]  /*9df50*/  STL.64 [R1+0x3e0], R4 ;  /* 0x0003e00401007387 */ /* 0x000fe20000100a00 */
[----:B------:R0:W-:Y:S03]  /*9df60*/  STL.64 [R1+0x3e8], R6 ;  /* 0x0003e80601007387 */ /* 0x0001e60000100a00 */
[----:B0-----:R-:W3:Y:S01]  /*9df70*/  LDL.LU.64 R6, [R1+0x7e48] ;  /* 0x007e480001067983 */ /* 0x001ee20000300a00 */
[----:B------:R-:W3:Y:S03]  /*9df80*/  LDL.LU.64 R4, [R1+0x7e40] ;  /* 0x007e400001047983 */ /* 0x000ee60000300a00 */
[----:B--2---:R-:W0:Y:S04]  /*9df90*/  LDSM.16.MT88.4 R16, [R19+0x21000] ;  /* 0x021000001310783b */ /* 0x004e280000004200 */
[----:B0-----:R-:W-:Y:S01]  /*9dfa0*/  STL.64 [R1+0x7c40], R18 ;  /* 0x007c401201007387 */ /* 0x001fe20000100a00 */
[----:B------:R0:W-:Y:S03]  /*9dfb0*/  STL.64 [R1+0x7c38], R16 ;  /* 0x007c381001007387 */ /* 0x0001e60000100a00 */
[----:B0-----:R-:W3:Y:S04]  /*9dfc0*/  LDL R16, [R1+0x140] ;  /* 0x0001400001107983 */ /* 0x001ee80000100800 */
[----:B------:R-:W3:Y:S01]  /*9dfd0*/  LDL R17, [R1+0x144] ;  /* 0x0001440001117983 */ /* 0x000ee20000100800 */
[C---:B----4-:R-:W-:Y:S08]  /*9dfe0*/  HMMA.16816.F32 R8, R20.reuse, R12, R8 ;  /* 0x0000000c1408723c */ /* 0x050ff00000001808 */
[C---:B---3--:R-:W-:Y:S01]  /*9dff0*/  HMMA.16816.F32 R16, R20.reuse, R16, R24 ;  /* 0x000000101410723c */ /* 0x048fe20000001818 */
[----:B------:R-:W2:Y:S11]  /*9e000*/  LDL.LU.64 R24, [R1+0x7e38] ;  /* 0x007e380001187983 */ /* 0x000eb60000300a00 */
[----:B------:R-:W-:Y:S11]  /*9e010*/  @!UPT UIADD3 URZ, URZ, URZ, URZ ;  /* 0x0000003f3f3ff290 */ /* 0x000ff6000fffe03f */
[----:B------:R-:W-:Y:S01]  /*9e020*/  STL.64 [R1+0x7c0], R16 ;  /* 0x0007c01001007387 */ /* 0x000fe20000100a00 */
[----:B------:R-:W-:Y:S02]  /*9e030*/  STL.64 [R1+0x7c8], R18 ;  /* 0x0007c81201007387 */ /* 0x000fe40000100a00 */
[----:B------:R-:W-:Y:S02]  /*9e040*/  STL.64 [R1+0x7b0], R8 ;  /* 0x0007b00801007387 */ /* 0x000fe40000100a00 */
[----:B------:R-:W-:Y:S01]  /*9e050*/  STL.64 [R1+0x7b8], R10 ;  /* 0x0007b80a01007387 */ /* 0x000fe20000100a00 */
[----:B--2---:R-:W-:Y:S07]  /*9e060*/  HMMA.16816.F32 R4, R20, R24, R4 ;  /* 0x000000181404723c */ /* 0x004fee0000001804 */
[----:B------:R-:W-:-:S02]  /*9e070*/  IMAD.MOV.U32 R24, RZ, RZ, R28 ;  /* 0x000000ffff187224 */ /* 0x000fc400078e001c */
[----:B------:R-:W-:Y:S01]  /*9e080*/  IMAD.MOV.U32 R25, RZ, RZ, R0 ;  /* 0x000000ffff197224 */ /* 0x000fe200078e0000 */
[----:B------:R-:W2:Y:S11]  /*9e090*/  LDL.LU R28, [R1+0x7e34] ;  /* 0x007e3400011c7983 */ /* 0x000eb60000300800 */
[----:B------:R-:W-:Y:S02]  /*9e0a0*/  @!UPT UIADD3 URZ, URZ, URZ, URZ ;  /* 0x0000003f3f3ff290 */ /* 0x000fe4000fffe03f */
[----:B------:R-:W-:Y:S01]  /*9e0b0*/  STL.64 [R1+0x7a0], R4 ;  /* 0x0007a00401007387 */ /* 0x000fe20000100a00 */
[----:B------:R-:W-:Y:S02]  /*9e0c0*/  STL.64 [R1+0x7a8], R6 ;  /* 0x0007a80601007387 */ /* 0x000fe40000100a00 */
[----:B------:R-:W3:Y:S02]  /*9e0d0*/  LDL.LU R0, [R1+0x7e30] ;  /* 0x007e300001007983 */ /* 0x000ee40000300800 */
[----:B------:R0:W-:Y:S01]  /*9e0e0*/  STL.64 [R1+0x7c98], R24 ;  /* 0x007c981801007387 */ /* 0x0001e20000100a00 */
[----:B------:R-:W4:Y:S01]  /*9e0f0*/  LDL.LU R12, [R1+0x670] ;  /* 0x00067000010c7983 */ /* 0x000f220000300800 */
[----:B------:R-:W4:Y:S02]  /*9e100*/  LDL.LU R13, [R1+0x674] ;  /* 0x00067400010d7983 */ /* 0x000f240000300800 */
[----:B------:R-:W2:Y:S02]  /*9e110*/  LDL.LU R14, [R1+0x678] ;  /* 0x00067800010e7983 */ /* 0x000ea40000300800 */
[----:B------:R-:W2:Y:S01]  /*9e120*/  LDL.LU R15, [R1+0x67c] ;  /* 0x00067c00010f7983 */ /* 0x000ea20000300800 */
[----:B0-----:R-:W2:Y:S01]  /*9e130*/  LDL R24, [R1+0x10] ;  /* 0x0000100001187983 */ /* 0x001ea20000100800 */
[----:B------:R-:W-:-:S02]  /*9e140*/  IMAD.MOV.U32 R25, RZ, RZ, R29 ;  /* 0x000000ffff197224 */ /* 0x000fc400078e001d */
[----:B------:R-:W3:Y:S03]  /*9e150*/  LDL.LU R29, [R1+0x7e2c] ;  /* 0x007e2c00011d7983 */ /* 0x000ee60000300800 */
[----:B--2---:R-:W-:Y:S01]  /*9e160*/  STL.64 [R1+0x7cb0], R24 ;  /* 0x007cb01801007387 */ /* 0x004fe20000100a00 */
[----:B------:R-:W-:Y:S02]  /*9e170*/  STL.64 [R1+0x7c90], R14 ;  /* 0x007c900e01007387 */ /* 0x000fe40000100a00 */
[----:B----4-:R0:W-:Y:S02]  /*9e180*/  STL.64 [R1+0x7c88], R12 ;  /* 0x007c880c01007387 */ /* 0x0101e40000100a00 */
[----:B0-----:R-:W2:Y:S01]  /*9e190*/  LDL.LU R12, [R1+0x680] ;  /* 0x00068000010c7983 */ /* 0x001ea20000300800 */
[----:B------:R-:W2:Y:S02]  /*9e1a0*/  LDL.LU R13, [R1+0x684] ;  /* 0x00068400010d7983 */ /* 0x000ea40000300800 */
[----:B------:R-:W4:Y:S02]  /*9e1b0*/  LDL.LU R14, [R1+0x688] ;  /* 0x00068800010e7983 */ /* 0x000f240000300800 */
[----:B------:R-:W4:Y:S02]  /*9e1c0*/  LDL.LU R15, [R1+0x68c] ;  /* 0x00068c00010f7983 */ /* 0x000f240000300800 */
[----:B---3--:R-:W-:-:S02]  /*9e1d0*/  IMAD.MOV.U32 R24, RZ, RZ, R0 ;  /* 0x000000ffff187224 */ /* 0x008fc400078e0000 */
[----:B------:R-:W-:Y:S01]  /*9e1e0*/  IMAD.MOV.U32 R25, RZ, RZ, R28 ;  /* 0x000000ffff197224 */ /* 0x000fe200078e001c */
[----:B------:R-:W3:Y:S01]  /*9e1f0*/  LDL.LU R0, [R1+0x7e28] ;  /* 0x007e280001007983 */ /* 0x000ee20000300800 */
[----:B------:R-:W3:Y:S03]  /*9e200*/  LDL.LU R28, [R1+0x7e24] ;  /* 0x007e2400011c7983 */ /* 0x000ee60000300800 */
[----:B------:R-:W-:Y:S04]  /*9e210*/  STL.64 [R1+0x7cc8], R24 ;  /* 0x007cc81801007387 */ /* 0x000fe80000100a00 */
[----:B----4-:R-:W-:Y:S01]  /*9e220*/  STL.64 [R1+0x7ca8], R14 ;  /* 0x007ca80e01007387 */ /* 0x010fe20000100a00 */
[----:B--2---:R0:W-:Y:S03]  /*9e230*/  STL.64 [R1+0x7ca0], R12 ;  /* 0x007ca00c01007387 */ /* 0x0041e60000100a00 */
[----:B0-----:R-:W2:Y:S01]  /*9e240*/  LDL.LU R12, [R1+0x690] ;  /* 0x00069000010c7983 */ /* 0x001ea20000300800 */
[----:B------:R-:W2:Y:S02]  /*9e250*/  LDL.LU R13, [R1+0x694] ;  /* 0x00069400010d7983 */ /* 0x000ea40000300800 */
[----:B------:R-:W4:Y:S02]  /*9e260*/  LDL.LU R14, [R1+0x698] ;  /* 0x00069800010e7983 */ /* 0x000f240000300800 */
[----:B------:R-:W4:Y:S01]  /*9e270*/  LDL.LU R15, [R1+0x69c] ;  /* 0x00069c00010f7983 */ /* 0x000f220000300800 */
[----:B------:R-:W2:Y:S01]  /*9e280*/  LDL R24, [R1+0x30] ;  /* 0x0000300001187983 */ /* 0x000ea20000100800 */
[----:B------:R-:W-:-:S02]  /*9e290*/  IMAD.MOV.U32 R25, RZ, RZ, R29 ;  /* 0x000000ffff197224 */ /* 0x000fc400078e001d */
        /* <DEDUP_REMOVED lines=10> */
[----:B------:R-:W3:Y:S03]  /*9e340*/  LDL.LU R29, [R1+0x7e1c] ;  /* 0x007e1c00011d7983 */ /* 0x000ee60000300800 */
[----:B--2---:R0:W-:Y:S04]  /*9e350*/  STL.64 [R1+0x7cf8], R4 ;  /* 0x007cf80401007387 */ /* 0x0041e80000100a00 */
[----:B0-----:R-:W2:Y:S04]  /*9e360*/  LDL R4, [R1+0x60] ;  /* 0x0000600001047983 */ /* 0x001ea80000100800 */
[----:B------:R-:W2:Y:S04]  /*9e370*/  LDL R5, [R1+0x64] ;  /* 0x0000640001057983 */ /* 0x000ea80000100800 */
[----:B--2---:R0:W-:Y:S01]  /*9e380*/  STL.64 [R1+0x7d10], R4 ;  /* 0x007d100401007387 */ /* 0x0041e20000100a00 */
[----:B------:R-:W2:Y:S02]  /*9e390*/  LDL.LU R16, [R1+0x6d0] ;  /* 0x0006d00001107983 */ /* 0x000ea40000300800 */
[----:B------:R-:W2:Y:S02]  /*9e3a0*/  LDL.LU R17, [R1+0x6d4] ;  /* 0x0006d40001117983 */ /* 0x000ea40000300800 */
[----:B------:R-:W2:Y:S01]  /*9e3b0*/  LDL.LU R18, [R1+0x6d8] ;  /* 0x0006d80001127983 */ /* 0x000ea20000300800 */
[----:B------:R-:W2:Y:S04]  /*9e3c0*/  LDL.LU R19, [R1+0x6dc] ;  /* 0x0006dc0001137983 */ /* 0x000ea80000300800 */
[----:B0-----:R-:W2:Y:S01]  /*9e3d0*/  LDL R4, [R1+0x70] ;  /* 0x0000700001047983 */ /* 0x001ea20000100800 */
[----:B---3--:R-:W-:-:S02]  /*9e3e0*/  IMAD.MOV.U32 R5, RZ, RZ, R29 ;  /* 0x000000ffff057224 */ /* 0x008fc400078e001d */
[----:B------:R-:W3:Y:S03]  /*9e3f0*/  LDL.LU R29, [R1+0x7e18] ;  /* 0x007e1800011d7983 */ /* 0x000ee60000300800 */
[----:B--2---:R-:W-:Y:S01]  /*9e400*/  STL.64 [R1+0x7d28], R4 ;  /* 0x007d280401007387 */ /* 0x004fe20000100a00 */
[----:B------:R-:W-:Y:S02]  /*9e410*/  STL.64 [R1+0x7d08], R18 ;  /* 0x007d081201007387 */ /* 0x000fe40000100a00 */
[----:B------:R0:W-:Y:S02]  /*9e420*/  STL.64 [R1+0x7d00], R16 ;  /* 0x007d001001007387 */ /* 0x0001e40000100a00 */
[----:B0-----:R-:W2:Y:S01]  /*9e430*/  LDL.LU R16, [R1+0x6e0] ;  /* 0x0006e00001107983 */ /* 0x001ea20000300800 */
[----:B------:R-:W2:Y:S02]  /*9e440*/  LDL.LU R17, [R1+0x6e4] ;  /* 0x0006e40001117983 */ /* 0x000ea40000300800 */
[----:B------:R-:W2:Y:S02]  /*9e450*/  LDL.LU R18, [R1+0x6e8] ;  /* 0x0006e80001127983 */ /* 0x000ea40000300800 */
[----:B------:R-:W2:Y:S01]  /*9e460*/  LDL.LU R19, [R1+0x6ec] ;  /* 0x0006ec0001137983 */ /* 0x000ea20000300800 */
[----:B------:R-:W2:Y:S04]  /*9e470*/  LDL R4, [R1+0x80] ;  /* 0x0000800001047983 */ /* 0x000ea80000100800 */
[----:B------:R-:W2:Y:S04]  /*9e480*/  LDL R5, [R1+0x84] ;  /* 0x0000840001057983 */ /* 0x000ea80000100800 */
[----:B--2---:R-:W-:Y:S01]  /*9e490*/  STL.64 [R1+0x7d40], R4 ;  /* 0x007d400401007387 */ /* 0x004fe20000100a00 */
[----:B------:R-:W-:Y:S02]  /*9e4a0*/  STL.64 [R1+0x7d20], R18 ;  /* 0x007d201201007387 */ /* 0x000fe40000100a00 */
[----:B------:R0:W-:Y:S02]  /*9e4b0*/  STL.64 [R1+0x7d18], R16 ;  /* 0x007d181001007387 */ /* 0x0001e40000100a00 */
[----:B0-----:R-:W2:Y:S01]  /*9e4c0*/  LDL.LU R16, [R1+0x6f0] ;  /* 0x0006f00001107983 */ /* 0x001ea20000300800 */
[----:B------:R-:W2:Y:S02]  /*9e4d0*/  LDL.LU R17, [R1+0x6f4] ;  /* 0x0006f40001117983 */ /* 0x000ea40000300800 */
[----:B------:R-:W2:Y:S02]  /*9e4e0*/  LDL.LU R18, [R1+0x6f8] ;  /* 0x0006f80001127983 */ /* 0x000ea40000300800 */
[----:B------:R-:W2:Y:S01]  /*9e4f0*/  LDL.LU R19, [R1+0x6fc] ;  /* 0x0006fc0001137983 */ /* 0x000ea20000300800 */
[----:B------:R-:W2:Y:S01]  /*9e500*/  LDL R4, [R1+0x90] ;  /* 0x0000900001047983 */ /* 0x000ea20000100800 */
        /* <DEDUP_REMOVED lines=21> */
[----:B--2---:R0:W-:Y:S04]  /*9e660*/  STL.64 [R1+0x7d88], R4 ;  /* 0x007d880401007387 */ /* 0x0041e80000100a00 */
[----:B0-----:R-:W2:Y:S04]  /*9e670*/  LDL R4, [R1+0xc0] ;  /* 0x0000c00001047983 */ /* 0x001ea80000100800 */
        /* <DEDUP_REMOVED lines=38> */
[----:B------:R-:W3:Y:S04]  /*9e8e0*/  LDL R8, [R1+0x110] ;  /* 0x0001100001087983 */ /* 0x000ee80000100800 */
        /* <DEDUP_REMOVED lines=11> */
[----:B------:R-:W2:Y:S01]  /*9e9a0*/  LDL.LU R7, [R1+0x79c] ;  /* 0x00079c0001077983 */ /* 0x000ea20000300800 */
[----:B------:R-:W-:Y:S01]  /*9e9b0*/  STL.64 [R1+0x7d80], R18 ;  /* 0x007d801201007387 */ /* 0x000fe20000100a00 */
[----:B------:R0:W-:Y:S03]  /*9e9c0*/  STL.64 [R1+0x7d78], R16 ;  /* 0x007d781001007387 */ /* 0x0001e60000100a00 */
[----:B0-----:R-:W2:Y:S01]  /*9e9d0*/  LDL.LU R16, [R1+0x730] ;  /* 0x0007300001107983 */ /* 0x001ea20000300800 */
[----:B------:R-:W2:Y:S02]  /*9e9e0*/  LDL.LU R17, [R1+0x734] ;  /* 0x0007340001117983 */ /* 0x000ea40000300800 */
[----:B------:R-:W2:Y:S02]  /*9e9f0*/  LDL.LU R18, [R1+0x738] ;  /* 0x0007380001127983 */ /* 0x000ea40000300800 */
[----:B------:R-:W2:Y:S02]  /*9ea00*/  LDL.LU R19, [R1+0x73c] ;  /* 0x00073c0001137983 */ /* 0x000ea40000300800 */
[----:B---3--:R-:W-:Y:S01]  /*9ea10*/  IMAD.MOV.U32 R9, RZ, RZ, R29 ;  /* 0x000000ffff097224 */ /* 0x008fe200078e001d */
        /* <DEDUP_REMOVED lines=8> */
[----:B0-----:R-:W3:Y:S01]  /*9eaa0*/  LDL.LU R12, [R1+0x6b0] ;  /* 0x0006b000010c7983 */ /* 0x001ee20000300800 */
[----:B------:R-:W3:Y:S02]  /*9eab0*/  LDL.LU R13, [R1+0x6b4] ;  /* 0x0006b400010d7983 */ /* 0x000ee40000300800 */
[----:B------:R-:W4:Y:S02]  /*9eac0*/  LDL.LU R14, [R1+0x6b8] ;  /* 0x0006b800010e7983 */ /* 0x000f240000300800 */
[----:B------:R-:W4:Y:S01]  /*9ead0*/  LDL.LU R15, [R1+0x6bc] ;  /* 0x0006bc00010f7983 */ /* 0x000f220000300800 */
[C---:B------:R-:W-:Y:S01]  /*9eae0*/  HMMA.16816.F32 R8, R20.reuse, R8, R4 ;  /* 0x000000081408723c */ /* 0x040fe20000001804 */
[----:B----4-:R-:W-:Y:S01]  /*9eaf0*/  STL.64 [R1+0x7cf0], R14 ;  /* 0x007cf00e01007387 */ /* 0x010fe20000100a00 */
[----:B---3--:R0:W-:Y:S03]  /*9eb00*/  STL.64 [R1+0x7ce8], R12 ;  /* 0x007ce80c01007387 */ /* 0x0081e60000100a00 */
[----:B0-----:R-:W3:Y:S01]  /*9eb10*/  LDL.LU R12, [R1+0x6c0] ;  /* 0x0006c000010c7983 */ /* 0x001ee20000300800 */
[----:B------:R-:W3:Y:S02]  /*9eb20*/  LDL.LU R13, [R1+0x6c4] ;  /* 0x0006c400010d7983 */ /* 0x000ee40000300800 */
[----:B------:R-:W3:Y:S02]  /*9eb30*/  LDL.LU R14, [R1+0x6c8] ;  /* 0x0006c800010e7983 */ /* 0x000ee40000300800 */
[----:B------:R-:W3:Y:S01]  /*9eb40*/  LDL.LU R15, [R1+0x6cc] ;  /* 0x0006cc00010f7983 */ /* 0x000ee20000300800 */
[----:B------:R-:W4:Y:S01]  /*9eb50*/  LDL.LU.64 R6, [R1+0x7e00] ;  /* 0x007e000001067983 */ /* 0x000f220000300a00 */
[----:B------:R-:W4:Y:S11]  /*9eb60*/  LDL.LU.64 R4, [R1+0x7df8] ;  /* 0x007df80001047983 */ /* 0x000f360000300a00 */
[----:B------:R0:W-:Y:S02]  /*9eb70*/  STL.64 [R1+0x790], R8 ;  /* 0x0007900801007387 */ /* 0x0001e40000100a00 */
[----:B------:R4:W-:Y:S01]  /*9eb80*/  STL.64 [R1+0x798], R10 ;  /* 0x0007980a01007387 */ /* 0x0009e20000100a00 */
[----:B0-----:R-:W4:Y:S02]  /*9eb90*/  LDL.LU.64 R8, [R1+0x7df0] ;  /* 0x007df00001087983 */ /* 0x001f240000300a00 */
[C---:B----4-:R-:W-:Y:S02]  /*9eba0*/  HMMA.16816.F32 R8, R20.reuse, R8, R4 ;  /* 0x000000081408723c */ /* 0x050fe40000001804 */
[----:B------:R-:W4:Y:S01]  /*9ebb0*/  LDL.LU.64 R6, [R1+0x7de8] ;  /* 0x007de80001067983 */ /* 0x000f220000300a00 */
[----:B------:R-:W4:Y:S11]  /*9ebc0*/  LDL.LU.64 R4, [R1+0x7de0] ;  /* 0x007de00001047983 */ /* 0x000f360000300a00 */
[----:B------:R-:W-:Y:S09]  /*9ebd0*/  @!UPT UIADD3 URZ, URZ, URZ, URZ ;  /* 0x0000003f3f3ff290 */ /* 0x000ff2000fffe03f */
[----:B------:R0:W-:Y:S01]  /*9ebe0*/  STL.64 [R1+0x780], R8 ;  /* 0x0007800801007387 */ /* 0x0001e20000100a00 */
[----:B------:R4:W-:Y:S03]  /*9ebf0*/  STL.64 [R1+0x788], R10 ;  /* 0x0007880a01007387 */ /* 0x0009e60000100a00 */
        /* <DEDUP_REMOVED lines=16> */
[----:B------:R-:W2:Y:S11]  /*9ed00*/  LDL.LU.64 R4, [R1+0x7da0] ;  /* 0x007da00001047983 */ /* 0x000eb60000300a00 */
[----:B------:R-:W-:Y:S10]  /*9ed10*/  @!UPT UIADD3 URZ, URZ, URZ, URZ ;  /* 0x0000003f3f3ff290 */ /* 0x000ff4000fffe03f */
[----:B------:R0:W-:Y:S01]  /*9ed20*/  STL.64 [R1+0x750], R8 ;  /* 0x0007500801007387 */ /* 0x0001e20000100a00 */
[----:B------:R1:W-:Y:S03]  /*9ed30*/  STL.64 [R1+0x758], R10 ;  /* 0x0007580a01007387 */ /* 0x0003e60000100a00 */
[----:B0-----:R-:W4:Y:S01]  /*9ed40*/  LDL.LU R8, [R1+0x660] ;  /* 0x0006600001087983 */ /* 0x001f220000300800 */
[----:B------:R-:W4:Y:S02]  /*9ed50*/  LDL.LU R9, [R1+0x664] ;  /* 0x0006640001097983 */ /* 0x000f240000300800 */
[----:B-1----:R-:W4:Y:S02]  /*9ed60*/  LDL.LU R10, [R1+0x668] ;  /* 0x00066800010a7983 */ /* 0x002f240000300800 */
        /* <DEDUP_REMOVED lines=43> */
[----:B--2---:R-:W-:Y:S02]  /*9f020*/  HMMA.16816.F32 R4, R20, R4, R16 ;  /* 0x000000041404723c */ /* 0x004fe40000001810 */
[----:B------:R-:W2:Y:S01]  /*9f030*/  LDL.LU.64 R18, [R1+0x7d08] ;  /* 0x007d080001127983 */ /* 0x000ea20000300a00 */
[----:B------:R-:W2:Y:S11]  /*9f040*/  LDL.LU.64 R16, [R1+0x7d00] ;  /* 0x007d000001107983 */ /* 0x000eb60000300a00 */
[----:B------:R-:W-:Y:S09]  /*9f050*/  @!UPT UIADD3 URZ, URZ, URZ, URZ ;  /* 0x0000003f3f3ff290 */ /* 0x000ff2000fffe03f */
[----:B------:R0:W-:Y:S01]  /*9f060*/  STL.64 [R1+0x6e0], R4 ;  /* 0x0006e00401007387 */ /* 0x0001e20000100a00 */
[----:B------:R1:W-:Y:S03]  /*9f070*/  STL.64 [R1+0x6e8], R6 ;  /* 0x0006e80601007387 */ /* 0x0003e60000100a00 */
[----:B0-----:R-:W2:Y:S01]  /*9f080*/  LDL.LU.64 R4, [R1+0x7cf8] ;  /* 0x007cf80001047983 */ /* 0x001ea20000300a00 */
[----:B------:R-:W-:Y:S02]  /*9f090*/  IMAD.MOV.U32 R24, RZ, RZ, R28 ;  /* 0x000000ffff187224 */ /* 0x000fe400078e001c */
[----:B------:R-:W-:-:S07]  /*9f0a0*/  IMAD.MOV.U32 R25, RZ, RZ, R0 ;  /* 0x000000ffff197224 */ /* 0x000fce00078e0000 */
[C---:B---3--:R-:W-:Y:S08]  /*9f0b0*/  HMMA.16816.F32 R24, R20.reuse, R24, R12 ;  /* 0x000000181418723c */ /* 0x048ff0000000180c */
[C---:B--2---:R-:W-:Y:S01]  /*9f0c0*/  HMMA.16816.F32 R16, R20.reuse, R4, R16 ;  /* 0x000000041410723c */ /* 0x044fe20000001810 */
[----:B------:R-:W2:Y:S11]  /*9f0d0*/  LDL.LU R4, [R1+0x650] ;  /* 0x0006500001047983 */ /* 0x000eb60000300800 */
[----:B------:R-:W-:Y:S11]  /*9f0e0*/  @!UPT UIADD3 URZ, URZ, URZ, URZ ;  /* 0x0000003f3f3ff290 */ /* 0x000ff6000fffe03f */
[----:B------:R0:W-:Y:S01]  /*9f0f0*/  STL.64 [R1+0x6d0], R16 ;  /* 0x0006d01001007387 */ /* 0x0001e20000100a00 */
[----:B------:R3:W-:Y:S02]  /*9f100*/  STL.64 [R1+0x6d8], R18 ;  /* 0x0006d81201007387 */ /* 0x0007e40000100a00 */
[----:B------:R-:W2:Y:S02]  /*9f110*/  LDL.LU R5, [R1+0x654] ;  /* 0x0006540001057983 */ /* 0x000ea40000300800 */
[----:B-1----:R-:W2:Y:S01]  /*9f120*/  LDL.LU R6, [R1+0x658] ;  /* 0x0006580001067983 */ /* 0x002ea20000300800 */
[----:B------:R-:W2:Y:S04]  /*9f130*/  LDL.LU R7, [R1+0x65c] ;  /* 0x00065c0001077983 */ /* 0x000ea80000300800 */
[----:B0-----:R-:W2:Y:S01]  /*9f140*/  LDL.LU R16, [R1+0x3d0] ;  /* 0x0003d00001107983 */ /* 0x001ea20000300800 */
[----:B------:R-:W2:Y:S02]  /*9f150*/  LDL.LU R17, [R1+0x3d4] ;  /* 0x0003d40001117983 */ /* 0x000ea40000300800 */
[----:B---3--:R-:W3:Y:S02]  /*9f160*/  LDL.LU R18, [R1+0x3d8] ;  /* 0x0003d80001127983 */ /* 0x008ee40000300800 */
[----:B------:R-:W3:Y:S01]  /*9f170*/  LDL.LU R19, [R1+0x3dc] ;  /* 0x0003dc0001137983 */ /* 0x000ee20000300800 */
[----:B------:R-:W2:Y:S01]  /*9f180*/  LDL.LU.64 R14, [R1+0x7cf0] ;  /* 0x007cf000010e7983 */ /* 0x000ea20000300a00 */
[----:B------:R-:W2:Y:S02]  /*9f190*/  LDL.LU.64 R12, [R1+0x7ce8] ;  /* 0x007ce800010c7983 */ /* 0x000ea40000300a00 */
[----:B------:R0:W-:Y:S02]  /*9f1a0*/  STL.64 [R1+0x6c0], R24 ;  /* 0x0006c01801007387 */ /* 0x0001e40000100a00 */
[----:B------:R2:W-:Y:S01]  /*9f1b0*/  STL.64 [R1+0x6c8], R26 ;  /* 0x0006c81a01007387 */ /* 0x0005e20000100a00 */
        /* <DEDUP_REMOVED lines=28> */
[----:B0-----:R-:W2:Y:S01]  /*9f380*/  LDL.LU.64 R26, [R1+0x7c80] ;  /* 0x007c8000011a7983 */ /* 0x001ea20000300a00 */
[----:B------:R-:W2:Y:S02]  /*9f390*/  LDL.LU.64 R24, [R1+0x7c78] ;  /* 0x007c780001187983 */ /* 0x000ea40000300a00 */
[C---:B--2---:R-:W-:Y:S11]  /*9f3a0*/  HMMA.16816.F32 R12, R20.reuse, R24, R12 ;  /* 0x00000018140c723c */ /* 0x044ff6000000180c */
[----:B------:R-:W-:Y:S11]  /*9f3b0*/  @!UPT UIADD3 URZ, URZ, URZ, URZ ;  /* 0x0000003f3f3ff290 */ /* 0x000ff6000fffe03f */
[----:B------:R-:W-:Y:S01]  /*9f3c0*/  @!UPT UIADD3 URZ, URZ, URZ, URZ ;  /* 0x0000003f3f3ff290 */ /* 0x000fe2000fffe03f */
[----:B------:R-:W-:Y:S01]  /*9f3d0*/  STL.64 [R1+0x670], R12 ;  /* 0x0006700c01007387 */ /* 0x000fe20000100a00 */
[----:B------:R0:W-:Y:S03]  /*9f3e0*/  STL.64 [R1+0x678], R14 ;  /* 0x0006780e01007387 */ /* 0x0001e60000100a00 */
[----:B0-----:R-:W2:Y:S01]  /*9f3f0*/  LDL.LU.64 R14, [R1+0x7c70] ;  /* 0x007c7000010e7983 */ /* 0x001ea20000300a00 */
[----:B------:R-:W4:Y:S02]  /*9f400*/  LDL.LU.64 R12, [R1+0x7c68] ;  /* 0x007c6800010c7983 */ /* 0x000f240000300a00 */
[----:B------:R-:W2:Y:S02]  /*9f410*/  LDL R0, [R1+0x3ac0] ;  /* 0x003ac00001007983 */ /* 0x000ea40000100800 */
[----:B------:R-:W-:Y:S01]  /*9f420*/  STL.64 [R1+0x7a70], R26 ;  /* 0x007a701a01007387 */ /* 0x000fe20000100a00 */
[----:B------:R2:W-:Y:S01]  /*9f430*/  STL.64 [R1+0x7a68], R24 ;  /* 0x007a681801007387 */ /* 0x0005e20000100a00 */
[----:B----4-:R-:W-:Y:S01]  /*9f440*/  HMMA.16816.F32 R8, R20, R12, R8 ;  /* 0x0000000c1408723c */ /* 0x010fe20000001808 */
[----:B--2---:R-:W-:-:S02]  /*9f450*/  IMAD.MOV.U32 R24, RZ, RZ, R15 ;  /* 0x000000ffff187224 */ /* 0x004fc400078e000f */
[----:B------:R-:W-:-:S05]  /*9f460*/  IMAD.MOV.U32 R25, RZ, RZ, R14 ;  /* 0x000000ffff197224 */ /* 0x000fca00078e000e */
[----:B------:R-:W-:Y:S11]  /*9f470*/  STL.64 [R1+0x7c20], R24 ;  /* 0x007c201801007387 */ /* 0x000ff60000100a00 */
[----:B------:R-:W-:Y:S04]  /*9f480*/  @!UPT UIADD3 URZ, URZ, URZ, URZ ;  /* 0x0000003f3f3ff290 */ /* 0x000fe8000fffe03f */
[----:B------:R-:W-:Y:S01]  /*9f490*/  STL.64 [R1+0x660], R8 ;  /* 0x0006600801007387 */ /* 0x000fe20000100a00 */
[----:B------:R0:W-:Y:S03]  /*9f4a0*/  STL.64 [R1+0x668], R10 ;  /* 0x0006680a01007387 */ /* 0x0001e60000100a00 */
[----:B0-----:R-:W2:Y:S01]  /*9f4b0*/  LDL.LU.64 R10, [R1+0x7c60] ;  /* 0x007c6000010a7983 */ /* 0x001ea20000300a00 */
[----:B------:R-:W4:Y:S02]  /*9f4c0*/  LDL.LU.64 R8, [R1+0x7c58] ;  /* 0x007c580001087983 */ /* 0x000f240000300a00 */
[----:B------:R0:W-:Y:S02]  /*9f4d0*/  STL.64 [R1+0x7bb8], R12 ;  /* 0x007bb80c01007387 */ /* 0x0001e40000100a00 */
[----:B0-----:R-:W2:Y:S01]  /*9f4e0*/  LDL.LU R12, [R1+0x620] ;  /* 0x00062000010c7983 */ /* 0x001ea20000300800 */
[----:B------:R-:W2:Y:S02]  /*9f4f0*/  LDL.LU R13, [R1+0x624] ;  /* 0x00062400010d7983 */ /* 0x000ea40000300800 */
[----:B------:R-:W2:Y:S02]  /*9f500*/  LDL.LU R14, [R1+0x628] ;  /* 0x00062800010e7983 */ /* 0x000ea40000300800 */
[----:B------:R-:W2:Y:S01]  /*9f510*/  LDL.LU R15, [R1+0x62c] ;  /* 0x00062c00010f7983 */ /* 0x000ea20000300800 */
[C---:B----4-:R-:W-:Y:S01]  /*9f520*/  HMMA.16816.F32 R4, R20.reuse, R8, R4 ;  /* 0x000000081404723c */ /* 0x050fe20000001804 */
[----:B--2---:R-:W-:Y:S01]  /*9f530*/  STL.64 [R1+0x7c30], R14 ;  /* 0x007c300e01007387 */ /* 0x004fe20000100a00 */
[----:B------:R0:W-:Y:S03]  /*9f540*/  STL.64 [R1+0x7c28], R12 ;  /* 0x007c280c01007387 */ /* 0x0001e60000100a00 */
[----:B0-----:R-:W2:Y:S01]  /*9f550*/  LDL.LU R12, [R1+0x640] ;  /* 0x00064000010c7983 */ /* 0x001ea20000300800 */
[----:B------:R-:W2:Y:S02]  /*9f560*/  LDL.LU R13, [R1+0x644] ;  /* 0x00064400010d7983 */ /* 0x000ea40000300800 */
[----:B------:R-:W2:Y:S02]  /*9f570*/  LDL.LU R14, [R1+0x648] ;  /* 0x00064800010e7983 */ /* 0x000ea40000300800 */
[----:B------:R-:W2:Y:S11]  /*9f580*/  LDL.LU R15, [R1+0x64c] ;  /* 0x00064c00010f7983 */ /* 0x000eb60000300800 */
[----:B------:R-:W-:Y:S02]  /*9f590*/  @!UPT UIADD3 URZ, URZ, URZ, URZ ;  /* 0x0000003f3f3ff290 */ /* 0x000fe4000fffe03f */
[----:B------:R-:W-:Y:S01]  /*9f5a0*/  STL.64 [R1+0x650], R4 ;  /* 0x0006500401007387 */ /* 0x000fe20000100a00 */
[----:B------:R0:W-:Y:S03]  /*9f5b0*/  STL.64 [R1+0x658], R6 ;  /* 0x0006580601007387 */ /* 0x0001e60000100a00 */
[----:B0-----:R-:W4:Y:S01]  /*9f5c0*/  LDL.LU.64 R6, [R1+0x7c50] ;  /* 0x007c500001067983 */ /* 0x001f220000300a00 */
[----:B------:R-:W3:Y:S02]  /*9f5d0*/  LDL.LU.64 R4, [R1+0x7c48] ;  /* 0x007c480001047983 */ /* 0x000ee40000300a00 */
[----:B------:R-:W-:Y:S02]  /*9f5e0*/  STL.64 [R1+0x7a50], R10 ;  /* 0x007a500a01007387 */ /* 0x000fe40000100a00 */
[----:B------:R0:W-:Y:S02]  /*9f5f0*/  STL.64 [R1+0x7a48], R8 ;  /* 0x007a480801007387 */ /* 0x0001e40000100a00 */
[----:B0-----:R-:W2:Y:S01]  /*9f600*/  LDL.LU.64 R8, [R1+0x1a0] ;  /* 0x0001a00001087983 */ /* 0x001ea20000300a00 */
[----:B---3--:R-:W-:Y:S03]  /*9f610*/  HMMA.16816.F32 R20, R20, R4, R16 ;  /* 0x000000041414723c */ /* 0x008fe60000001810 */
[----:B------:R-:W2:Y:S01]  /*9f620*/  LDL.LU.64 R18, [R1+0x7c40] ;  /* 0x007c400001127983 */ /* 0x000ea20000300a00 */
[----:B------:R-:W2:Y:S02]  /*9f630*/  LDL.LU.64 R16, [R1+0x7c38] ;  /* 0x007c380001107983 */ /* 0x000ea40000300a00 */
[----:B----4-:R-:W-:Y:S02]  /*9f640*/  STL.64 [R1+0x7a40], R6 ;  /* 0x007a400601007387 */ /* 0x010fe40000100a00 */
[----:B------:R0:W-:Y:S02]  /*9f650*/  STL.64 [R1+0x7a38], R4 ;  /* 0x007a380401007387 */ /* 0x0001e40000100a00 */
[----:B------:R-:W-:-:S02]  /*9f660*/  IMAD.MOV.U32 R24, RZ, RZ, R3 ;  /* 0x000000ffff187224 */ /* 0x000fc400078e0003 */
[----:B------:R-:W-:-:S11]  /*9f670*/  IMAD.MOV.U32 R25, RZ, RZ, R2 ;  /* 0x000000ffff197224 */ /* 0x000fd600078e0002 */
[----:B------:R-:W-:Y:S01]  /*9f680*/  STL.64 [R1+0x3d0], R20 ;  /* 0x0003d01401007387 */ /* 0x000fe20000100a00 */
[----:B------:R-:W-:Y:S02]  /*9f690*/  STL.64 [R1+0x3d8], R22 ;  /* 0x0003d81601007387 */ /* 0x000fe40000100a00 */
[----:B------:R-:W1:Y:S04]  /*9f6a0*/  LDSM.16.MT88.4 R20, [R0+0x21000] ;  /* 0x021000000014783b */ /* 0x000e680000004200 */
[----:B0-----:R-:W3:Y:S01]  /*9f6b0*/  LDL.LU R4, [R1+0x630] ;  /* 0x0006300001047983 */ /* 0x001ee20000300800 */
[----:B------:R-:W3:Y:S01]  /*9f6c0*/  LDL.LU R5, [R1+0x634] ;  /* 0x0006340001057983 */ /* 0x000ee20000300800 */
[----:B------:R-:W3:Y:S02]  /*9f6d0*/  LDL.LU R6, [R1+0x638] ;  /* 0x0006380001067983 */ /* 0x000ee40000300800 */
[----:B------:R-:W3:Y:S01]  /*9f6e0*/  LDL.LU R7, [R1+0x63c] ;  /* 0x00063c0001077983 */ /* 0x000ee20000300800 */
[----:B-1----:R-:W-:Y:S01]  /*9f6f0*/  STL [R1+0x7a24], R22 ;  /* 0x007a241601007387 */ /* 0x002fe20000100800 */
[----:B------:R-:W-:Y:S01]  /*9f700*/  STL [R1+0x7a20], R23 ;  /* 0x007a201701007387 */ /* 0x000fe20000100800 */
[C---:B--2---:R-:W-:Y:S02]  /*9f710*/  HMMA.16816.F32 R24, R16.reuse, R24, R12 ;  /* 0x000000181018723c */ /* 0x044fe4000000180c */
[----:B------:R-:W2:Y:S01]  /*9f720*/  LDL.LU.64 R14, [R1+0x7c30] ;  /* 0x007c3000010e7983 */ /* 0x000ea20000300a00 */
[----:B------:R-:W2:Y:S11]  /*9f730*/  LDL.LU.64 R12, [R1+0x7c28] ;  /* 0x007c2800010c7983 */ /* 0x000eb60000300a00 */
[----:B------:R-:W-:Y:S09]  /*9f740*/  @!UPT UIADD3 URZ, URZ, URZ, URZ ;  /* 0x0000003f3f3ff290 */ /* 0x000ff2000fffe03f */
        /* <DEDUP_REMOVED lines=10> */
[----:B------:R-:W-:Y:S01]  /*9f7f0*/  STL.64 [R1+0x7a28], R20 ;  /* 0x007a281401007387 */ /* 0x000fe20000100a00 */
[----:B--2---:R-:W-:Y:S01]  /*9f800*/  HMMA.16816.F32 R4, R16, R24, R12 ;  /* 0x000000181004723c */ /* 0x004fe2000000180c */
[----:B------:R-:W2:Y:S11]  /*9f810*/  LDL.LU R12, [R1+0x5d0] ;  /* 0x0005d000010c7983 */ /* 0x000eb60000300800 */
[----:B------:R-:W-:Y:S11]  /*9f820*/  @!UPT UIADD3 URZ, URZ, URZ, URZ ;  /* 0x0000003f3f3ff290 */ /* 0x000ff6000fffe03f */
[----:B------:R-:W-:Y:S01]  /*9f830*/  STL.64 [R1+0x620], R4 ;  /* 0x0006200401007387 */ /* 0x000fe20000100a00 */
[----:B------:R-:W-:Y:S02]  /*9f840*/  STL.64 [R1+0x628], R6 ;  /* 0x0006280601007387 */ /* 0x000fe40000100a00 */
[----:B------:R-:W2:Y:S02]  /*9f850*/  LDL.LU R13, [R1+0x5d4] ;  /* 0x0005d400010d7983 */ /* 0x000ea40000300800 */
[----:B------:R-:W3:Y:S01]  /*9f860*/  LDL.LU R14, [R1+0x5d8] ;  /* 0x0005d800010e7983 */ /* 0x000ee20000300800 */
[----:B------:R-:W3:Y:S04]  /*9f870*/  LDL.LU R15, [R1+0x5dc] ;  /* 0x0005dc00010f7983 */ /* 0x000ee80000300800 */
[----:B---3--:R-:W-:Y:S01]  /*9f880*/  STL.64 [R1+0x7bc8], R14 ;  /* 0x007bc80e01007387 */ /* 0x008fe20000100a00 */
[----:B--2---:R0:W-:Y:S03]  /*9f890*/  STL.64 [R1+0x7bc0], R12 ;  /* 0x007bc00c01007387 */ /* 0x0041e60000100a00 */
[----:B0-----:R-:W2:Y:S04]  /*9f8a0*/  LDL.LU.64 R12, [R1+0x150] ;  /* 0x00015000010c7983 */ /* 0x001ea80000300a00 */
[----:B--2---:R0:W-:Y:S04]  /*9f8b0*/  STL.64 [R1+0x7bd8], R12 ;  /* 0x007bd80c01007387 */ /* 0x0041e80000100a00 */
[----:B0-----:R-:W2:Y:S04]  /*9f8c0*/  LDL.LU.64 R12, [R1+0x160] ;  /* 0x00016000010c7983 */ /* 0x001ea80000300a00 */
[----:B--2---:R0:W-:Y:S04]  /*9f8d0*/  STL.64 [R1+0x7bf0], R12 ;  /* 0x007bf00c01007387 */ /* 0x0041e80000100a00 */
[----:B0-----:R-:W2:Y:S04]  /*9f8e0*/  LDL.LU.64 R12, [R1+0x170] ;  /* 0x00017000010c7983 */ /* 0x001ea80000300a00 */
[----:B--2---:R0:W-:Y:S04]  /*9f8f0*/  STL.64 [R1+0x7c08], R12 ;  /* 0x007c080c01007387 */ /* 0x0041e80000100a00 */
[----:B0-----:R-:W2:Y:S01]  /*9f900*/  LDL.LU.64 R12, [R1+0x180] ;  /* 0x00018000010c7983 */ /* 0x001ea20000300a00 */
[----:B------:R-:W3:Y:S02]  /*9f910*/  LDL.LU R20, [R1+0x5c0] ;  /* 0x0005c00001147983 */ /* 0x000ee40000300800 */
[----:B------:R-:W3:Y:S02]  /*9f920*/  LDL.LU R21, [R1+0x5c4] ;  /* 0x0005c40001157983 */ /* 0x000ee40000300800 */
[----:B------:R-:W4:Y:S01]  /*9f930*/  LDL.LU R22, [R1+0x5c8] ;  /* 0x0005c80001167983 */ /* 0x000f220000300800 */
[----:B------:R-:W4:Y:S04]  /*9f940*/  LDL.LU R23, [R1+0x5cc] ;  /* 0x0005cc0001177983 */ /* 0x000f280000300800 */
[----:B----4-:R-:W-:Y:S01]  /*9f950*/  STL.64 [R1+0x7bb0], R22 ;  /* 0x007bb01601007387 */ /* 0x010fe20000100a00 */
[----:B---3--:R0:W-:Y:S03]  /*9f960*/  STL.64 [R1+0x7ba8], R20 ;  /* 0x007ba81401007387 */ /* 0x0081e60000100a00 */
[----:B0-----:R-:W3:Y:S04]  /*9f970*/  LDL.LU.64 R20, [R1+0x140] ;  /* 0x0001400001147983 */ /* 0x001ee80000300a00 */
[----:B---3--:R0:W-:Y:S04]  /*9f980*/  STL.64 [R1+0x7bd0], R20 ;  /* 0x007bd01401007387 */ /* 0x0081e80000100a00 */
[----:B0-----:R-:W3:Y:S01]  /*9f990*/  LDL.LU R20, [R1+0x5e0] ;  /* 0x0005e00001147983 */ /* 0x001ee20000300800 */
[----:B------:R-:W3:Y:S02]  /*9f9a0*/  LDL.LU R21, [R1+0x5e4] ;  /* 0x0005e40001157983 */ /* 0x000ee40000300800 */
[----:B------:R-:W4:Y:S02]  /*9f9b0*/  LDL.LU R22, [R1+0x5e8] ;  /* 0x0005e80001167983 */ /* 0x000f240000300800 */
[----:B------:R-:W4:Y:S02]  /*9f9c0*/  LDL.LU R23, [R1+0x5ec] ;  /* 0x0005ec0001177983 */ /* 0x000f240000300800 */
[----:B----4-:R-:W-:Y:S01]  /*9f9d0*/  STL.64 [R1+0x7be8], R22 ;  /* 0x007be81601007387 */ /* 0x010fe20000100a00 */
[----:B---3--:R0:W-:Y:S03]  /*9f9e0*/  STL.64 [R1+0x7be0], R20 ;  /* 0x007be01401007387 */ /* 0x0081e60000100a00 */
        /* <DEDUP_REMOVED lines=14> */
[----:B------:R-:W3:Y:S02]  /*9fad0*/  LDL.LU R22, [R1+0x618] ;  /* 0x0006180001167983 */ /* 0x000ee40000300800 */
[----:B------:R-:W3:Y:S01]  /*9fae0*/  LDL.LU R23, [R1+0x61c] ;  /* 0x00061c0001177983 */ /* 0x000ee20000300800 */
[----:B------:R-:W4:Y:S01]  /*9faf0*/  LDL.LU.64 R4, [R1+0x130] ;  /* 0x0001300001047983 */ /* 0x000f220000300a00 */
[----:B------:R-:W4:Y:S02]  /*9fb00*/  LDL.LU R8, [R1+0x5b0] ;  /* 0x0005b00001087983 */ /* 0x000f240000300800 */
[----:B------:R-:W4:Y:S02]  /*9fb10*/  LDL.LU R9, [R1+0x5b4] ;  /* 0x0005b40001097983 */ /* 0x000f240000300800 */
[----:B------:R-:W4:Y:S01]  /*9fb20*/  LDL.LU R10, [R1+0x5b8] ;  /* 0x0005b800010a7983 */ /* 0x000f220000300800 */
[----:B------:R-:W4:Y:S01]  /*9fb30*/  LDL.LU R11, [R1+0x5bc] ;  /* 0x0005bc00010b7983 */ /* 0x000f220000300800 */
[----:B------:R-:W4:Y:S02]  /*9fb40*/  LDL.LU.64 R24, [R1+0x120] ;  /* 0x0001200001187983 */ /* 0x000f240000300a00 */
[----:B--2---:R-:W-:-:S02]  /*9fb50*/  IMAD.MOV.U32 R0, RZ, RZ, R12 ;  /* 0x000000ffff007224 */ /* 0x004fc400078e000c */
[----:B------:R-:W-:Y:S01]  /*9fb60*/  IMAD.MOV.U32 R3, RZ, RZ, R13 ;  /* 0x000000ffff037224 */ /* 0x000fe200078e000d */
[C---:B---3--:R-:W-:Y:S11]  /*9fb70*/  HMMA.16816.F32 R20, R16.reuse, R12, R20 ;  /* 0x0000000c1014723c */ /* 0x048ff60000001814 */
[----:B------:R-:W-:Y:S11]  /*9fb80*/  @!UPT UIADD3 URZ, URZ, URZ, URZ ;  /* 0x0000003f3f3ff290 */ /* 0x000ff6000fffe03f */
[----:B------:R-:W-:Y:S01]  /*9fb90*/  @!UPT UIADD3 URZ, URZ, URZ, URZ ;  /* 0x0000003f3f3ff290 */ /* 0x000fe2000fffe03f */
        /* <DEDUP_REMOVED lines=43> */
[----:B------:R0:W-:Y:S01]  /*9fe50*/  STL.64 [R1+0x5d0], R12 ;  /* 0x0005d00c01007387 */ /* 0x0001e20000100a00 */
[----:B------:R1:W-:Y:S03]  /*9fe60*/  STL.64 [R1+0x5d8], R14 ;  /* 0x0005d80e01007387 */ /* 0x0003e60000100a00 */
[----:B0-----:R-:W2:Y:S01]  /*9fe70*/  LDL.LU.64 R12, [R1+0x7bb8] ;  /* 0x007bb800010c7983 */ /* 0x001ea20000300a00 */
[----:B-1----:R-:W-:Y:S02]  /*9fe80*/  IMAD.MOV.U32 R15, RZ, RZ, R20 ;  /* 0x000000ffff0f7224 */ /* 0x002fe400078e0014 */
[----:B------:R-:W-:Y:S02]  /*9fe90*/  IMAD.MOV.U32 R14, RZ, RZ, R21 ;  /* 0x000000ffff0e7224 */ /* 0x000fe400078e0015 */
[----:B------:R-:W3:Y:S01]  /*9fea0*/  LDL.LU.64 R22, [R1+0x7bb0] ;  /* 0x007bb00001167983 */ /* 0x000ee20000300a00 */
[----:B------:R-:W3:Y:S02]  /*9feb0*/  LDL.LU.64 R20, [R1+0x7ba8] ;  /* 0x007ba80001147983 */ /* 0x000ee40000300a00 */
[----:B------:R-:W-:Y:S02]  /*9fec0*/  STL [R1+0x7988], R14 ;  /* 0x0079880e01007387 */ /* 0x000fe40000100800 */
[----:B------:R-:W-:Y:S02]  /*9fed0*/  STL [R1+0x7984], R15 ;  /* 0x0079840f01007387 */ /* 0x000fe40000100800 */
[----:B----4-:R-:W-:-:S02]  /*9fee0*/  IMAD.MOV.U32 R0, RZ, RZ, R4 ;  /* 0x000000ffff007224 */ /* 0x010fc400078e0004 */
[----:B------:R-:W-:Y:S01]  /*9fef0*/  IMAD.MOV.U32 R29, RZ, RZ, R5 ;  /* 0x000000ffff1d7224 */ /* 0x000fe200078e0005 */
[----:B--2---:R3:W-:Y:S02]  /*9ff00*/  STL.64 [R1+0x7ba0], R12 ;  /* 0x007ba00c01007387 */ /* 0x0047e40000100a00 */
[C---:B---3--:R-:W-:Y:S08]  /*9ff10*/  HMMA.16816.F32 R12, R16.reuse, R4, R20 ;  /* 0x00000004100c723c */ /* 0x048ff00000001814 */
[C---:B------:R-:W-:Y:S11]  /*9ff20*/  HMMA.16816.F32 R4, R16.reuse, R24, R8 ;  /* 0x000000181004723c */ /* 0x040ff60000001808 */
[----:B------:R-:W-:Y:S04]  /*9ff30*/  @!UPT UIADD3 URZ, URZ, URZ, URZ ;  /* 0x0000003f3f3ff290 */ /* 0x000fe8000fffe03f */
[----:B------:R0:W-:Y:S01]  /*9ff40*/  STL.64 [R1+0x5c0], R12 ;  /* 0x0005c00c01007387 */ /* 0x0001e20000100a00 */
[----:B------:R1:W-:Y:S02]  /*9ff50*/  STL.64 [R1+0x5c8], R14 ;  /* 0x0005c80e01007387 */ /* 0x0003e40000100a00 */
[----:B------:R-:W-:Y:S02]  /*9ff60*/  STL [R1+0x7990], R29 ;  /* 0x0079901d01007387 */ /* 0x000fe40000100800 */
[----:B------:R-:W-:Y:S03]  /*9ff70*/  STL [R1+0x798c], R0 ;  /* 0x00798c0001007387 */ /* 0x000fe60000100800 */
[----:B------:R-:W-:Y:S01]  /*9ff80*/  STL.64 [R1+0x5b0], R4 ;  /* 0x0005b00401007387 */ /* 0x000fe20000100a00 */
[----:B------:R-:W-:Y:S02]  /*9ff90*/  STL.64 [R1+0x5b8], R6 ;  /* 0x0005b80601007387 */ /* 0x000fe40000100a00 */
        /* <DEDUP_REMOVED lines=20> */
[----:B--2---:R0:W-:Y:S04]  /*a00e0*/  STL.64 [R1+0x7b48], R4 ;  /* 0x007b480401007387 */ /* 0x0041e80000100a00 */
        /* <DEDUP_REMOVED lines=34> */
[----:B------:R1:W-:Y:S04]  /*a0310*/  STL.64 [R1+0x5a8], R14 ;  /* 0x0005a80e01007387 */ /* 0x0003e80000100a00 */
[----:B0-----:R-:W4:Y:S01]  /*a0320*/  LDL.LU.64 R12, [R1+0x7ba0] ;  /* 0x007ba000010c7983 */ /* 0x001f220000300a00 */
[----:B-1----:R-:W-:-:S02]  /*a0330*/  IMAD.MOV.U32 R15, RZ, RZ, R20 ;  /* 0x000000ffff0f7224 */ /* 0x002fc400078e0014 */
        /* <DEDUP_REMOVED lines=49> */
[----:B------:R-:W-:-:S05]  /*a0650*/  IMAD.MOV.U32 R14, RZ, RZ, R5 ;  /* 0x000000ffff0e7224 */ /* 0x000fca00078e0005 */
[----:B---3--:R-:W-:Y:S11]  /*a0660*/  HMMA.16816.F32 R4, R16, R24, R8 ;  /* 0x000000181004723c */ /* 0x008ff60000001808 */
[----:B------:R-:W-:Y:S04]  /*a0670*/  @!UPT UIADD3 URZ, URZ, URZ, URZ ;  /* 0x0000003f3f3ff290 */ /* 0x000fe8000fffe03f */
[----:B------:R0:W-:Y:S01]  /*a0680*/  STL.64 [R1+0x550], R20 ;  /* 0x0005501401007387 */ /* 0x0001e20000100a00 */
[----:B------:R1:W-:Y:S02]  /*a0690*/  STL.64 [R1+0x558], R22 ;  /* 0x0005581601007387 */ /* 0x0003e40000100a00 */
[----:B------:R-:W-:Y:S02]  /*a06a0*/  STL [R1+0x79c8], R14 ;  /* 0x0079c80e01007387 */ /* 0x000fe40000100800 */
[----:B------:R-:W-:Y:S03]  /*a06b0*/  STL [R1+0x79c4], R28 ;  /* 0x0079c41c01007387 */ /* 0x000fe60000100800 */
[----:B------:R-:W-:Y:S01]  /*a06c0*/  STL.64 [R1+0x540], R4 ;  /* 0x0005400401007387 */ /* 0x000fe20000100a00 */
[----:B------:R-:W-:Y:S03]  /*a06d0*/  STL.64 [R1+0x548], R6 ;  /* 0x0005480601007387 */ /* 0x000fe60000100a00 */
[----:B0-----:R-:W2:Y:S01]  /*a06e0*/  LDL.LU R20, [R1+0x4e0] ;  /* 0x0004e00001147983 */ /* 0x001ea20000300800 */
[----:B------:R-:W2:Y:S02]  /*a06f0*/  LDL.LU R21, [R1+0x4e4] ;  /* 0x0004e40001157983 */ /* 0x000ea40000300800 */
[----:B-1----:R-:W3:Y:S02]  /*a0700*/  LDL.LU R22, [R1+0x4e8] ;  /* 0x0004e80001167983 */ /* 0x002ee40000300800 */
[----:B------:R-:W3:Y:S02]  /*a0710*/  LDL.LU R23, [R1+0x4ec] ;  /* 0x0004ec0001177983 */ /* 0x000ee40000300800 */
        /* <DEDUP_REMOVED lines=10> */
[----:B0-----:R-:W2:Y:S01]  /*a07c0*/  LDL.LU.64 R20, [R1+0xa0] ;  /* 0x0000a00001147983 */ /* 0x001ea20000300a00 */
[----:B------:R-:W3:Y:S03]  /*a07d0*/  LDL.LU.64 R4, [R1+0x50] ;  /* 0x0000500001047983 */ /* 0x000ee60000300a00 */
[----:B---3--:R0:W-:Y:S04]  /*a07e0*/  STL.64 [R1+0x7ad0], R4 ;  /* 0x007ad00401007387 */ /* 0x0081e80000100a00 */
        /* <DEDUP_REMOVED lines=28> */
[----:B------:R-:W-:Y:S01]  /*a09b0*/  IMAD.MOV.U32 R29, RZ, RZ, R25 ;  /* 0x000000ffff1d7224 */ /* 0x000fe200078e0019 */
[----:B------:R-:W3:Y:S01]  /*a09c0*/  LDL.LU R8, [R1+0x4d0] ;  /* 0x0004d00001087983 */ /* 0x000ee20000300800 */
[----:B------:R-:W-:-:S02]  /*a09d0*/  IMAD.MOV.U32 R15, RZ, RZ, R24 ;  /* 0x000000ffff0f7224 */ /* 0x000fc400078e0018 */
[----:B------:R-:W3:Y:S02]  /*a09e0*/  LDL.LU R9, [R1+0x4d4] ;  /* 0x0004d40001097983 */ /* 0x000ee40000300800 */
[----:B------:R-:W3:Y:S01]  /*a09f0*/  LDL.LU R10, [R1+0x4d8] ;  /* 0x0004d800010a7983 */ /* 0x000ee20000300800 */
[----:B------:R-:W3:Y:S01]  /*a0a00*/  LDL.LU R11, [R1+0x4dc] ;  /* 0x0004dc00010b7983 */ /* 0x000ee20000300800 */
[----:B------:R-:W3:Y:S02]  /*a0a10*/  LDL.LU.64 R24, [R1+0x40] ;  /* 0x0000400001187983 */ /* 0x000ee40000300a00 */
[----:B------:R-:W-:Y:S02]  /*a0a20*/  STL [R1+0x79d0], R29 ;  /* 0x0079d01d01007387 */ /* 0x000fe40000100800 */
[----:B------:R-:W-:Y:S02]  /*a0a30*/  STL [R1+0x79cc], R15 ;  /* 0x0079cc0f01007387 */ /* 0x000fe40000100800 */
[----:B------:R-:W-:-:S02]  /*a0a40*/  IMAD.MOV.U32 R0, RZ, RZ, R20 ;  /* 0x000000ffff007224 */ /* 0x000fc400078e0014 */
[----:B------:R-:W-:Y:S01]  /*a0a50*/  IMAD.MOV.U32 R2, RZ, RZ, R21 ;  /* 0x000000ffff027224 */ /* 0x000fe200078e0015 */
[C---:B--2---:R-:W-:Y:S11]  /*a0a60*/  HMMA.16816.F32 R4, R16.reuse, R20, R4 ;  /* 0x000000141004723c */ /* 0x044ff60000001804 */
        /* <DEDUP_REMOVED lines=53> */
[----:B---3--:R-:W-:-:S02]  /*a0dc0*/  IMAD.MOV.U32 R0, RZ, RZ, R24 ;  /* 0x000000ffff007224 */ /* 0x008fc400078e0018 */
[----:B------:R-:W-:Y:S01]  /*a0dd0*/  IMAD.MOV.U32 R14, RZ, RZ, R25 ;  /* 0x000000ffff0e7224 */ /* 0x000fe200078e0019 */
[----:B--2---:R-:W-:Y:S01]  /*a0de0*/  HMMA.16816.F32 R20, R16, R4, R20 ;  /* 0x000000041014723c */ /* 0x004fe20000001814 */
[----:B------:R-:W-:Y:S02]  /*a0df0*/  IMAD.MOV.U32 R15, RZ, RZ, R4 ;  /* 0x000000ffff0f7224 */ /* 0x000fe400078e0004 */
[----:B------:R-:W-:-:S05]  /*a0e00*/  IMAD.MOV.U32 R3, RZ, RZ, R5 ;  /* 0x000000ffff037224 */ /* 0x000fca00078e0005 */
[C---:B-1----:R-:W-:Y:S11]  /*a0e10*/  HMMA.16816.F32 R4, R16.reuse, R24, R8 ;  /* 0x000000181004723c */ /* 0x042ff60000001808 */
[----:B------:R-:W-:Y:S04]  /*a0e20*/  @!UPT UIADD3 URZ, URZ, URZ, URZ ;  /* 0x0000003f3f3ff290 */ /* 0x000fe8000fffe03f */
[----:B------:R-:W-:Y:S01]  /*a0e30*/  STL.64 [R1+0x4e0], R20 ;  /* 0x0004e01401007387 */ /* 0x000fe20000100a00 */
[----:B------:R-:W-:Y:S02]  /*a0e40*/  STL.64 [R1+0x4e8], R22 ;  /* 0x0004e81601007387 */ /* 0x000fe40000100a00 */
[----:B------:R-:W-:Y:S02]  /*a0e50*/  STL [R1+0x7a00], R3 ;  /* 0x007a000301007387 */ /* 0x000fe40000100800 */
[----:B------:R-:W-:Y:S03]  /*a0e60*/  STL [R1+0x79fc], R15 ;  /* 0x0079fc0f01007387 */ /* 0x000fe60000100800 */
[----:B------:R-:W-:Y:S01]  /*a0e70*/  STL.64 [R1+0x4d0], R4 ;  /* 0x0004d00401007387 */ /* 0x000fe20000100a00 */
[----:B------:R-:W-:Y:S02]  /*a0e80*/  STL.64 [R1+0x4d8], R6 ;  /* 0x0004d80601007387 */ /* 0x000fe40000100a00 */
[----:B------:R-:W2:Y:S02]  /*a0e90*/  LDL.LU.64 R24, [R1] ;  /* 0x0000000001187983 */ /* 0x000ea40000300a00 */
[----:B--2---:R0:W-:Y:S04]  /*a0ea0*/  STL.64 [R1+0x7a88], R24 ;  /* 0x007a881801007387 */ /* 0x0041e80000100a00 */
[----:B0-----:R-:W2:Y:S04]  /*a0eb0*/  LDL.LU.64 R24, [R1+0x10] ;  /* 0x0000100001187983 */ /* 0x001ea80000300a00 */
[----:B--2---:R0:W-:Y:S01]  /*a0ec0*/  STL.64 [R1+0x7aa0], R24 ;  /* 0x007aa01801007387 */ /* 0x0041e20000100a00 */
[----:B------:R-:W2:Y:S02]  /*a0ed0*/  LDL.LU R8, [R1+0x470] ;  /* 0x0004700001087983 */ /* 0x000ea40000300800 */
[----:B------:R-:W2:Y:S02]  /*a0ee0*/  LDL.LU R9, [R1+0x474] ;  /* 0x0004740001097983 */ /* 0x000ea40000300800 */
[----:B------:R-:W3:Y:S01]  /*a0ef0*/  LDL.LU R10, [R1+0x478] ;  /* 0x00047800010a7983 */ /* 0x000ee20000300800 */
[----:B------:R-:W3:Y:S01]  /*a0f00*/  LDL.LU R11, [R1+0x47c] ;  /* 0x00047c00010b7983 */ /* 0x000ee20000300800 */
[----:B------:R-:W2:Y:S03]  /*a0f10*/  LDL.LU.64 R20, [R1+0x30] ;  /* 0x0000300001147983 */ /* 0x000ea60000300a00 */
[----:B0-----:R-:W2:Y:S04]  /*a0f20*/  LDL.LU.64 R24, [R1+0x20] ;  /* 0x0000200001187983 */ /* 0x001ea80000300a00 */
        /* <DEDUP_REMOVED lines=34> */
[----:B------:R-:W-:Y:S01]  /*a1150*/  STL [R1+0x7a08], R14 ;  /* 0x007a080e01007387 */ /* 0x000fe20000100800 */
[----:B------:R-:W-:Y:S02]  /*a1160*/  STL [R1+0x7a04], R0 ;  /* 0x007a040001007387 */ /* 0x000fe40000100800 */
[----:B------:R0:W-:Y:S02]  /*a1170*/  STL.64 [R1+0x4c0], R24 ;  /* 0x0004c01801007387 */ /* 0x0001e40000100a00 */
[----:B------:R-:W-:Y:S01]  /*a1180*/  STL.64 [R1+0x4c8], R26 ;  /* 0x0004c81a01007387 */ /* 0x000fe20000100a00 */
        /* <DEDUP_REMOVED lines=35> */
[----:B------:R-:W2:Y:S02]  /*a13c0*/  LDL.LU.64 R24, [R1+0x7a68] ;  /* 0x007a680001187983 */ /* 0x000ea40000300a00 */
[C---:B--2---:R-:W-:Y:S11]  /*a13d0*/  HMMA.16816.F32 R8, R16.reuse, R24, R8 ;  /* 0x000000181008723c */ /* 0x044ff60000001808 */
[----:B------:R-:W-:Y:S11]  /*a13e0*/  @!UPT UIADD3 URZ, URZ, URZ, URZ ;  /* 0x0000003f3f3ff290 */ /* 0x000ff6000fffe03f */
[----:B------:R-:W-:Y:S01]  /*a13f0*/  @!UPT UIADD3 URZ, URZ, URZ, URZ ;  /* 0x0000003f3f3ff290 */ /* 0x000fe2000fffe03f */
[----:B------:R-:W-:Y:S01]  /*a1400*/  STL.64 [R1+0x480], R8 ;  /* 0x0004800801007387 */ /* 0x000fe20000100a00 */
[----:B------:R0:W-:Y:S03]  /*a1410*/  STL.64 [R1+0x488], R10 ;  /* 0x0004880a01007387 */ /* 0x0001e60000100a00 */
[----:B0-----:R-:W4:Y:S01]  /*a1420*/  LDL.LU.64 R10, [R1+0x7a60] ;  /* 0x007a6000010a7983 */ /* 0x001f220000300a00 */
[----:B------:R-:W4:Y:S02]  /*a1430*/  LDL.LU.64 R8, [R1+0x7a58] ;  /* 0x007a580001087983 */ /* 0x000f240000300a00 */
[----:B------:R-:W-:Y:S02]  /*a1440*/  STL.64 [R1+0x7710], R26 ;  /* 0x0077101a01007387 */ /* 0x000fe40000100a00 */
[----:B------:R0:W-:Y:S02]  /*a1450*/  STL.64 [R1+0x7708], R24 ;  /* 0x0077081801007387 */ /* 0x0001e40000100a00 */
[----:B0-----:R-:W2:Y:S01]  /*a1460*/  LDL.LU R24, [R1+0x190] ;  /* 0x0001900001187983 */ /* 0x001ea20000300800 */
[----:B------:R-:W2:Y:S01]  /*a1470*/  LDL.LU R25, [R1+0x194] ;  /* 0x0001940001197983 */ /* 0x000ea20000300800 */
[C---:B----4-:R-:W-:Y:S02]  /*a1480*/  HMMA.16816.F32 R8, R16.reuse, R12, R8 ;  /* 0x0000000c1008723c */ /* 0x050fe40000001808 */
[----:B--2---:R0:W-:Y:S04]  /*a1490*/  STL.64 [R1+0x7a10], R24 ;  /* 0x007a101801007387 */ /* 0x0041e80000100a00 */
[----:B0-----:R-:W2:Y:S01]  /*a14a0*/  LDL.LU R24, [R1+0x1b0] ;  /* 0x0001b00001187983 */ /* 0x001ea20000300800 */
[----:B------:R-:W2:Y:S11]  /*a14b0*/  LDL.LU R25, [R1+0x1b4] ;  /* 0x0001b40001197983 */ /* 0x000eb60000300800 */
[----:B------:R-:W-:Y:S05]  /*a14c0*/  @!UPT UIADD3 URZ, URZ, URZ, URZ ;  /* 0x0000003f3f3ff290 */ /* 0x000fea000fffe03f */
[----:B------:R-:W-:Y:S02]  /*a14d0*/  STL.64 [R1+0x470], R8 ;  /* 0x0004700801007387 */ /* 0x000fe40000100a00 */
[----:B------:R0:W-:Y:S02]  /*a14e0*/  STL.64 [R1+0x478], R10 ;  /* 0x0004780a01007387 */ /* 0x0001e40000100a00 */
[----:B0-----:R-:W4:Y:S01]  /*a14f0*/  LDL.LU.64 R10, [R1+0x7a50] ;  /* 0x007a5000010a7983 */ /* 0x001f220000300a00 */
[----:B------:R-:W3:Y:S02]  /*a1500*/  LDL.LU.64 R8, [R1+0x7a48] ;  /* 0x007a480001087983 */ /* 0x000ee40000300a00 */
[----:B------:R0:W-:Y:S02]  /*a1510*/  STL.64 [R1+0x7818], R12 ;  /* 0x0078180c01007387 */ /* 0x0001e40000100a00 */
[----:B------:R1:W-:Y:S01]  /*a1520*/  STL.64 [R1+0x7a18], R14 ;  /* 0x007a180e01007387 */ /* 0x0003e20000100a00 */
[----:B0-----:R-:W2:Y:S01]  /*a1530*/  LDL.LU R12, [R1+0x3b0] ;  /* 0x0003b000010c7983 */ /* 0x001ea20000300800 */
[----:B------:R-:W2:Y:S02]  /*a1540*/  LDL.LU R13, [R1+0x3b4] ;  /* 0x0003b400010d7983 */ /* 0x000ea40000300800 */
[----:B-1----:R-:W2:Y:S02]  /*a1550*/  LDL.LU R14, [R1+0x3b8] ;  /* 0x0003b800010e7983 */ /* 0x002ea40000300800 */
[----:B------:R-:W2:Y:S01]  /*a1560*/  LDL.LU R15, [R1+0x3bc] ;  /* 0x0003bc00010f7983 */ /* 0x000ea20000300800 */
[C---:B---3--:R-:W-:Y:S11]  /*a1570*/  HMMA.16816.F32 R4, R16.reuse, R8, R4 ;  /* 0x000000081004723c */ /* 0x048ff60000001804 */
[----:B------:R-:W-:Y:S11]  /*a1580*/  @!UPT UIADD3 URZ, URZ, URZ, URZ ;  /* 0x0000003f3f3ff290 */ /* 0x000ff6000fffe03f */
[----:B------:R-:W-:Y:S01]  /*a1590*/  @!UPT UIADD3 URZ, URZ, URZ, URZ ;  /* 0x0000003f3f3ff290 */ /* 0x000fe2000fffe03f */
[----:B------:R-:W-:Y:S01]  /*a15a0*/  STL.64 [R1+0x460], R4 ;  /* 0x0004600401007387 */ /* 0x000fe20000100a00 */
[----:B------:R0:W-:Y:S03]  /*a15b0*/  STL.64 [R1+0x468], R6 ;  /* 0x0004680601007387 */ /* 0x0001e60000100a00 */
[----:B0-----:R-:W3:Y:S01]  /*a15c0*/  LDL.LU.64 R6, [R1+0x7a40] ;  /* 0x007a400001067983 */ /* 0x001ee20000300a00 */
[----:B------:R-:W2:Y:S02]  /*a15d0*/  LDL.LU.64 R4, [R1+0x7a38] ;  /* 0x007a380001047983 */ /* 0x000ea40000300a00 */
[----:B----4-:R-:W-:Y:S02]  /*a15e0*/  STL.64 [R1+0x76f0], R10 ;  /* 0x0076f00a01007387 */ /* 0x010fe40000100a00 */
[----:B------:R0:W-:Y:S02]  /*a15f0*/  STL.64 [R1+0x76e8], R8 ;  /* 0x0076e80801007387 */ /* 0x0001e40000100a00 */
[----:B0-----:R-:W4:Y:S01]  /*a1600*/  LDL.LU R8, [R1+0x390] ;  /* 0x0003900001087983 */ /* 0x001f220000300800 */
[----:B------:R-:W4:Y:S02]  /*a1610*/  LDL.LU R9, [R1+0x394] ;  /* 0x0003940001097983 */ /* 0x000f240000300800 */
[----:B------:R-:W4:Y:S02]  /*a1620*/  LDL.LU R10, [R1+0x398] ;  /* 0x00039800010a7983 */ /* 0x000f240000300800 */
[----:B------:R-:W4:Y:S01]  /*a1630*/  LDL.LU R11, [R1+0x39c] ;  /* 0x00039c00010b7983 */ /* 0x000f220000300800 */
[----:B--2---:R-:W-:Y:S01]  /*a1640*/  HMMA.16816.F32 R16, R16, R4, R20 ;  /* 0x000000041010723c */ /* 0x004fe20000001814 */
[----:B------:R-:W2:Y:S01]  /*a1650*/  LDL.LU.64 R22, [R1+0x7a30] ;  /* 0x007a300001167983 */ /* 0x000ea20000300a00 */
[----:B------:R-:W3:Y:S11]  /*a1660*/  LDL.LU.64 R20, [R1+0x7a28] ;  /* 0x007a280001147983 */ /* 0x000ef60000300a00 */
[----:B------:R-:W-:Y:S10]  /*a1670*/  @!UPT UIADD3 URZ, URZ, URZ, URZ ;  /* 0x0000003f3f3ff290 */ /* 0x000ff4000fffe03f */
[----:B------:R2:W-:Y:S01]  /*a1680*/  STL.64 [R1+0x3c0], R16 ;  /* 0x0003c01001007387 */ /* 0x0005e20000100a00 */
[----:B------:R-:W-:Y:S02]  /*a1690*/  STL.64 [R1+0x3c8], R18 ;  /* 0x0003c81201007387 */ /* 0x000fe40000100a00 */
[----:B--2---:R-:W-:Y:S02]  /*a16a0*/  IMAD.MOV.U32 R16, RZ, RZ, R22 ;  /* 0x000000ffff107224 */ /* 0x004fe400078e0016 */
[----:B------:R-:W-:Y:S01]  /*a16b0*/  IMAD.MOV.U32 R17, RZ, RZ, R23 ;  /* 0x000000ffff117224 */ /* 0x000fe200078e0017 */
[----:B------:R-:W2:Y:S01]  /*a16c0*/  LDL.LU R22, [R1+0x7a24] ;  /* 0x007a240001167983 */ /* 0x000ea20000300800 */
[----:B------:R-:W2:Y:S02]  /*a16d0*/  LDL.LU R23, [R1+0x7a20] ;  /* 0x007a200001177983 */ /* 0x000ea40000300800 */
[----:B---3--:R-:W-:Y:S02]  /*a16e0*/  STL.64 [R1+0x76e0], R6 ;  /* 0x0076e00601007387 */ /* 0x008fe40000100a00 */
[----:B------:R0:W-:Y:S02]  /*a16f0*/  STL.64 [R1+0x76d8], R4 ;  /* 0x0076d80401007387 */ /* 0x0001e40000100a00 */
[----:B0-----:R-:W3:Y:S01]  /*a1700*/  LDL.LU R4, [R1+0x3a0] ;  /* 0x0003a00001047983 */ /* 0x001ee20000300800 */
[----:B------:R-:W3:Y:S02]  /*a1710*/  LDL.LU R5, [R1+0x3a4] ;  /* 0x0003a40001057983 */ /* 0x000ee40000300800 */
[----:B------:R-:W3:Y:S02]  /*a1720*/  LDL.LU R6, [R1+0x3a8] ;  /* 0x0003a80001067983 */ /* 0x000ee40000300800 */
[----:B------:R-:W3:Y:S01]  /*a1730*/  LDL.LU R7, [R1+0x3ac] ;  /* 0x0003ac0001077983 */ /* 0x000ee20000300800 */
[C---:B--2---:R-:W-:Y:S01]  /*a1740*/  HMMA.16816.F32 R24, R20.reuse, R24, R12 ;  /* 0x000000181418723c */ /* 0x044fe2000000180c */
[----:B------:R-:W2:Y:S11]  /*a1750*/  LDL.LU.64 R14, [R1+0x7a18] ;  /* 0x007a1800010e7983 */ /* 0x000eb60000300a00 */
[----:B------:R-:W-:Y:S11]  /*a1760*/  @!UPT UIADD3 URZ, URZ, URZ, URZ ;  /* 0x0000003f3f3ff290 */ /* 0x000ff6000fffe03f */
[----:B------:R0:W-:Y:S01]  /*a1770*/  STL.64 [R1+0x3b0], R24 ;  /* 0x0003b01801007387 */ /* 0x0001e20000100a00 */
[----:B------:R-:W-:Y:S03]  /*a1780*/  STL.64 [R1+0x3b8], R26 ;  /* 0x0003b81a01007387 */ /* 0x000fe60000100a00 */
[----:B0-----:R-:W4:Y:S01]  /*a1790*/  LDL.LU.64 R24, [R1+0x7a10] ;  /* 0x007a100001187983 */ /* 0x001f220000300a00 */
[C---:B---3--:R-:W-:Y:S08]  /*a17a0*/  HMMA.16816.F32 R16, R20.reuse, R16, R4 ;  /* 0x000000101410723c */ /* 0x048ff00000001804 */
[----:B----4-:R-:W-:Y:S01]  /*a17b0*/  HMMA.16816.F32 R4, R20, R24, R8 ;  /* 0x000000181404723c */ /* 0x010fe20000001808 */
[----:B------:R-:W3:Y:S11]  /*a17c0*/  LDL.LU R8, [R1+0x1e0] ;  /* 0x0001e00001087983 */ /* 0x000ef60000300800 */
[----:B------:R-:W-:Y:S03]  /*a17d0*/  @!UPT UIADD3 URZ, URZ, URZ, URZ ;  /* 0x0000003f3f3ff290 */ /* 0x000fe6000fffe03f */
[----:B------:R-:W-:Y:S02]  /*a17e0*/  STL.64 [R1+0x3a0], R16 ;  /* 0x0003a01001007387 */ /* 0x000fe40000100a00 */
[----:B------:R-:W-:Y:S06]  /*a17f0*/  STL.64 [R1+0x3a8], R18 ;  /* 0x0003a81201007387 */ /* 0x000fec0000100a00 */
[----:B------:R-:W-:Y:S01]  /*a1800*/  STL.64 [R1+0x390], R4 ;  /* 0x0003900401007387 */ /* 0x000fe20000100a00 */
[----:B------:R-:W-:Y:S02]  /*a1810*/  STL.64 [R1+0x398], R6 ;  /* 0x0003980601007387 */ /* 0x000fe40000100a00 */
[----:B------:R-:W3:Y:S02]  /*a1820*/  LDL.LU R9, [R1+0x1e4] ;  /* 0x0001e40001097983 */ /* 0x000ee40000300800 */
[----:B------:R-:W4:Y:S01]  /*a1830*/  LDL.LU R10, [R1+0x1e8] ;  /* 0x0001e800010a7983 */ /* 0x000f220000300800 */
[----:B------:R-:W4:Y:S04]  /*a1840*/  LDL.LU R11, [R1+0x1ec] ;  /* 0x0001ec00010b7983 */ /* 0x000f280000300800 */
[----:B----4-:R-:W-:Y:S01]  /*a1850*/  STL.64 [R1+0x7700], R10 ;  /* 0x0077000a01007387 */ /* 0x010fe20000100a00 */
[----:B---3--:R0:W-:Y:S03]  /*a1860*/  STL.64 [R1+0x76f8], R8 ;  /* 0x0076f80801007387 */ /* 0x0081e60000100a00 */
[----:B0-----:R-:W3:Y:S01]  /*a1870*/  LDL.LU R8, [R1+0x1f0] ;  /* 0x0001f00001087983 */ /* 0x001ee20000300800 */
[----:B------:R-:W3:Y:S02]  /*a1880*/  LDL.LU R9, [R1+0x1f4] ;  /* 0x0001f40001097983 */ /* 0x000ee40000300800 */
[----:B------:R-:W4:Y:S02]  /*a1890*/  LDL.LU R10, [R1+0x1f8] ;  /* 0x0001f800010a7983 */ /* 0x000f240000300800 */
[----:B------:R-:W4:Y:S02]  /*a18a0*/  LDL.LU R11, [R1+0x1fc] ;  /* 0x0001fc00010b7983 */ /* 0x000f240000300800 */
[----:B------:R-:W-:-:S02]  /*a18b0*/  IMAD.MOV.U32 R24, RZ, RZ, R28 ;  /* 0x000000ffff187224 */ /* 0x000fc400078e001c */
[----:B--2---:R-:W-:Y:S01]  /*a18c0*/  IMAD.MOV.U32 R25, RZ, RZ, R14 ;  /* 0x000000ffff197224 */ /* 0x004fe200078e000e */
[----:B----4-:R-:W-:Y:S01]  /*a18d0*/  STL.64 [R1+0x7720], R10 ;  /* 0x0077200a01007387 */ /* 0x010fe20000100a00 */
[----:B---3--:R0:W-:Y:S02]  /*a18e0*/  STL.64 [R1+0x7718], R8 ;  /* 0x0077180801007387 */ /* 0x0081e40000100a00 */
[----:B------:R-:W2:Y:S02]  /*a18f0*/  LDL.LU R28, [R1+0x7a0c] ;  /* 0x007a0c00011c7983 */ /* 0x000ea40000300800 */
[----:B------:R-:W3:Y:S01]  /*a1900*/  LDL.LU R14, [R1+0x7a08] ;  /* 0x007a0800010e7983 */ /* 0x000ee20000300800 */
[----:B------:R1:W-:Y:S04]  /*a1910*/  STL.64 [R1+0x7728], R24 ;  /* 0x0077281801007387 */ /* 0x0003e80000100a00 */
[----:B0-----:R-:W4:Y:S01]  /*a1920*/  LDL.LU R8, [R1+0x200] ;  /* 0x0002000001087983 */ /* 0x001f220000300800 */
[----:B------:R-:W4:Y:S02]  /*a1930*/  LDL.LU R9, [R1+0x204] ;  /* 0x0002040001097983 */ /* 0x000f240000300800 */
[----:B------:R-:W2:Y:S02]  /*a1940*/  LDL.LU R10, [R1+0x208] ;  /* 0x00020800010a7983 */ /* 0x000ea40000300800 */
[----:B------:R-:W2:Y:S02]  /*a1950*/  LDL.LU R11, [R1+0x20c] ;  /* 0x00020c00010b7983 */ /* 0x000ea40000300800 */
[----:B-1----:R-:W-:-:S02]  /*a1960*/  IMAD.MOV.U32 R24, RZ, RZ, R0 ;  /* 0x000000ffff187224 */ /* 0x002fc400078e0000 */
[----:B------:R-:W-:Y:S01]  /*a1970*/  IMAD.MOV.U32 R25, RZ, RZ, R3 ;  /* 0x000000ffff197224 */ /* 0x000fe200078e0003 */
[----:B--2---:R-:W-:Y:S01]  /*a1980*/  STL.64 [R1+0x7738], R10 ;  /* 0x0077380a01007387 */ /* 0x004fe20000100a00 */
[----:B----4-:R-:W-:Y:S02]  /*a1990*/  STL.64 [R1+0x7730], R8 ;  /* 0x0077300801007387 */ /* 0x010fe40000100a00 */
[----:B------:R-:W2:Y:S02]  /*a19a0*/  LDL.LU R0, [R1+0x7a04] ;  /* 0x007a040001007983 */ /* 0x000ea40000300800 */
[----:B------:R-:W4:Y:S01]  /*a19b0*/  LDL.LU R3, [R1+0x7a00] ;  /* 0x007a000001037983 */ /* 0x000f220000300800 */
[----:B------:R0:W-:Y:S02]  /*a19c0*/  STL.64 [R1+0x7740], R24 ;  /* 0x0077401801007387 */ /* 0x0001e40000100a00 */
[----:B0-----:R-:W-:Y:S02]  /*a19d0*/  IMAD.MOV.U32 R24, RZ, RZ, R15 ;  /* 0x000000ffff187224 */ /* 0x001fe400078e000f */
[----:B------:R-:W-:Y:S01]  /*a19e0*/  IMAD.MOV.U32 R25, RZ, RZ, R2 ;  /* 0x000000ffff197224 */ /* 0x000fe200078e0002 */
[----:B------:R-:W2:Y:S01]  /*a19f0*/  LDL.LU R15, [R1+0x79fc] ;  /* 0x0079fc00010f7983 */ /* 0x000ea20000300800 */
[----:B------:R-:W2:Y:S03]  /*a1a00*/  LDL.LU R2, [R1+0x79f8] ;  /* 0x0079f80001027983 */ /* 0x000ea60000300800 */
[----:B------:R0:W-:Y:S01]  /*a1a10*/  STL.64 [R1+0x7758], R24 ;  /* 0x0077581801007387 */ /* 0x0001e20000100a00 */
[----:B------:R-:W2:Y:S02]  /*a1a20*/  LDL.LU R8, [R1+0x210] ;  /* 0x0002100001087983 */ /* 0x000ea40000300800 */
[----:B------:R-:W2:Y:S02]  /*a1a30*/  LDL.LU R9, [R1+0x214] ;  /* 0x0002140001097983 */ /* 0x000ea40000300800 */
[----:B------:R-:W2:Y:S01]  /*a1a40*/  LDL.LU R10, [R1+0x218] ;  /* 0x00021800010a7983 */ /* 0x000ea20000300800 */
[----:B------:R-:W2:Y:S01]  /*a1a50*/  LDL.LU R11, [R1+0x21c] ;  /* 0x00021c00010b7983 */ /* 0x000ea20000300800 */
[----:B0-----:R-:W-:-:S02]  /*a1a60*/  IMAD.MOV.U32 R24, RZ, RZ, R28 ;  /* 0x000000ffff187224 */ /* 0x001fc400078e001c */
        /* <DEDUP_REMOVED lines=47> */
[----:B------:R4:W-:Y:S02]  /*a1d60*/  STL.64 [R1+0x77d0], R24 ;  /* 0x0077d01801007387 */ /* 0x0009e40000100a00 */
[----:B----4-:R-:W-:Y:S02]  /*a1d70*/  IMAD.MOV.U32 R24, RZ, RZ, R15 ;  /* 0x000000ffff187224 */ /* 0x010fe400078e000f */
        /* <DEDUP_REMOVED lines=25> */
[----:B------:R-:W-:Y:S01]  /*a1f10*/  STL.64 [R1+0x7820], R24 ;  /* 0x0078201801007387 */ /* 0x000fe20000100a00 */
[----:B----4-:R-:W-:Y:S02]  /*a1f20*/  IMAD.MOV.U32 R12, RZ, RZ, R15 ;  /* 0x000000ffff0c7224 */ /* 0x010fe400078e000f */
[----:B------:R-:W-:Y:S01]  /*a1f30*/  IMAD.MOV.U32 R13, RZ, RZ, R29 ;  /* 0x000000ffff0d7224 */ /* 0x000fe200078e001d */
[----:B--2---:R-:W-:Y:S01]  /*a1f40*/  STL.64 [R1+0x77e0], R10 ;  /* 0x0077e00a01007387 */ /* 0x004fe20000100a00 */
[----:B------:R0:W-:Y:S03]  /*a1f50*/  STL.64 [R1+0x77d8], R8 ;  /* 0x0077d80801007387 */ /* 0x0001e60000100a00 */
[----:B0-----:R-:W2:Y:S01]  /*a1f60*/  LDL.LU R8, [R1+0x280] ;  /* 0x0002800001087983 */ /* 0x001ea20000300800 */
[----:B------:R-:W2:Y:S02]  /*a1f70*/  LDL.LU R9, [R1+0x284] ;  /* 0x0002840001097983 */ /* 0x000ea40000300800 */
[----:B------:R-:W4:Y:S02]  /*a1f80*/  LDL.LU R10, [R1+0x288] ;  /* 0x00028800010a7983 */ /* 0x000f240000300800 */
[----:B------:R-:W4:Y:S01]  /*a1f90*/  LDL.LU R11, [R1+0x28c] ;  /* 0x00028c00010b7983 */ /* 0x000f220000300800 */
[----:B------:R-:W2:Y:S01]  /*a1fa0*/  LDL.LU R15, [R1+0x79b4] ;  /* 0x0079b400010f7983 */ /* 0x000ea20000300800 */
[----:B------:R-:W2:Y:S02]  /*a1fb0*/  LDL.LU R29, [R1+0x79b0] ;  /* 0x0079b000011d7983 */ /* 0x000ea40000300800 */
[----:B------:R0:W-:Y:S02]  /*a1fc0*/  STL.64 [R1+0x7828], R12 ;  /* 0x0078280c01007387 */ /* 0x0001e40000100a00 */
[----:B------:R-:W2:Y:S01]  /*a1fd0*/  LDL.LU R24, [R1+0x2b0] ;  /* 0x0002b00001187983 */ /* 0x000ea20000300800 */
[----:B------:R-:W2:Y:S01]  /*a1fe0*/  LDL.LU R25, [R1+0x2b4] ;  /* 0x0002b40001197983 */ /* 0x000ea20000300800 */
[----:B------:R-:W2:Y:S02]  /*a1ff0*/  LDL.LU R26, [R1+0x2b8] ;  /* 0x0002b800011a7983 */ /* 0x000ea40000300800 */
[----:B------:R-:W2:Y:S02]  /*a2000*/  LDL.LU R27, [R1+0x2bc] ;  /* 0x0002bc00011b7983 */ /* 0x000ea40000300800 */
[----:B0-----:R-:W-:-:S02]  /*a2010*/  IMAD.MOV.U32 R12, RZ, RZ, R28 ;  /* 0x000000ffff0c7224 */ /* 0x001fc400078e001c */
        /* <DEDUP_REMOVED lines=63> */
[----:B------:R0:W-:Y:S01]  /*a2410*/  STL.64 [R1+0x78d0], R12 ;  /* 0x0078d00c01007387 */ /* 0x0001e20000100a00 */
[----:B---3--:R-:W-:Y:S02]  /*a2420*/  IMAD.MOV.U32 R16, RZ, RZ, R15 ;  /* 0x000000ffff107224 */ /* 0x008fe400078e000f */
[----:B------:R-:W-:Y:S02]  /*a2430*/  IMAD.MOV.U32 R17, RZ, RZ, R14 ;  /* 0x000000ffff117224 */ /* 0x000fe400078e000e */
        /* <DEDUP_REMOVED lines=10> */
[----:B------:R-:W2:Y:S01]  /*a24e0*/  LDL.LU R27, [R1+0x31c] ;  /* 0x00031c00011b7983 */ /* 0x000ea20000300800 */
[----:B------:R4:W-:Y:S01]  /*a24f0*/  STL.64 [R1+0x78f0], R16 ;  /* 0x0078f01001007387 */ /* 0x0009e20000100a00 */
[----:B------:R-:W2:Y:S02]  /*a2500*/  LDL.LU R12, [R1+0x340] ;  /* 0x00034000010c7983 */ /* 0x000ea40000300800 */
[----:B------:R-:W2:Y:S02]  /*a2510*/  LDL.LU R13, [R1+0x344] ;  /* 0x00034400010d7983 */ /* 0x000ea40000300800 */
[----:B------:R-:W2:Y:S01]  /*a2520*/  LDL.LU R14, [R1+0x348] ;  /* 0x00034800010e7983 */ /* 0x000ea20000300800 */
[----:B------:R-:W2:Y:S01]  /*a2530*/  LDL.LU R15, [R1+0x34c] ;  /* 0x00034c00010f7983 */ /* 0x000ea20000300800 */
[----:B----4-:R-:W-:-:S02]  /*a2540*/  IMAD.MOV.U32 R16, RZ, RZ, R28 ;  /* 0x000000ffff107224 */ /* 0x010fc400078e001c */
[----:B------:R-:W-:Y:S01]  /*a2550*/  IMAD.MOV.U32 R17, RZ, RZ, R3 ;  /* 0x000000ffff117224 */ /* 0x000fe200078e0003 */
[----:B--2---:R-:W-:Y:S01]  /*a2560*/  STL.64 [R1+0x7900], R14 ;  /* 0x0079000e01007387 */ /* 0x004fe20000100a00 */
[----:B------:R0:W-:Y:S02]  /*a2570*/  STL.64 [R1+0x78f8], R12 ;  /* 0x0078f80c01007387 */ /* 0x0001e40000100a00 */
[----:B------:R-:W2:Y:S02]  /*a2580*/  LDL.LU R28, [R1+0x796c] ;  /* 0x00796c00011c7983 */ /* 0x000ea40000300800 */
[----:B------:R-:W4:Y:S01]  /*a2590*/  LDL.LU R3, [R1+0x7968] ;  /* 0x0079680001037983 */ /* 0x000f220000300800 */
[----:B------:R3:W-:Y:S04]  /*a25a0*/  STL.64 [R1+0x7908], R16 ;  /* 0x0079081001007387 */ /* 0x0007e80000100a00 */
[----:B0-----:R-:W2:Y:S01]  /*a25b0*/  LDL.LU R12, [R1+0x350] ;  /* 0x00035000010c7983 */ /* 0x001ea20000300800 */
[----:B------:R-:W2:Y:S02]  /*a25c0*/  LDL.LU R13, [R1+0x354] ;  /* 0x00035400010d7983 */ /* 0x000ea40000300800 */
[----:B------:R-:W2:Y:S02]  /*a25d0*/  LDL.LU R14, [R1+0x358] ;  /* 0x00035800010e7983 */ /* 0x000ea40000300800 */
[----:B------:R-:W2:Y:S02]  /*a25e0*/  LDL.LU R15, [R1+0x35c] ;  /* 0x00035c00010f7983 */ /* 0x000ea40000300800 */
[----:B---3--:R-:W-:-:S02]  /*a25f0*/  IMAD.MOV.U32 R16, RZ, RZ, R0 ;  /* 0x000000ffff107224 */ /* 0x008fc400078e0000 */
[----:B------:R-:W-:Y:S01]  /*a2600*/  IMAD.MOV.U32 R17, RZ, RZ, R2 ;  /* 0x000000ffff117224 */ /* 0x000fe200078e0002 */
[----:B--2---:R-:W-:Y:S01]  /*a2610*/  STL.64 [R1+0x7918], R14 ;  /* 0x0079180e01007387 */ /* 0x004fe20000100a00 */
[----:B------:R-:W-:Y:S02]  /*a2620*/  STL.64 [R1+0x7910], R12 ;  /* 0x0079100c01007387 */ /* 0x000fe40000100a00 */
[----:B------:R-:W2:Y:S02]  /*a2630*/  LDL.LU R0, [R1+0x7964] ;  /* 0x0079640001007983 */ /* 0x000ea40000300800 */
[----:B------:R-:W3:Y:S01]  /*a2640*/  LDL.LU R2, [R1+0x7960] ;  /* 0x0079600001027983 */ /* 0x000ee20000300800 */
[----:B------:R0:W-:Y:S02]  /*a2650*/  STL.64 [R1+0x7920], R16 ;  /* 0x0079201001007387 */ /* 0x0001e40000100a00 */
[----:B0-----:R-:W-:Y:S02]  /*a2660*/  IMAD.MOV.U32 R16, RZ, RZ, R28 ;  /* 0x000000ffff107224 */ /* 0x001fe400078e001c */
[----:B------:R-:W-:Y:S01]  /*a2670*/  IMAD.MOV.U32 R17, RZ, RZ, R29 ;  /* 0x000000ffff117224 */ /* 0x000fe200078e001d */
[----:B------:R-:W3:Y:S01]  /*a2680*/  LDL.LU R28, [R1+0x795c] ;  /* 0x00795c00011c7983 */ /* 0x000ee20000300800 */
[----:B------:R-:W3:Y:S03]  /*a2690*/  LDL.LU R29, [R1+0x7958] ;  /* 0x00795800011d7983 */ /* 0x000ee60000300800 */
[----:B------:R4:W-:Y:S01]  /*a26a0*/  STL.64 [R1+0x7938], R16 ;  /* 0x0079381001007387 */ /* 0x0009e20000100a00 */
[----:B------:R-:W3:Y:S02]  /*a26b0*/  LDL.LU R12, [R1+0x360] ;  /* 0x00036000010c7983 */ /* 0x000ee40000300800 */
[----:B------:R-:W3:Y:S02]  /*a26c0*/  LDL.LU R13, [R1+0x364] ;  /* 0x00036400010d7983 */ /* 0x000ee40000300800 */
[----:B------:R-:W3:Y:S01]  /*a26d0*/  LDL.LU R14, [R1+0x368] ;  /* 0x00036800010e7983 */ /* 0x000ee20000300800 */
[----:B------:R-:W3:Y:S01]  /*a26e0*/  LDL.LU R15, [R1+0x36c] ;  /* 0x00036c00010f7983 */ /* 0x000ee20000300800 */
[----:B----4-:R-:W-:-:S02]  /*a26f0*/  IMAD.MOV.U32 R17, RZ, RZ, R3 ;  /* 0x000000ffff117224 */ /* 0x010fc400078e0003 */
[----:B--2---:R-:W-:Y:S02]  /*a2700*/  IMAD.MOV.U32 R16, RZ, RZ, R0 ;  /* 0x000000ffff107224 */ /* 0x004fe400078e0000 */
[----:B------:R-:W2:Y:S01]  /*a2710*/  LDL.LU R0, [R1+0x7954] ;  /* 0x0079540001007983 */ /* 0x000ea20000300800 */
[----:B------:R-:W4:Y:S03]  /*a2720*/  LDL.LU R3, [R1+0x7950] ;  /* 0x0079500001037983 */ /* 0x000f260000300800 */
        /* <DEDUP_REMOVED lines=10> */
[----:B------:R-:W2:Y:S02]  /*a27d0*/  LDL.LU R14, [R1+0x388] ;  /* 0x00038800010e7983 */ /* 0x000ea40000300800 */
[----:B------:R-:W2:Y:S01]  /*a27e0*/  LDL.LU R15, [R1+0x38c] ;  /* 0x00038c00010f7983 */ /* 0x000ea20000300800 */
[----:B------:R-:W-:Y:S01]  /*a27f0*/  STL.64 [R1+0x78c8], R26 ;  /* 0x0078c81a01007387 */ /* 0x000fe20000100a00 */
        /* <DEDUP_REMOVED lines=16> */
[----:B------:R-:W2:Y:S01]  /*a2900*/  LDL.LU R11, [R1+0x29c] ;  /* 0x00029c00010b7983 */ /* 0x000ea20000300800 */
[C---:B------:R-:W-:Y:S01]  /*a2910*/  HMMA.16816.F32 R16, R20.reuse, R16, R12 ;  /* 0x000000101410723c */ /* 0x040fe2000000180c */
[----:B--2---:R-:W-:Y:S01]  /*a2920*/  STL.64 [R1+0x7810], R10 ;  /* 0x0078100a01007387 */ /* 0x004fe20000100a00 */
[----:B---3--:R0:W-:Y:S03]  /*a2930*/  STL.64 [R1+0x7808], R8 ;  /* 0x0078080801007387 */ /* 0x0081e60000100a00 */
[----:B0-----:R-:W2:Y:S01]  /*a2940*/  LDL.LU R8, [R1+0x2a0] ;  /* 0x0002a00001087983 */ /* 0x001ea20000300800 */
[----:B------:R-:W2:Y:S02]  /*a2950*/  LDL.LU R9, [R1+0x2a4] ;  /* 0x0002a40001097983 */ /* 0x000ea40000300800 */
[----:B------:R-:W2:Y:S02]  /*a2960*/  LDL.LU R10, [R1+0x2a8] ;  /* 0x0002a800010a7983 */ /* 0x000ea40000300800 */
[----:B------:R-:W2:Y:S01]  /*a2970*/  LDL.LU R11, [R1+0x2ac] ;  /* 0x0002ac00010b7983 */ /* 0x000ea20000300800 */
[----:B------:R-:W3:Y:S01]  /*a2980*/  LDL.LU R4, [R1+0x1d0] ;  /* 0x0001d00001047983 */ /* 0x000ee20000300800 */
[----:B------:R-:W3:Y:S02]  /*a2990*/  LDL.LU R5, [R1+0x1d4] ;  /* 0x0001d40001057983 */ /* 0x000ee40000300800 */
[----:B------:R-:W2:Y:S02]  /*a29a0*/  LDL.LU.64 R14, [R1+0x7948] ;  /* 0x00794800010e7983 */ /* 0x000ea40000300a00 */
[----:B------:R-:W2:Y:S07]  /*a29b0*/  LDL.LU.64 R12, [R1+0x7940] ;  /* 0x00794000010c7983 */ /* 0x000eae0000300a00 */
        /* <DEDUP_REMOVED lines=25> */
[----:B------:R-:W2:Y:S11]  /*a2b50*/  LDL.LU.64 R12, [R1+0x78e8] ;  /* 0x0078e800010c7983 */ /* 0x000eb60000300a00 */
[----:B------:R-:W-:Y:S10]  /*a2b60*/  @!UPT UIADD3 URZ, URZ, URZ, URZ ;  /* 0x0000003f3f3ff290 */ /* 0x000ff4000fffe03f */
[----:B------:R-:W-:Y:S01]  /*a2b70*/  STL.64 [R1+0x340], R16 ;  /* 0x0003401001007387 */ /* 0x000fe20000100a00 */
[----:B------:R-:W-:Y:S02]  /*a2b80*/  STL.64 [R1+0x348], R18 ;  /* 0x0003481201007387 */ /* 0x000fe40000100a00 */
[----:B------:R-:W-:Y:S02]  /*a2b90*/  STL [R1+0x6e74], R2 ;  /* 0x006e740201007387 */ /* 0x000fe40000100800 */
[----:B----4-:R-:W-:Y:S02]  /*a2ba0*/  IMAD.MOV.U32 R6, RZ, RZ, R3 ;  /* 0x000000ffff067224 */ /* 0x010fe400078e0003 */
[----:B------:R-:W-:Y:S01]  /*a2bb0*/  IMAD.MOV.U32 R7, RZ, RZ, R0 ;  /* 0x000000ffff077224 */ /* 0x000fe200078e0000 */
[----:B------:R-:W0:Y:S01]  /*a2bc0*/  LDSM.16.MT88.4 R16, [R2+0x21800] ;  /* 0x021800000210783b */ /* 0x000e220000004200 */
[C---:B--2---:R-:W-:Y:S03]  /*a2bd0*/  HMMA.16816.F32 R12, R20.reuse, R12, R24 ;  /* 0x0000000c140c723c */ /* 0x044fe60000001818 */
[----:B------:R-:W2:Y:S01]  /*a2be0*/  LDL.LU.64 R26, [R1+0x78e0] ;  /* 0x0078e000011a7983 */ /* 0x000ea20000300a00 */
[----:B------:R-:W2:Y:S11]  /*a2bf0*/  LDL.LU.64 R24, [R1+0x78d8] ;  /* 0x0078d80001187983 */ /* 0x000eb60000300a00 */
[----:B------:R-:W-:Y:S08]  /*a2c00*/  @!UPT UIADD3 URZ, URZ, URZ, URZ ;  /* 0x0000003f3f3ff290 */ /* 0x000ff0000fffe03f */
[----:B------:R1:W-:Y:S01]  /*a2c10*/  STL.64 [R1+0x330], R12 ;  /* 0x0003300c01007387 */ /* 0x0003e20000100a00 */
[----:B------:R2:W-:Y:S03]  /*a2c20*/  STL.64 [R1+0x338], R14 ;  /* 0x0003380e01007387 */ /* 0x0005e60000100a00 */
[----:B-1----:R-:W2:Y:S02]  /*a2c30*/  LDL.LU.64 R12, [R1+0x78d0] ;  /* 0x0078d000010c7983 */ /* 0x002ea40000300a00 */
[C---:B--2---:R-:W-:Y:S02]  /*a2c40*/  HMMA.16816.F32 R12, R20.reuse, R12, R24 ;  /* 0x0000000c140c723c */ /* 0x044fe40000001818 */
[----:B------:R-:W2:Y:S01]  /*a2c50*/  LDL.LU.64 R26, [R1+0x78c8] ;  /* 0x0078c800011a7983 */ /* 0x000ea20000300a00 */
[----:B------:R-:W2:Y:S11]  /*a2c60*/  LDL.LU.64 R24, [R1+0x78c0] ;  /* 0x0078c00001187983 */ /* 0x000eb60000300a00 */
[----:B------:R-:W-:Y:S09]  /*a2c70*/  @!UPT UIADD3 URZ, URZ, URZ, URZ ;  /* 0x0000003f3f3ff290 */ /* 0x000ff2000fffe03f */
        /* <DEDUP_REMOVED lines=46> */
[----:B------:R-:W2:Y:S11]  /*a2f60*/  LDL.LU.64 R24, [R1+0x7820] ;  /* 0x0078200001187983 */ /* 0x000eb60000300a00 */
[----:B------:R-:W-:Y:S10]  /*a2f70*/  @!UPT UIADD3 URZ, URZ, URZ, URZ ;  /* 0x0000003f3f3ff290 */ /* 0x000ff4000fffe03f */
[----:B------:R1:W-:Y:S01]  /*a2f80*/  STL.64 [R1+0x2b0], R12 ;  /* 0x0002b00c01007387 */ /* 0x0003e20000100a00 */
[----:B------:R4:W-:Y:S03]  /*a2f90*/  STL.64 [R1+0x2b8], R14 ;  /* 0x0002b80e01007387 */ /* 0x0009e60000100a00 */
[----:B-1----:R-:W3:Y:S01]  /*a2fa0*/  LDL.LU.64 R12, [R1+0x7818] ;  /* 0x00781800010c7983 */ /* 0x002ee20000300a00 */
[----:B----4-:R-:W4:Y:S01]  /*a2fb0*/  LDL R15, [R1+0x3ac8] ;  /* 0x003ac800010f7983 */ /* 0x010f220000100800 */
        /* <DEDUP_REMOVED lines=74> */
[----:B------:R-:W-:Y:S01]  /*a3460*/  STL.64 [R1+0x200], R24 ;  /* 0x0002001801007387 */ /* 0x000fe20000100a00 */
[----:B------:R1:W-:Y:S03]  /*a3470*/  STL.64 [R1+0x208], R26 ;  /* 0x0002081a01007387 */ /* 0x0003e60000100a00 */
[----:B-1----:R-:W2:Y:S01]  /*a3480*/  LDL.LU.64 R26, [R1+0x7710] ;  /* 0x00771000011a7983 */ /* 0x002ea20000300a00 */
[----:B------:R-:W2:Y:S02]  /*a3490*/  LDL.LU.64 R24, [R1+0x7708] ;  /* 0x0077080001187983 */ /* 0x000ea40000300a00 */
[C---:B--2---:R-:W-:Y:S11]  /*a34a0*/  HMMA.16816.F32 R8, R20.reuse, R24, R8 ;  /* 0x000000181408723c */ /* 0x044ff60000001808 */
[----:B------:R-:W-:Y:S11]  /*a34b0*/  @!UPT UIADD3 URZ, URZ, URZ, URZ ;  /* 0x0000003f3f3ff290 */ /* 0x000ff6000fffe03f */
[----:B------:R-:W-:Y:S01]  /*a34c0*/  @!UPT UIADD3 URZ, URZ, URZ, URZ ;  /* 0x0000003f3f3ff290 */ /* 0x000fe2000fffe03f */
[----:B------:R-:W-:Y:S01]  /*a34d0*/  STL.64 [R1+0x1f0], R8 ;  /* 0x0001f00801007387 */ /* 0x000fe20000100a00 */
[----:B------:R1:W-:Y:S03]  /*a34e0*/  STL.64 [R1+0x1f8], R10 ;  /* 0x0001f80a01007387 */ /* 0x0003e60000100a00 */
[----:B-1----:R-:W3:Y:S01]  /*a34f0*/  LDL.LU.64 R10, [R1+0x7700] ;  /* 0x00770000010a7983 */ /* 0x002ee20000300a00 */
[----:B------:R-:W3:Y:S02]  /*a3500*/  LDL.LU.64 R8, [R1+0x76f8] ;  /* 0x0076f80001087983 */ /* 0x000ee40000300a00 */
[C---:B---3--:R-:W-:Y:S11]  /*a3510*/  HMMA.16816.F32 R8, R20.reuse, R12, R8 ;  /* 0x0000000c1408723c */ /* 0x048ff60000001808 */
[----:B------:R-:W-:Y:S11]  /*a3520*/  @!UPT UIADD3 URZ, URZ, URZ, URZ ;  /* 0x0000003f3f3ff290 */ /* 0x000ff6000fffe03f */
[----:B------:R-:W-:Y:S01]  /*a3530*/  @!UPT UIADD3 URZ, URZ, URZ, URZ ;  /* 0x0000003f3f3ff290 */ /* 0x000fe2000fffe03f */
[----:B------:R-:W-:Y:S01]  /*a3540*/  STL.64 [R1+0x1e0], R8 ;  /* 0x0001e00801007387 */ /* 0x000fe20000100a00 */
[----:B------:R1:W-:Y:S03]  /*a3550*/  STL.64 [R1+0x1e8], R10 ;  /* 0x0001e80a01007387 */ /* 0x0003e60000100a00 */
[----:B-1----:R-:W2:Y:S01]  /*a3560*/  LDL.LU.64 R10, [R1+0x76f0] ;  /* 0x0076f000010a7983 */ /* 0x002ea20000300a00 */
[----:B------:R-:W3:Y:S02]  /*a3570*/  LDL.LU.64 R8, [R1+0x76e8] ;  /* 0x0076e80001087983 */ /* 0x000ee40000300a00 */
[----:B---3--:R-:W-:Y:S11]  /*a3580*/  HMMA.16816.F32 R4, R20, R8, R4 ;  /* 0x000000081404723c */ /* 0x008ff60000001804 */
[----:B------:R-:W-:Y:S11]  /*a3590*/  @!UPT UIADD3 URZ, URZ, URZ, URZ ;  /* 0x0000003f3f3ff290 */ /* 0x000ff6000fffe03f */
[----:B------:R-:W-:Y:S02]  /*a35a0*/  @!UPT UIADD3 URZ, URZ, URZ, URZ ;  /* 0x0000003f3f3ff290 */ /* 0x000fe4000fffe03f */
[----:B------:R-:W-:Y:S02]  /*a35b0*/  IMAD.MOV.U32 R24, RZ, RZ, R4 ;  /* 0x000000ffff187224 */ /* 0x000fe400078e0004 */
[----:B------:R-:W-:Y:S02]  /*a35c0*/  IMAD.MOV.U32 R25, RZ, RZ, R5 ;  /* 0x000000ffff197224 */ /* 0x000fe400078e0005 */
[----:B------:R-:W-:Y:S02]  /*a35d0*/  IMAD.MOV.U32 R3, RZ, RZ, R6 ;  /* 0x000000ffff037224 */ /* 0x000fe400078e0006 */
[----:B------:R-:W-:Y:S02]  /*a35e0*/  IMAD.MOV.U32 R0, RZ, RZ, R7 ;  /* 0x000000ffff007224 */ /* 0x000fe400078e0007 */
[----:B------:R-:W3:Y:S01]  /*a35f0*/  LDL.LU.64 R6, [R1+0x76e0] ;  /* 0x0076e00001067983 */ /* 0x000ee20000300a00 */
[----:B------:R-:W2:Y:S02]  /*a3600*/  LDL.LU.64 R4, [R1+0x76d8] ;  /* 0x0076d80001047983 */ /* 0x000ea40000300a00 */
[----:B------:R-:W-:Y:S02]  /*a3610*/  STL.64 [R1+0x7508], R26 ;  /* 0x0075081a01007387 */ /* 0x000fe40000100a00 */
[----:B------:R1:W-:Y:S02]  /*a3620*/  STL.64 [R1+0x7500], R24 ;  /* 0x0075001801007387 */ /* 0x0003e40000100a00 */
[----:B-1----:R-:W2:Y:S01]  /*a3630*/  LDL.LU R24, [R1+0x1c0] ;  /* 0x0001c00001187983 */ /* 0x002ea20000300800 */
[----:B------:R-:W2:Y:S02]  /*a3640*/  LDL.LU R25, [R1+0x1c4] ;  /* 0x0001c40001197983 */ /* 0x000ea40000300800 */
[----:B------:R-:W-:-:S02]  /*a3650*/  IMAD.MOV.U32 R26, RZ, RZ, R29 ;  /* 0x000000ffff1a7224 */ /* 0x000fc400078e001d */
[----:B------:R-:W-:Y:S01]  /*a3660*/  IMAD.MOV.U32 R27, RZ, RZ, R28 ;  /* 0x000000ffff1b7224 */ /* 0x000fe200078e001c */
[----:B------:R-:W-:Y:S01]  /*a3670*/  STL [R1+0x6e7c], R0 ;  /* 0x006e7c0001007387 */ /* 0x000fe20000100800 */
[----:B------:R-:W-:Y:S05]  /*a3680*/  STL [R1+0x6e78], R3 ;  /* 0x006e780301007387 */ /* 0x000fea0000100800 */
[----:B--2---:R-:W-:Y:S11]  /*a3690*/  HMMA.16816.F32 R20, R20, R4, R24 ;  /* 0x000000041414723c */ /* 0x004ff60000001818 */
[----:B------:R-:W-:Y:S11]  /*a36a0*/  @!UPT UIADD3 URZ, URZ, URZ, URZ ;  /* 0x0000003f3f3ff290 */ /* 0x000ff6000fffe03f */
[----:B------:R-:W-:Y:S02]  /*a36b0*/  @!UPT UIADD3 URZ, URZ, URZ, URZ ;  /* 0x0000003f3f3ff290 */ /* 0x000fe4000fffe03f */
[----:B------:R-:W-:Y:S02]  /*a36c0*/  IMAD.MOV.U32 R28, RZ, RZ, R23 ;  /* 0x000000ffff1c7224 */ /* 0x000fe400078e0017 */
[----:B------:R-:W-:Y:S02]  /*a36d0*/  IMAD.MOV.U32 R29, RZ, RZ, R22 ;  /* 0x000000ffff1d7224 */ /* 0x000fe400078e0016 */
[----:B------:R-:W-:Y:S01]  /*a36e0*/  IMAD.MOV.U32 R2, RZ, RZ, R21 ;  /* 0x000000ffff027224 */ /* 0x000fe200078e0015 */
[----:B------:R-:W-:Y:S01]  /*a36f0*/  STL [R1+0x1c0], R20 ;  /* 0x0001c01401007387 */ /* 0x000fe20000100800 */
[----:B---3--:R-:W-:Y:S02]  /*a3700*/  STL.64 [R1+0x7540], R6 ;  /* 0x0075400601007387 */ /* 0x008fe40000100a00 */
[----:B------:R-:W-:Y:S02]  /*a3710*/  STL [R1+0x6e88], R28 ;  /* 0x006e881c01007387 */ /* 0x000fe40000100800 */
[----:B------:R-:W-:Y:S01]  /*a3720*/  STL [R1+0x6e84], R29 ;  /* 0x006e841d01007387 */ /* 0x000fe20000100800 */
[----:B------:R-:W-:Y:S04]  /*a3730*/  STL [R1+0x6e80], R2 ;  /* 0x006e800201007387 */ /* 0x000fe80000100800 */
[----:B----4-:R1:W2:Y:S04]  /*a3740*/  LDSM.16.MT88.4 R20, [R15+0x21800] ;  /* 0x021800000f14783b */ /* 0x0102a80000004200 */
[----:B-1----:R-:W0:Y:S01]  /*a3750*/  LDL.64 R14, [R1+0x1b8] ;  /* 0x0001b800010e7983 */ /* 0x002e220000100a00 */
[----:B------:R-:W3:Y:S02]  /*a3760*/  LDL.LU R4, [R1+0x950] ;  /* 0x0009500001047983 */ /* 0x000ee40000300800 */
[----:B------:R-:W3:Y:S02]  /*a3770*/  LDL.LU R5, [R1+0x954] ;  /* 0x0009540001057983 */ /* 0x000ee40000300800 */
[----:B------:R-:W4:Y:S01]  /*a3780*/  LDL.LU R6, [R1+0x958] ;  /* 0x0009580001067983 */ /* 0x000f220000300800 */
[----:B------:R-:W4:Y:S04]  /*a3790*/  LDL.LU R7, [R1+0x95c] ;  /* 0x00095c0001077983 */ /* 0x000f280000300800 */
[----:B----4-:R1:W-:Y:S01]  /*a37a0*/  STL.64 [R1+0x7698], R6 ;  /* 0x0076980601007387 */ /* 0x0103e20000100a00 */
[----:B---3--:R-:W-:Y:S03]  /*a37b0*/  STL.64 [R1+0x7690], R4 ;  /* 0x0076900401007387 */ /* 0x008fe60000100a00 */
[----:B-1----:R-:W3:Y:S04]  /*a37c0*/  LDL R6, [R1+0x178] ;  /* 0x0001780001067983 */ /* 0x002ee80000100800 */
[----:B------:R-:W3:Y:S04]  /*a37d0*/  LDL R7, [R1+0x17c] ;  /* 0x00017c0001077983 */ /* 0x000ee80000100800 */
[----:B---3--:R1:W-:Y:S04]  /*a37e0*/  STL.64 [R1+0x76a8], R6 ;  /* 0x0076a80601007387 */ /* 0x0083e80000100a00 */
[----:B-1----:R-:W3:Y:S04]  /*a37f0*/  LDL.64 R6, [R1+0x188] ;  /* 0x0001880001067983 */ /* 0x002ee80000100a00 */
[----:B---3--:R1:W-:Y:S04]  /*a3800*/  STL.64 [R1+0x76b0], R6 ;  /* 0x0076b00601007387 */ /* 0x0083e80000100a00 */
[----:B-1----:R-:W3:Y:S04]  /*a3810*/  LDL.64 R6, [R1+0x198] ;  /* 0x0001980001067983 */ /* 0x002ee80000100a00 */
[----:B---3--:R1:W-:Y:S04]  /*a3820*/  STL.64 [R1+0x76c8], R6 ;  /* 0x0076c80601007387 */ /* 0x0083e80000100a00 */
[----:B-1----:R-:W3:Y:S04]  /*a3830*/  LDL.64 R6, [R1+0x1a8] ;  /* 0x0001a80001067983 */ /* 0x002ee80000100a00 */
[----:B---3--:R1:W-:Y:S01]  /*a3840*/  STL.64 [R1+0x76d0], R6 ;  /* 0x0076d00601007387 */ /* 0x0083e20000100a00 */
[----:B------:R-:W0:Y:S02]  /*a3850*/  LDL.LU R4, [R1+0x9b0] ;  /* 0x0009b00001047983 */ /* 0x000e240000300800 */
[----:B------:R-:W0:Y:S01]  /*a3860*/  LDL.LU R5, [R1+0x9b4] ;  /* 0x0009b40001057983 */ /* 0x000e220000300800 */
[----:B-1----:R-:W0:Y:S01]  /*a3870*/  LDL.LU R6, [R1+0x9b8] ;  /* 0x0009b80001067983 */ /* 0x002e220000300800 */
[----:B------:R-:W0:Y:S02]  /*a3880*/  LDL.LU R7, [R1+0x9bc] ;  /* 0x0009bc0001077983 */ /* 0x000e240000300800 */
[----:B------:R-:W3:Y:S02]  /*a3890*/  LDL.64 R26, [R1+0x158] ;  /* 0x00015800011a7983 */ /* 0x000ee40000100a00 */
[----:B---3--:R1:W-:Y:S01]  /*a38a0*/  STL.64 [R1+0x76a0], R26 ;  /* 0x0076a01a01007387 */ /* 0x0083e20000100a00 */
[----:B------:R-:W3:Y:S02]  /*a38b0*/  LDL.LU R24, [R1+0x970] ;  /* 0x0009700001187983 */ /* 0x000ee40000300800 */
[----:B------:R-:W3:Y:S01]  /*a38c0*/  LDL.LU R25, [R1+0x974] ;  /* 0x0009740001197983 */ /* 0x000ee20000300800 */
[----:B-1----:R-:W4:Y:S01]  /*a38d0*/  LDL.LU R26, [R1+0x978] ;  /* 0x00097800011a7983 */ /* 0x002f220000300800 */
[----:B------:R-:W4:Y:S01]  /*a38e0*/  LDL.LU R27, [R1+0x97c] ;  /* 0x00097c00011b7983 */ /* 0x000f220000300800 */
[----:B0-----:R-:W-:Y:S11]  /*a38f0*/  HMMA.16816.F32 R4, R16, R14, R4 ;  /* 0x0000000e1004723c */ /* 0x001ff60000001804 */
[----:B------:R-:W-:Y:S11]  /*a3900*/  @!UPT UIADD3 URZ, URZ, URZ, URZ ;  /* 0x0000003f3f3ff290 */ /* 0x000ff6000fffe03f */
[----:B------:R-:W-:Y:S02]  /*a3910*/  @!UPT UIADD3 URZ, URZ, URZ, URZ ;  /* 0x0000003f3f3ff290 */ /* 0x000fe4000fffe03f */
[----:B------:R-:W-:Y:S02]  /*a3920*/  IMAD.MOV.U32 R9, RZ, RZ, R6 ;  /* 0x000000ffff097224 */ /* 0x000fe400078e0006 */
[----:B------:R-:W-:Y:S01]  /*a3930*/  IMAD.MOV.U32 R8, RZ, RZ, R7 ;  /* 0x000000ffff087224 */ /* 0x000fe200078e0007 */
[----:B----4-:R-:W-:Y:S01]  /*a3940*/  STL.64 [R1+0x76c0], R26 ;  /* 0x0076c01a01007387 */ /* 0x010fe20000100a00 */
[----:B---3--:R0:W-:Y:S03]  /*a3950*/  STL.64 [R1+0x76b8], R24 ;  /* 0x0076b81801007387 */ /* 0x0081e60000100a00 */
[----:B0-----:R-:W3:Y:S01]  /*a3960*/  LDL.LU R24, [R1+0x990] ;  /* 0x0009900001187983 */ /* 0x001ee20000300800 */
[----:B------:R-:W3:Y:S02]  /*a3970*/  LDL.LU R25, [R1+0x994] ;  /* 0x0009940001197983 */ /* 0x000ee40000300800 */
[----:B------:R-:W3:Y:S02]  /*a3980*/  LDL.LU R26, [R1+0x998] ;  /* 0x00099800011a7983 */ /* 0x000ee40000300800 */
[----:B------:R-:W3:Y:S01]  /*a3990*/  LDL.LU R27, [R1+0x99c] ;  /* 0x00099c00011b7983 */ /* 0x000ee20000300800 */
[----:B--2---:R-:W-:Y:S01]  /*a39a0*/  STL.64 [R1+0x74b8], R22 ;  /* 0x0074b81601007387 */ /* 0x004fe20000100a00 */
[----:B------:R0:W-:Y:S03]  /*a39b0*/  STL.64 [R1+0x74b0], R20 ;  /* 0x0074b01401007387 */ /* 0x0001e60000100a00 */
[----:B0-----:R-:W2:Y:S01]  /*a39c0*/  LDL.LU R20, [R1+0x9a0] ;  /* 0x0009a00001147983 */ /* 0x001ea20000300800 */
[----:B------:R-:W2:Y:S02]  /*a39d0*/  LDL.LU R21, [R1+0x9a4] ;  /* 0x0009a40001157983 */ /* 0x000ea40000300800 */
[----:B------:R-:W2:Y:S02]  /*a39e0*/  LDL.LU R22, [R1+0x9a8] ;  /* 0x0009a80001167983 */ /* 0x000ea40000300800 */
[----:B------:R-:W2:Y:S01]  /*a39f0*/  LDL.LU R23, [R1+0x9ac] ;  /* 0x0009ac0001177983 */ /* 0x000ea20000300800 */
[----:B------:R-:W2:Y:S01]  /*a3a00*/  LDL.LU.64 R6, [R1+0x76d0] ;  /* 0x0076d00001067983 */ /* 0x000ea20000300a00 */
[----:B------:R-:W-:-:S02]  /*a3a10*/  IMAD.MOV.U32 R12, RZ, RZ, R5 ;  /* 0x000000ffff0c7224 */ /* 0x000fc400078e0005 */
[----:B------:R-:W-:Y:S02]  /*a3a20*/  IMAD.MOV.U32 R13, RZ, RZ, R4 ;  /* 0x000000ffff0d7224 */ /* 0x000fe400078e0004 */
[----:B------:R-:W-:Y:S01]  /*a3a30*/  STL [R1+0x6fac], R8 ;  /* 0x006fac0801007387 */ /* 0x000fe20000100800 */
[----:B------:R-:W-:Y:S01]  /*a3a40*/  STL [R1+0x6fa8], R9 ;  /* 0x006fa80901007387 */ /* 0x000fe20000100800 */
[----:B------:R0:W-:Y:S02]  /*a3a50*/  STL.64 [R1+0x7510], R10 ;  /* 0x0075100a01007387 */ /* 0x0001e40000100a00 */
[----:B------:R-:W-:Y:S02]  /*a3a60*/  IMAD.MOV.U32 R3, RZ, RZ, R14 ;  /* 0x000000ffff037224 */ /* 0x000fe400078e000e */
[----:B------:R-:W-:Y:S01]  /*a3a70*/  IMAD.MOV.U32 R2, RZ, RZ, R15 ;  /* 0x000000ffff027224 */ /* 0x000fe200078e000f */
[----:B0-----:R-:W4:Y:S01]  /*a3a80*/  LDL.64 R10, [R1+0x168] ;  /* 0x00016800010a7983 */ /* 0x001f220000100a00 */
[----:B------:R0:W-:Y:S02]  /*a3a90*/  STL [R1+0x6fa4], R12 ;  /* 0x006fa40c01007387 */ /* 0x0001e40000100800 */
[----:B------:R1:W-:Y:S01]  /*a3aa0*/  STL [R1+0x6fa0], R13 ;  /* 0x006fa00d01007387 */ /* 0x0003e20000100800 */
[----:B0-----:R-:W3:Y:S01]  /*a3ab0*/  LDL.LU R12, [R1+0x980] ;  /* 0x00098000010c7983 */ /* 0x001ee20000300800 */
[----:B-1----:R-:W3:Y:S02]  /*a3ac0*/  LDL.LU R13, [R1+0x984] ;  /* 0x00098400010d7983 */ /* 0x002ee40000300800 */
[----:B------:R-:W3:Y:S02]  /*a3ad0*/  LDL.LU R14, [R1+0x988] ;  /* 0x00098800010e7983 */ /* 0x000ee40000300800 */
[----:B------:R-:W3:Y:S01]  /*a3ae0*/  LDL.LU R15, [R1+0x98c] ;  /* 0x00098c00010f7983 */ /* 0x000ee20000300800 */
[C---:B--2---:R-:W-:Y:S11]  /*a3af0*/  HMMA.16816.F32 R20, R16.reuse, R6, R20 ;  /* 0x000000061014723c */ /* 0x044ff60000001814 */
[----:B------:R-:W-:Y:S11]  /*a3b00*/  @!UPT UIADD3 URZ, URZ, URZ, URZ ;  /* 0x0000003f3f3ff290 */ /* 0x000ff6000fffe03f */
[----:B------:R-:W-:Y:S01]  /*a3b10*/  @!UPT UIADD3 URZ, URZ, URZ, URZ ;  /* 0x0000003f3f3ff290 */ /* 0x000fe2000fffe03f */
[----:B------:R0:W-:Y:S01]  /*a3b20*/  STL.64 [R1+0x9a0], R20 ;  /* 0x0009a01401007387 */ /* 0x0001e20000100a00 */
[----:B------:R1:W-:Y:S02]  /*a3b30*/  STL.64 [R1+0x9a8], R22 ;  /* 0x0009a81601007387 */ /* 0x0003e40000100a00 */
[----:B0-----:R-:W-:Y:S02]  /*a3b40*/  IMAD.MOV.U32 R21, RZ, RZ, R6 ;  /* 0x000000ffff157224 */ /* 0x001fe400078e0006 */
[----:B------:R-:W-:Y:S02]  /*a3b50*/  IMAD.MOV.U32 R20, RZ, RZ, R7 ;  /* 0x000000ffff147224 */ /* 0x000fe400078e0007 */
[----:B------:R-:W3:Y:S02]  /*a3b60*/  LDL.LU.64 R6, [R1+0x76c8] ;  /* 0x0076c80001067983 */ /* 0x000ee40000300a00 */
[----:B---3--:R-:W-:Y:S01]  /*a3b70*/  HMMA.16816.F32 R24, R16, R6, R24 ;  /* 0x000000061018723c */ /* 0x008fe20000001818 */
[----:B-1----:R-:W-:-:S02]  /*a3b80*/  IMAD.MOV.U32 R23, RZ, RZ, R6 ;  /* 0x000000ffff177224 */ /* 0x002fc400078e0006 */
[----:B------:R-:W-:Y:S11]  /*a3b90*/  IMAD.MOV.U32 R22, RZ, RZ, R7 ;  /* 0x000000ffff167224 */ /* 0x000ff600078e0007 */
[----:B------:R-:W-:Y:S09]  /*a3ba0*/  @!UPT UIADD3 URZ, URZ, URZ, URZ ;  /* 0x0000003f3f3ff290 */ /* 0x000ff2000fffe03f */
[----:B------:R-:W-:Y:S01]  /*a3bb0*/  STL.64 [R1+0x990], R24 ;  /* 0x0009901801007387 */ /* 0x000fe20000100a00 */
[----:B------:R0:W-:Y:S03]  /*a3bc0*/  STL.64 [R1+0x998], R26 ;  /* 0x0009981a01007387 */ /* 0x0001e60000100a00 */
[----:B0-----:R-:W2:Y:S01]  /*a3bd0*/  LDL.LU.64 R26, [R1+0x76c0] ;  /* 0x0076c000011a7983 */ /* 0x001ea20000300a00 */
[----:B------:R-:W2:Y:S02]  /*a3be0*/  LDL.LU.64 R24, [R1+0x76b8] ;  /* 0x0076b80001187983 */ /* 0x000ea40000300a00 */
[----:B------:R-:W3:Y:S02]  /*a3bf0*/  LDL.LU.64 R6, [R1+0x76b0] ;  /* 0x0076b00001067983 */ /* 0x000ee40000300a00 */
[----:B------:R-:W-:Y:S01]  /*a3c00*/  STL.64 [R1+0x7520], R22 ;  /* 0x0075201601007387 */ /* 0x000fe20000100a00 */
[----:B------:R0:W-:Y:S04]  /*a3c10*/  STL.64 [R1+0x7518], R20 ;  /* 0x0075181401007387 */ /* 0x0001e80000100a00 */
[----:B0-----:R-:W4:Y:S01]  /*a3c20*/  LDL.LU R20, [R1+0x960] ;  /* 0x0009600001147983 */ /* 0x001f220000300800 */
[----:B------:R-:W4:Y:S02]  /*a3c30*/  LDL.LU R21, [R1+0x964] ;  /* 0x0009640001157983 */ /* 0x000f240000300800 */
[----:B------:R-:W4:Y:S02]  /*a3c40*/  LDL.LU R22, [R1+0x968] ;  /* 0x0009680001167983 */ /* 0x000f240000300800 */
[----:B------:R-:W4:Y:S01]  /*a3c50*/  LDL.LU R23, [R1+0x96c] ;  /* 0x00096c0001177983 */ /* 0x000f220000300800 */
[C---:B---3--:R-:W-:Y:S11]  /*a3c60*/  HMMA.16816.F32 R12, R16.reuse, R6, R12 ;  /* 0x00000006100c723c */ /* 0x048ff6000000180c */
[----:B------:R-:W-:Y:S11]  /*a3c70*/  @!UPT UIADD3 URZ, URZ, URZ, URZ ;  /* 0x0000003f3f3ff290 */ /* 0x000ff6000fffe03f */
[----:B------:R-:W-:Y:S01]  /*a3c80*/  @!UPT UIADD3 URZ, URZ, URZ, URZ ;  /* 0x0000003f3f3ff290 */ /* 0x000fe2000fffe03f */
[----:B------:R-:W-:Y:S01]  /*a3c90*/  STL.64 [R1+0x980], R12 ;  /* 0x0009800c01007387 */ /* 0x000fe20000100a00 */
[----:B------:R0:W-:Y:S02]  /*a3ca0*/  STL.64 [R1+0x988], R14 ;  /* 0x0009880e01007387 */ /* 0x0001e40000100a00 */
[----:B0-----:R-:W-:Y:S02]  /*a3cb0*/  IMAD.MOV.U32 R15, RZ, RZ, R6 ;  /* 0x000000ffff0f7224 */ /* 0x001fe400078e0006 */
[----:B------:R-:W-:Y:S02]  /*a3cc0*/  IMAD.MOV.U32 R14, RZ, RZ, R7 ;  /* 0x000000ffff0e7224 */ /* 0x000fe400078e0007 */
[----:B------:R-:W2:Y:S02]  /*a3cd0*/  LDL.LU.64 R6, [R1+0x76a8] ;  /* 0x0076a80001067983 */ /* 0x000ea40000300a00 */
[C---:B--2---:R-:W-:Y:S02]  /*a3ce0*/  HMMA.16816.F32 R4, R16.reuse, R6, R24 ;  /* 0x000000061004723c */ /* 0x044fe40000001818 */
[----:B------:R-:W2:Y:S11]  /*a3cf0*/  LDL.LU.64 R26, [R1+0x76a0] ;  /* 0x0076a000011a7983 */ /* 0x000eb60000300a00 */
[----:B------:R-:W-:Y:S10]  /*a3d00*/  @!UPT UIADD3 URZ, URZ, URZ, URZ ;  /* 0x0000003f3f3ff290 */ /* 0x000ff4000fffe03f */
[----:B------:R-:W-:Y:S01]  /*a3d10*/  STL.64 [R1+0x970], R4 ;  /* 0x0009700401007387 */ /* 0x000fe20000100a00 */
[----:B------:R0:W-:Y:S03]  /*a3d20*/  STL.64 [R1+0x978], R6 ;  /* 0x0009780601007387 */ /* 0x0001e60000100a00 */
[----:B0-----:R-:W2:Y:S01]  /*a3d30*/  LDL.LU.64 R6, [R1+0x7698] ;  /* 0x0076980001067983 */ /* 0x001ea20000300a00 */
[----:B------:R-:W2:Y:S01]  /*a3d40*/  LDL.LU.64 R4, [R1+0x7690] ;  /* 0x0076900001047983 */ /* 0x000ea20000300a00 */
[C---:B----4-:R-:W-:Y:S01]  /*a3d50*/  HMMA.16816.F32 R20, R16.reuse, R10, R20 ;  /* 0x0000000a1014723c */ /* 0x050fe20000001814 */
[----:B------:R-:W-:Y:S02]  /*a3d60*/  IMAD.MOV.U32 R0, RZ, RZ, R11 ;  /* 0x000000ffff007224 */ /* 0x000fe400078e000b */
[----:B------:R-:W-:Y:S11]  /*a3d70*/  IMAD.MOV.U32 R12, RZ, RZ, R10 ;  /* 0x000000ffff0c7224 */ /* 0x000ff600078e000a */
[----:B------:R-:W-:Y:S09]  /*a3d80*/  @!UPT UIADD3 URZ, URZ, URZ, URZ ;  /* 0x0000003f3f3ff290 */ /* 0x000ff2000fffe03f */
[----:B------:R0:W-:Y:S01]  /*a3d90*/  STL.64 [R1+0x960], R20 ;  /* 0x0009601401007387 */ /* 0x0001e20000100a00 */
[----:B------:R1:W-:Y:S02]  /*a3da0*/  STL.64 [R1+0x968], R22 ;  /* 0x0009681601007387 */ /* 0x0003e40000100a00 */
[----:B------:R-:W-:Y:S02]  /*a3db0*/  STL [R1+0x73cc], R0 ;  /* 0x0073cc0001007387 */ /* 0x000fe40000100800 */
[----:B------:R-:W-:Y:S01]  /*a3dc0*/  STL [R1+0x73c8], R12 ;  /* 0x0073c80c01007387 */ /* 0x000fe20000100800 */
[----:B--2---:R-:W-:Y:S11]  /*a3dd0*/  HMMA.16816.F32 R4, R16, R26, R4 ;  /* 0x0000001a1004723c */ /* 0x004ff60000001804 */
[----:B------:R-:W-:Y:S11]  /*a3de0*/  @!UPT UIADD3 URZ, URZ, URZ, URZ ;  /* 0x0000003f3f3ff290 */ /* 0x000ff6000fffe03f */
[----:B------:R-:W-:Y:S01]  /*a3df0*/  @!UPT UIADD3 URZ, URZ, URZ, URZ ;  /* 0x0000003f3f3ff290 */ /* 0x000fe2000fffe03f */
[----:B------:R-:W-:Y:S01]  /*a3e00*/  STL.64 [R1+0x950], R4 ;  /* 0x0009500401007387 */ /* 0x000fe20000100a00 */
[----:B------:R-:W-:Y:S02]  /*a3e10*/  STL.64 [R1+0x958], R6 ;  /* 0x0009580601007387 */ /* 0x000fe40000100a00 */
[----:B0-----:R-:W2:Y:S02]  /*a3e20*/  LDL.LU R20, [R1+0x8f0] ;  /* 0x0008f00001147983 */ /* 0x001ea40000300800 */
[----:B------:R-:W2:Y:S01]  /*a3e30*/  LDL.LU R21, [R1+0x8f4] ;  /* 0x0008f40001157983 */ /* 0x000ea20000300800 */
[----:B-1----:R-:W3:Y:S01]  /*a3e40*/  LDL.LU R22, [R1+0x8f8] ;  /* 0x0008f80001167983 */ /* 0x002ee20000300800 */
[----:B------:R-:W3:Y:S03]  /*a3e50*/  LDL.LU R23, [R1+0x8fc] ;  /* 0x0008fc0001177983 */ /* 0x000ee60000300800 */
[----:B---3--:R0:W-:Y:S01]  /*a3e60*/  STL.64 [R1+0x7620], R22 ;  /* 0x0076201601007387 */ /* 0x0081e20000100a00 */
[----:B--2---:R-:W-:Y:S03]  /*a3e70*/  STL.64 [R1+0x7618], R20 ;  /* 0x0076181401007387 */ /* 0x004fe60000100a00 */
        /* <DEDUP_REMOVED lines=8> */
[----:B------:R-:W2:Y:S03]  /*a3f00*/  LDL.64 R10, [R1+0xf8] ;  /* 0x0000f800010a7983 */ /* 0x000ea60000100a00 */
[----:B0-----:R-:W3:Y:S04]  /*a3f10*/  LDL.64 R22, [R1+0x148] ;  /* 0x0001480001167983 */ /* 0x001ee80000100a00 */
[----:B--2---:R0:W-:Y:S01]  /*a3f20*/  STL.64 [R1+0x7628], R10 ;  /* 0x0076280a01007387 */ /* 0x0041e20000100a00 */
[----:B------:R-:W2:Y:S02]  /*a3f30*/  LDL.LU R8, [R1+0x900] ;  /* 0x0009000001087983 */ /* 0x000ea40000300800 */
[----:B------:R-:W2:Y:S01]  /*a3f40*/  LDL.LU R9, [R1+0x904] ;  /* 0x0009040001097983 */ /* 0x000ea20000300800 */
[----:B0-----:R-:W4:Y:S01]  /*a3f50*/  LDL.LU R10, [R1+0x908] ;  /* 0x00090800010a7983 */ /* 0x001f220000300800 */
[----:B------:R-:W4:Y:S03]  /*a3f60*/  LDL.LU R11, [R1+0x90c] ;  /* 0x00090c00010b7983 */ /* 0x000f260000300800 */
[----:B----4-:R-:W-:Y:S01]  /*a3f70*/  STL.64 [R1+0x7640], R10 ;  /* 0x0076400a01007387 */ /* 0x010fe20000100a00 */
[----:B--2---:R0:W-:Y:S03]  /*a3f80*/  STL.64 [R1+0x7638], R8 ;  /* 0x0076380801007387 */ /* 0x0041e60000100a00 */
[----:B0-----:R-:W2:Y:S01]  /*a3f90*/  LDL.LU R8, [R1+0x910] ;  /* 0x0009100001087983 */ /* 0x001ea20000300800 */
[----:B------:R-:W2:Y:S02]  /*a3fa0*/  LDL.LU R9, [R1+0x914] ;  /* 0x0009140001097983 */ /* 0x000ea40000300800 */
[----:B------:R-:W4:Y:S02]  /*a3fb0*/  LDL.LU R10, [R1+0x918] ;  /* 0x00091800010a7983 */ /* 0x000f240000300800 */
[----:B------:R-:W4:Y:S02]  /*a3fc0*/  LDL.LU R11, [R1+0x91c] ;  /* 0x00091c00010b7983 */ /* 0x000f240000300800 */
        /* <DEDUP_REMOVED lines=16> */
[----:B------:R-:W2:Y:S02]  /*a40d0*/  LDL.LU R10, [R1+0x948] ;  /* 0x00094800010a7983 */ /* 0x000ea40000300800 */
[----:B------:R-:W2:Y:S02]  /*a40e0*/  LDL.LU R11, [R1+0x94c] ;  /* 0x00094c00010b7983 */ /* 0x000ea40000300800 */
[----:B------:R-:W-:Y:S01]  /*a40f0*/  IMAD.MOV.U32 R13, RZ, RZ, R27 ;  /* 0x000000ffff0d7224 */ /* 0x000fe200078e001b */
[----:B------:R-:W4:Y:S01]  /*a4100*/  LDL.LU R4, [R1+0x8e0] ;  /* 0x0008e00001047983 */ /* 0x000f220000300800 */
[----:B------:R-:W-:-:S02]  /*a4110*/  IMAD.MOV.U32 R28, RZ, RZ, R26 ;  /* 0x000000ffff1c7224 */ /* 0x000fc400078e001a */
[----:B------:R-:W4:Y:S02]  /*a4120*/  LDL.LU R5, [R1+0x8e4] ;  /* 0x0008e40001057983 */ /* 0x000f240000300800 */
[----:B------:R-:W4:Y:S01]  /*a4130*/  LDL.LU R6, [R1+0x8e8] ;  /* 0x0008e80001067983 */ /* 0x000f220000300800 */
[----:B------:R-:W4:Y:S01]  /*a4140*/  LDL.LU R7, [R1+0x8ec] ;  /* 0x0008ec0001077983 */ /* 0x000f220000300800 */
[----:B------:R-:W4:Y:S02]  /*a4150*/  LDL.64 R26, [R1+0xe8] ;  /* 0x0000e800011a7983 */ /* 0x000f240000100a00 */
[----:B------:R-:W-:Y:S02]  /*a4160*/  STL [R1+0x73d4], R13 ;  /* 0x0073d40d01007387 */ /* 0x000fe40000100800 */
[----:B------:R-:W-:Y:S02]  /*a4170*/  STL [R1+0x73d0], R28 ;  /* 0x0073d01c01007387 */ /* 0x000fe40000100800 */
        /* <DEDUP_REMOVED lines=52> */
[C---:B----4-:R-:W-:Y:S01]  /*a44c0*/  HMMA.16816.F32 R4, R16.reuse, R26, R4 ;  /* 0x0000001a1004723c */ /* 0x050fe20000001804 */
[----:B------:R-:W-:Y:S01]  /*a44d0*/  STL [R1+0x73f8], R0 ;  /* 0x0073f80001007387 */ /* 0x000fe20000100800 */
[----:B------:R-:W-:Y:S06]  /*a44e0*/  STL [R1+0x73f4], R13 ;  /* 0x0073f40d01007387 */ /* 0x000fec0000100800 */
[----:B--2---:R-:W-:Y:S01]  /*a44f0*/  HMMA.16816.F32 R20, R16, R10, R20 ;  /* 0x0000000a1014723c */ /* 0x004fe20000001814 */
[----:B------:R-:W-:-:S02]  /*a4500*/  IMAD.MOV.U32 R28, RZ, RZ, R11 ;  /* 0x000000ffff1c7224 */ /* 0x000fc400078e000b */
[----:B------:R-:W-:Y:S11]  /*a4510*/  IMAD.MOV.U32 R29, RZ, RZ, R10 ;  /* 0x000000ffff1d7224 */ /* 0x000ff600078e000a */
[----:B------:R-:W-:Y:S09]  /*a4520*/  @!UPT UIADD3 URZ, URZ, URZ, URZ ;  /* 0x0000003f3f3ff290 */ /* 0x000ff2000fffe03f */
[----:B------:R0:W-:Y:S01]  /*a4530*/  STL.64 [R1+0x8f0], R20 ;  /* 0x0008f01401007387 */ /* 0x0001e20000100a00 */
[----:B------:R1:W-:Y:S02]  /*a4540*/  STL.64 [R1+0x8f8], R22 ;  /* 0x0008f81601007387 */ /* 0x0003e40000100a00 */
[----:B------:R-:W-:Y:S02]  /*a4550*/  STL [R1+0x7400], R28 ;  /* 0x0074001c01007387 */ /* 0x000fe40000100800 */
[----:B------:R-:W-:Y:S01]  /*a4560*/  STL [R1+0x73fc], R29 ;  /* 0x0073fc1d01007387 */ /* 0x000fe20000100800 */
[----:B------:R-:W-:Y:S01]  /*a4570*/  STL.64 [R1+0x8e0], R4 ;  /* 0x0008e00401007387 */ /* 0x000fe20000100a00 */
[----:B------:R-:W-:Y:S03]  /*a4580*/  STL.64 [R1+0x8e8], R6 ;  /* 0x0008e80601007387 */ /* 0x000fe60000100a00 */
[----:B0-----:R-:W2:Y:S01]  /*a4590*/  LDL.LU R20, [R1+0x880] ;  /* 0x0008800001147983 */ /* 0x001ea20000300800 */
[----:B------:R-:W2:Y:S02]  /*a45a0*/  LDL.LU R21, [R1+0x884] ;  /* 0x0008840001157983 */ /* 0x000ea40000300800 */
[----:B-1----:R-:W3:Y:S02]  /*a45b0*/  LDL.LU R22, [R1+0x888] ;  /* 0x0008880001167983 */ /* 0x002ee40000300800 */
[----:B------:R-:W3:Y:S02]  /*a45c0*/  LDL.LU R23, [R1+0x88c] ;  /* 0x00088c0001177983 */ /* 0x000ee40000300800 */
        /* <DEDUP_REMOVED lines=111> */
[----:B------:R-:W-:Y:S01]  /*a4cc0*/  STL.64 [R1+0x880], R20 ;  /* 0x0008801401007387 */ /* 0x000fe20000100a00 */
[----:B------:R-:W-:Y:S02]  /*a4cd0*/  STL.64 [R1+0x888], R22 ;  /* 0x0008881601007387 */ /* 0x000fe40000100a00 */
[----:B------:R-:W-:Y:S02]  /*a4ce0*/  STL [R1+0x7438], R12 ;  /* 0x0074380c01007387 */ /* 0x000fe40000100800 */
[----:B------:R-:W-:Y:S01]  /*a4cf0*/  STL [R1+0x7434], R13 ;  /* 0x0074340d01007387 */ /* 0x000fe20000100800 */
[----:B------:R-:W-:Y:S01]  /*a4d00*/  STL.64 [R1+0x7598], R14 ;  /* 0x0075980e01007387 */ /* 0x000fe20000100a00 */
[----:B------:R0:W-:Y:S02]  /*a4d10*/  STL.64 [R1+0x870], R4 ;  /* 0x0008700401007387 */ /* 0x0001e40000100a00 */
[----:B------:R1:W-:Y:S01]  /*a4d20*/  STL.64 [R1+0x878], R6 ;  /* 0x0008780601007387 */ /* 0x0003e20000100a00 */
[----:B0-----:R-:W2:Y:S01]  /*a4d30*/  LDL.LU R4, [R1+0x820] ;  /* 0x0008200001047983 */ /* 0x001ea20000300800 */
[----:B------:R-:W2:Y:S02]  /*a4d40*/  LDL.LU R5, [R1+0x824] ;  /* 0x0008240001057983 */ /* 0x000ea40000300800 */
[----:B-1----:R-:W3:Y:S02]  /*a4d50*/  LDL.LU R6, [R1+0x828] ;  /* 0x0008280001067983 */ /* 0x002ee40000300800 */
[----:B------:R-:W3:Y:S01]  /*a4d60*/  LDL.LU R7, [R1+0x82c] ;  /* 0x00082c0001077983 */ /* 0x000ee20000300800 */
[----:B------:R-:W4:Y:S01]  /*a4d70*/  LDL.LU R12, [R1+0x860] ;  /* 0x00086000010c7983 */ /* 0x000f220000300800 */
[----:B------:R-:W4:Y:S02]  /*a4d80*/  LDL.LU R13, [R1+0x864] ;  /* 0x00086400010d7983 */ /* 0x000f240000300800 */
[----:B------:R-:W4:Y:S02]  /*a4d90*/  LDL.LU R14, [R1+0x868] ;  /* 0x00086800010e7983 */ /* 0x000f240000300800 */
[----:B------:R-:W4:Y:S01]  /*a4da0*/  LDL.LU R15, [R1+0x86c] ;  /* 0x00086c00010f7983 */ /* 0x000f220000300800 */
[----:B---3--:R0:W-:Y:S01]  /*a4db0*/  STL.64 [R1+0x7550], R6 ;  /* 0x0075500601007387 */ /* 0x0081e20000100a00 */
[----:B--2---:R-:W-:Y:S03]  /*a4dc0*/  STL.64 [R1+0x7548], R4 ;  /* 0x0075480401007387 */ /* 0x004fe60000100a00 */
[----:B0-----:R-:W2:Y:S04]  /*a4dd0*/  LDL.64 R6, [R1+0x38] ;  /* 0x0000380001067983 */ /* 0x001ea80000100a00 */
[----:B--2---:R0:W-:Y:S04]  /*a4de0*/  STL.64 [R1+0x7560], R6 ;  /* 0x0075600601007387 */ /* 0x0041e80000100a00 */
[----:B0-----:R-:W2:Y:S04]  /*a4df0*/  LDL.64 R6, [R1+0x48] ;  /* 0x0000480001067983 */ /* 0x001ea80000100a00 */
[----:B--2---:R0:W-:Y:S04]  /*a4e00*/  STL.64 [R1+0x7578], R6 ;  /* 0x0075780601007387 */ /* 0x0041e80000100a00 */
[----:B0-----:R-:W2:Y:S04]  /*a4e10*/  LDL.64 R6, [R1+0x58] ;  /* 0x0000580001067983 */ /* 0x001ea80000100a00 */
[----:B--2---:R0:W-:Y:S01]  /*a4e20*/  STL.64 [R1+0x7590], R6 ;  /* 0x0075900601007387 */ /* 0x0041e20000100a00 */
[----:B------:R-:W2:Y:S03]  /*a4e30*/  LDL.64 R22, [R1+0x18] ;  /* 0x0000180001167983 */ /* 0x000ea60000100a00 */
[----:B0-----:R-:W4:Y:S04]  /*a4e40*/  LDL.64 R6, [R1+0x68] ;  /* 0x0000680001067983 */ /* 0x001f280000100a00 */
[----:B--2---:R0:W-:Y:S04]  /*a4e50*/  STL.64 [R1+0x7538], R22 ;  /* 0x0075381601007387 */ /* 0x0041e80000100a00 */
[----:B0-----:R-:W2:Y:S04]  /*a4e60*/  LDL.64 R22, [R1+0x28] ;  /* 0x0000280001167983 */ /* 0x001ea80000100a00 */
        /* <DEDUP_REMOVED lines=20> */
[----:B------:R-:W4:Y:S02]  /*a4fb0*/  LDL.LU R10, [R1+0x808] ;  /* 0x00080800010a7983 */ /* 0x000f240000300800 */
[----:B------:R-:W4:Y:S02]  /*a4fc0*/  LDL.LU R11, [R1+0x80c] ;  /* 0x00080c00010b7983 */ /* 0x000f240000300800 */
[----:B------:R-:W-:-:S02]  /*a4fd0*/  IMAD.MOV.U32 R0, RZ, RZ, R27 ;  /* 0x000000ffff007224 */ /* 0x000fc400078e001b */
        /* <DEDUP_REMOVED lines=8> */
[----:B------:R-:W4:Y:S01]  /*a5060*/  LDL.64 R26, [R1+0x8] ;  /* 0x00000800011a7983 */ /* 0x000f220000100a00 */
[----:B------:R-:W-:Y:S02]  /*a5070*/  STL [R1+0x7440], R0 ;  /* 0x0074400001007387 */ /* 0x000fe40000100800 */
[----:B------:R-:W-:Y:S02]  /*a5080*/  STL [R1+0x743c], R29 ;  /* 0x00743c1d01007387 */ /* 0x000fe40000100800 */
[----:B------:R0:W-:Y:S01]  /*a5090*/  STL.64 [R1+0x860], R12 ;  /* 0x0008600c01007387 */ /* 0x0001e20000100a00 */
[----:B------:R1:W-:Y:S01]  /*a50a0*/  STL.64 [R1+0x868], R14 ;  /* 0x0008680e01007387 */ /* 0x0003e20000100a00 */
[----:B0-----:R-:W-:-:S03]  /*a50b0*/  IMAD.MOV.U32 R13, RZ, RZ, R6 ;  /* 0x000000ffff0d7224 */ /* 0x001fc600078e0006 */
[----:B-1----:R-:W2:Y:S01]  /*a50c0*/  LDL.LU.64 R14, [R1+0x7598] ;  /* 0x00759800010e7983 */ /* 0x002ea20000300a00 */
        /* <DEDUP_REMOVED lines=33> */
[C---:B--2---:R-:W-:Y:S11]  /*a52e0*/  HMMA.16816.F32 R4, R16.reuse, R22, R4 ;  /* 0x000000161004723c */ /* 0x044ff60000001804 */
[----:B------:R-:W-:Y:S11]  /*a52f0*/  @!UPT UIADD3 URZ, URZ, URZ, URZ ;  /* 0x0000003f3f3ff290 */ /* 0x000ff6000fffe03f */
[----:B------:R-:W-:Y:S01]  /*a5300*/  @!UPT UIADD3 URZ, URZ, URZ, URZ ;  /* 0x0000003f3f3ff290 */ /* 0x000fe2000fffe03f */
[----:B------:R0:W-:Y:S01]  /*a5310*/  STL.64 [R1+0x820], R4 ;  /* 0x0008200401007387 */ /* 0x0001e20000100a00 */
[----:B------:R1:W-:Y:S02]  /*a5320*/  STL.64 [R1+0x828], R6 ;  /* 0x0008280601007387 */ /* 0x0003e40000100a00 */
[----:B0-----:R-:W-:Y:S01]  /*a5330*/  IMAD.MOV.U32 R5, RZ, RZ, R22 ;  /* 0x000000ffff057224 */ /* 0x001fe200078e0016 */
[----:B-1----:R-:W2:Y:S01]  /*a5340*/  LDL.LU.64 R6, [R1+0x7540] ;  /* 0x0075400001067983 */ /* 0x002ea20000300a00 */
[----:B------:R-:W-:Y:S02]  /*a5350*/  IMAD.MOV.U32 R4, RZ, RZ, R23 ;  /* 0x000000ffff047224 */ /* 0x000fe400078e0017 */
[----:B------:R-:W3:Y:S02]  /*a5360*/  LDL.LU.64 R22, [R1+0x7538] ;  /* 0x0075380001167983 */ /* 0x000ee40000300a00 */
[C---:B---3--:R-:W-:Y:S01]  /*a5370*/  HMMA.16816.F32 R8, R16.reuse, R22, R8 ;  /* 0x000000161008723c */ /* 0x048fe20000001808 */
        /* <DEDUP_REMOVED lines=10> */
[----:B------:R-:W4:Y:S02]  /*a5420*/  LDL.LU.64 R8, [R1+0x7528] ;  /* 0x0075280001087983 */ /* 0x000f240000300a00 */
[----:B------:R-:W-:Y:S02]  /*a5430*/  IMAD.MOV.U32 R13, RZ, RZ, R22 ;  /* 0x000000ffff0d7224 */ /* 0x000fe400078e0016 */
[----:B------:R-:W-:Y:S02]  /*a5440*/  IMAD.MOV.U32 R12, RZ, RZ, R23 ;  /* 0x000000ffff0c7224 */ /* 0x000fe400078e0017 */
[----:B------:R-:W3:Y:S01]  /*a5450*/  LDL.LU.64 R22, [R1+0x7520] ;  /* 0x0075200001167983 */ /* 0x000ee20000300a00 */
[----:B------:R-:W2:Y:S01]  /*a5460*/  LDL.LU.64 R20, [R1+0x7518] ;  /* 0x0075180001147983 */ /* 0x000ea20000300a00 */
[C---:B----4-:R-:W-:Y:S11]  /*a5470*/  HMMA.16816.F32 R8, R16.reuse, R26, R8 ;  /* 0x0000001a1008723c */ /* 0x050ff60000001808 */
[----:B------:R-:W-:Y:S11]  /*a5480*/  @!UPT UIADD3 URZ, URZ, URZ, URZ ;  /* 0x0000003f3f3ff290 */ /* 0x000ff6000fffe03f */
[----:B------:R-:W-:Y:S01]  /*a5490*/  @!UPT UIADD3 URZ, URZ, URZ, URZ ;  /* 0x0000003f3f3ff290 */ /* 0x000fe2000fffe03f */
[----:B------:R0:W-:Y:S01]  /*a54a0*/  STL.64 [R1+0x800], R8 ;  /* 0x0008000801007387 */ /* 0x0001e20000100a00 */
[----:B------:R1:W-:Y:S02]  /*a54b0*/  STL.64 [R1+0x808], R10 ;  /* 0x0008080a01007387 */ /* 0x0003e40000100a00 */
[----:B0-----:R-:W-:Y:S01]  /*a54c0*/  IMAD.MOV.U32 R9, RZ, RZ, R26 ;  /* 0x000000ffff097224 */ /* 0x001fe200078e001a */
[----:B-1----:R-:W4:Y:S01]  /*a54d0*/  LDL.LU.64 R10, [R1+0x7510] ;  /* 0x00751000010a7983 */ /* 0x002f220000300a00 */
[----:B------:R-:W-:Y:S02]  /*a54e0*/  IMAD.MOV.U32 R8, RZ, RZ, R27 ;  /* 0x000000ffff087224 */ /* 0x000fe400078e001b */
[----:B------:R-:W2:Y:S02]  /*a54f0*/  LDL.LU.64 R26, [R1+0x7508] ;  /* 0x00750800011a7983 */ /* 0x000ea40000300a00 */
[----:B------:R-:W3:Y:S01]  /*a5500*/  LDL.LU.64 R24, [R1+0x7500] ;  /* 0x0075000001187983 */ /* 0x000ee20000300a00 */
[----:B--2---:R-:W-:Y:S01]  /*a5510*/  HMMA.16816.F32 R4, R16, R26, R4 ;  /* 0x0000001a1004723c */ /* 0x004fe20000001804 */
[----:B----4-:R-:W-:Y:S01]  /*a5520*/  STL.64 [R1+0x74e8], R10 ;  /* 0x0074e80a01007387 */ /* 0x010fe20000100a00 */
[----:B------:R0:W-:Y:S03]  /*a5530*/  STL.64 [R1+0x74e0], R8 ;  /* 0x0074e00801007387 */ /* 0x0001e60000100a00 */
[----:B0-----:R-:W2:Y:S01]  /*a5540*/  LDL.LU R8, [R1+0x7e0] ;  /* 0x0007e00001087983 */ /* 0x001ea20000300800 */
[----:B------:R-:W2:Y:S02]  /*a5550*/  LDL.LU R9, [R1+0x7e4] ;  /* 0x0007e40001097983 */ /* 0x000ea40000300800 */
[----:B------:R-:W2:Y:S02]  /*a5560*/  LDL.LU R10, [R1+0x7e8] ;  /* 0x0007e800010a7983 */ /* 0x000ea40000300800 */
[----:B------:R-:W2:Y:S01]  /*a5570*/  LDL.LU R11, [R1+0x7ec] ;  /* 0x0007ec00010b7983 */ /* 0x000ea20000300800 */
[----:B------:R0:W-:Y:S01]  /*a5580*/  STL.64 [R1+0x71c0], R26 ;  /* 0x0071c01a01007387 */ /* 0x0001e20000100a00 */
[----:B---3--:R-:W-:Y:S11]  /*a5590*/  STL.64 [R1+0x71b8], R24 ;  /* 0x0071b81801007387 */ /* 0x008ff60000100a00 */
[----:B------:R-:W-:Y:S01]  /*a55a0*/  STL.64 [R1+0x7f0], R4 ;  /* 0x0007f00401007387 */ /* 0x000fe20000100a00 */
[----:B------:R-:W-:Y:S03]  /*a55b0*/  STL.64 [R1+0x7f8], R6 ;  /* 0x0007f80601007387 */ /* 0x000fe60000100a00 */
[----:B0-----:R-:W3:Y:S04]  /*a55c0*/  LDL.64 R26, [R1+0x178] ;  /* 0x00017800011a7983 */ /* 0x001ee80000100a00 */
[----:B---3--:R0:W-:Y:S02]  /*a55d0*/  STL.64 [R1+0x7458], R26 ;  /* 0x0074581a01007387 */ /* 0x0081e40000100a00 */
[----:B0-----:R-:W-:-:S02]  /*a55e0*/  IMAD.MOV.U32 R26, RZ, RZ, R15 ;  /* 0x000000ffff1a7224 */ /* 0x001fc400078e000f */
[----:B------:R-:W-:Y:S01]  /*a55f0*/  IMAD.MOV.U32 R27, RZ, RZ, R14 ;  /* 0x000000ffff1b7224 */ /* 0x000fe200078e000e */
[----:B------:R-:W3:Y:S01]  /*a5600*/  LDL.LU R15, [R1+0x74fc] ;  /* 0x0074fc00010f7983 */ /* 0x000ee20000300800 */
[----:B------:R-:W4:Y:S03]  /*a5610*/  LDL.LU R14, [R1+0x74f8] ;  /* 0x0074f800010e7983 */ /* 0x000f260000300800 */
[----:B------:R0:W-:Y:S02]  /*a5620*/  STL.64 [R1+0x7468], R26 ;  /* 0x0074681a01007387 */ /* 0x0001e40000100a00 */
[----:B0-----:R-:W-:Y:S02]  /*a5630*/  IMAD.MOV.U32 R26, RZ, RZ, R23 ;  /* 0x000000ffff1a7224 */ /* 0x001fe400078e0017 */
[----:B------:R-:W-:-:S05]  /*a5640*/  IMAD.MOV.U32 R27, RZ, RZ, R22 ;  /* 0x000000ffff1b7224 */ /* 0x000fca00078e0016 */
[----:B------:R0:W-:Y:S01]  /*a5650*/  STL.64 [R1+0x7480], R26 ;  /* 0x0074801a01007387 */ /* 0x0001e20000100a00 */
[----:B------:R-:W2:Y:S02]  /*a5660*/  LDL.LU R4, [R1+0x7d0] ;  /* 0x0007d00001047983 */ /* 0x000ea40000300800 */
[----:B------:R-:W2:Y:S02]  /*a5670*/  LDL.LU R5, [R1+0x7d4] ;  /* 0x0007d40001057983 */ /* 0x000ea40000300800 */
[----:B---3--:R-:W-:Y:S02]  /*a5680*/  IMAD.MOV.U32 R7, RZ, RZ, R15 ;  /* 0x000000ffff077224 */ /* 0x008fe400078e000f */
[----:B----4-:R-:W-:Y:S02]  /*a5690*/  IMAD.MOV.U32 R6, RZ, RZ, R14 ;  /* 0x000000ffff067224 */ /* 0x010fe400078e000e */
[----:B------:R-:W2:Y:S01]  /*a56a0*/  LDL.LU R14, [R1+0x74f4] ;  /* 0x0074f400010e7983 */ /* 0x000ea20000300800 */
[----:B------:R-:W2:Y:S02]  /*a56b0*/  LDL.LU R15, [R1+0x74f0] ;  /* 0x0074f000010f7983 */ /* 0x000ea40000300800 */
[----:B0-----:R-:W-:-:S02]  /*a56c0*/  IMAD.MOV.U32 R26, RZ, RZ, R21 ;  /* 0x000000ffff1a7224 */ /* 0x001fc400078e0015 */
[----:B------:R-:W-:Y:S02]  /*a56d0*/  IMAD.MOV.U32 R27, RZ, RZ, R20 ;  /* 0x000000ffff1b7224 */ /* 0x000fe400078e0014 */
[----:B------:R-:W3:Y:S01]  /*a56e0*/  LDL.LU R20, [R1+0x450] ;  /* 0x0004500001147983 */ /* 0x000ee20000300800 */
[----:B------:R-:W3:Y:S02]  /*a56f0*/  LDL.LU R21, [R1+0x454] ;  /* 0x0004540001157983 */ /* 0x000ee40000300800 */
[----:B------:R-:W3:Y:S02]  /*a5700*/  LDL.LU R22, [R1+0x458] ;  /* 0x0004580001167983 */ /* 0x000ee40000300800 */
[----:B------:R-:W3:Y:S01]  /*a5710*/  LDL.LU R23, [R1+0x45c] ;  /* 0x00045c0001177983 */ /* 0x000ee20000300800 */
[----:B------:R-:W-:Y:S01]  /*a5720*/  STL.64 [R1+0x7498], R26 ;  /* 0x0074981a01007387 */ /* 0x000fe20000100a00 */
[----:B--2---:R-:W-:Y:S11]  /*a5730*/  HMMA.16816.F32 R8, R16, R14, R8 ;  /* 0x0000000e1008723c */ /* 0x004ff60000001808 */
[----:B------:R-:W-:Y:S11]  /*a5740*/  @!UPT UIADD3 URZ, URZ, URZ, URZ ;  /* 0x0000003f3f3ff290 */ /* 0x000ff6000fffe03f */
[----:B------:R-:W-:Y:S01]  /*a5750*/  @!UPT UIADD3 URZ, URZ, URZ, URZ ;  /* 0x0000003f3f3ff290 */ /* 0x000fe2000fffe03f */
[----:B------:R-:W-:Y:S01]  /*a5760*/  STL.64 [R1+0x7e0], R8 ;  /* 0x0007e00801007387 */ /* 0x000fe20000100a00 */
[----:B------:R0:W-:Y:S03]  /*a5770*/  STL.64 [R1+0x7e8], R10 ;  /* 0x0007e80a01007387 */ /* 0x0001e60000100a00 */
[----:B0-----:R-:W2:Y:S01]  /*a5780*/  LDL.LU.64 R10, [R1+0x74e8] ;  /* 0x0074e800010a7983 */ /* 0x001ea20000300a00 */
[----:B------:R-:W4:Y:S02]  /*a5790*/  LDL.LU.64 R8, [R1+0x74e0] ;  /* 0x0074e00001087983 */ /* 0x000f240000300a00 */
[----:B------:R-:W-:Y:S02]  /*a57a0*/  STL.64 [R1+0x71b0], R14 ;  /* 0x0071b00e01007387 */ /* 0x000fe40000100a00 */
[----:B------:R0:W-:Y:S02]  /*a57b0*/  STL.64 [R1+0x7460], R12 ;  /* 0x0074600c01007387 */ /* 0x0001e40000100a00 */
[----:B0-----:R-:W3:Y:S01]  /*a57c0*/  LDL.LU R12, [R1+0x410] ;  /* 0x00041000010c7983 */ /* 0x001ee20000300800 */
[----:B------:R-:W3:Y:S02]  /*a57d0*/  LDL.LU R13, [R1+0x414] ;  /* 0x00041400010d7983 */ /* 0x000ee40000300800 */
[----:B--2---:R-:W-:-:S02]  /*a57e0*/  IMAD.MOV.U32 R14, RZ, RZ, R11 ;  /* 0x000000ffff0e7224 */ /* 0x004fc400078e000b */
[----:B------:R-:W-:Y:S01]  /*a57f0*/  IMAD.MOV.U32 R15, RZ, RZ, R10 ;  /* 0x000000ffff0f7224 */ /* 0x000fe200078e000a */
[----:B------:R-:W2:Y:S01]  /*a5800*/  LDL.LU R11, [R1+0x74dc] ;  /* 0x0074dc00010b7983 */ /* 0x000ea20000300800 */
[----:B------:R-:W2:Y:S03]  /*a5810*/  LDL.LU R10, [R1+0x74d8] ;  /* 0x0074d800010a7983 */ /* 0x000ea60000300800 */
[----:B------:R-:W-:Y:S04]  /*a5820*/  STL.64 [R1+0x7478], R14 ;  /* 0x0074780e01007387 */ /* 0x000fe80000100a00 */
[----:B---3--:R0:W-:Y:S04]  /*a5830*/  STL.64 [R1+0x7470], R12 ;  /* 0x0074700c01007387 */ /* 0x0081e80000100a00 */
[----:B0-----:R-:W3:Y:S01]  /*a5840*/  LDL.LU R12, [R1+0x420] ;  /* 0x00042000010c7983 */ /* 0x001ee20000300800 */
[----:B------:R-:W3:Y:S02]  /*a5850*/  LDL.LU R13, [R1+0x424] ;  /* 0x00042400010d7983 */ /* 0x000ee40000300800 */
[----:B------:R-:W2:Y:S02]  /*a5860*/  LDL.LU R14, [R1+0x428] ;  /* 0x00042800010e7983 */ /* 0x000ea40000300800 */
[----:B------:R-:W2:Y:S02]  /*a5870*/  LDL.LU R15, [R1+0x42c] ;  /* 0x00042c00010f7983 */ /* 0x000ea40000300800 */
[----:B--2---:R0:W-:Y:S01]  /*a5880*/  STL.64 [R1+0x7490], R14 ;  /* 0x0074900e01007387 */ /* 0x0041e20000100a00 */
[----:B---3--:R1:W-:Y:S02]  /*a5890*/  STL.64 [R1+0x7488], R12 ;  /* 0x0074880c01007387 */ /* 0x0083e40000100a00 */
[----:B0-----:R-:W-:Y:S01]  /*a58a0*/  IMAD.MOV.U32 R14, RZ, RZ, R10 ;  /* 0x000000ffff0e7224 */ /* 0x001fe200078e000a */
[----:B-1----:R-:W2:Y:S01]  /*a58b0*/  LDL.LU R12, [R1+0x430] ;  /* 0x00043000010c7983 */ /* 0x002ea20000300800 */
[----:B------:R-:W2:Y:S02]  /*a58c0*/  LDL.LU R13, [R1+0x434] ;  /* 0x00043400010d7983 */ /* 0x000ea40000300800 */
[----:B------:R-:W3:Y:S02]  /*a58d0*/  LDL.LU R10, [R1+0x74d4] ;  /* 0x0074d400010a7983 */ /* 0x000ee40000300800 */
[----:B------:R-:W-:-:S02]  /*a58e0*/  IMAD.MOV.U32 R15, RZ, RZ, R11 ;  /* 0x000000ffff0f7224 */ /* 0x000fc400078e000b */
[----:B------:R-:W3:Y:S03]  /*a58f0*/  LDL.LU R11, [R1+0x74d0] ;  /* 0x0074d000010b7983 */ /* 0x000ee60000300800 */
[----:B------:R-:W-:Y:S01]  /*a5900*/  STL.64 [R1+0x74a8], R14 ;  /* 0x0074a80e01007387 */ /* 0x000fe20000100a00 */
[C---:B---3--:R-:W-:Y:S01]  /*a5910*/  HMMA.16816.F32 R4, R16.reuse, R10, R4 ;  /* 0x0000000a1004723c */ /* 0x048fe20000001804 */
[----:B--2---:R0:W-:Y:S04]  /*a5920*/  STL.64 [R1+0x74a0], R12 ;  /* 0x0074a00c01007387 */ /* 0x0041e80000100a00 */
[----:B0-----:R-:W2:Y:S01]  /*a5930*/  LDL.LU R12, [R1+0x440] ;  /* 0x00044000010c7983 */ /* 0x001ea20000300800 */
[----:B------:R-:W2:Y:S02]  /*a5940*/  LDL.LU R13, [R1+0x444] ;  /* 0x00044400010d7983 */ /* 0x000ea40000300800 */
[----:B------:R-:W2:Y:S02]  /*a5950*/  LDL.LU R14, [R1+0x448] ;  /* 0x00044800010e7983 */ /* 0x000ea40000300800 */
[----:B------:R-:W2:Y:S11]  /*a5960*/  LDL.LU R15, [R1+0x44c] ;  /* 0x00044c00010f7983 */ /* 0x000eb60000300800 */
[----:B------:R-:W-:Y:S02]  /*a5970*/  @!UPT UIADD3 URZ, URZ, URZ, URZ ;  /* 0x0000003f3f3ff290 */ /* 0x000fe4000fffe03f */
[----:B------:R-:W-:Y:S01]  /*a5980*/  STL.64 [R1+0x7d0], R4 ;  /* 0x0007d00401007387 */ /* 0x000fe20000100a00 */
[----:B------:R0:W-:Y:S03]  /*a5990*/  STL.64 [R1+0x7d8], R6 ;  /* 0x0007d80601007387 */ /* 0x0001e60000100a00 */
[----:B0-----:R-:W3:Y:S01]  /*a59a0*/  LDL.LU.64 R6, [R1+0x74c8] ;  /* 0x0074c80001067983 */ /* 0x001ee20000300a00 */
[----:B------:R-:W2:Y:S02]  /*a59b0*/  LDL.LU.64 R4, [R1+0x74c0] ;  /* 0x0074c00001047983 */ /* 0x000ea40000300a00 */
[----:B------:R-:W-:Y:S02]  /*a59c0*/  STL.64 [R1+0x71c8], R10 ;  /* 0x0071c80a01007387 */ /* 0x000fe40000100a00 */
[----:B------:R-:W-:Y:S02]  /*a59d0*/  IMAD.MOV.U32 R26, RZ, RZ, R3 ;  /* 0x000000ffff1a7224 */ /* 0x000fe400078e0003 */
[----:B------:R-:W-:Y:S01]  /*a59e0*/  IMAD.MOV.U32 R27, RZ, RZ, R2 ;  /* 0x000000ffff1b7224 */ /* 0x000fe200078e0002 */
[----:B---3--:R-:W-:Y:S01]  /*a59f0*/  HMMA.16816.F32 R16, R16, R6, R20 ;  /* 0x000000061010723c */ /* 0x008fe20000001814 */
[----:B------:R-:W2:Y:S01]  /*a5a00*/  LDL.LU.64 R22, [R1+0x74b8] ;  /* 0x0074b80001167983 */ /* 0x000ea20000300a00 */
[----:B------:R-:W2:Y:S11]  /*a5a10*/  LDL.LU.64 R20, [R1+0x74b0] ;  /* 0x0074b00001147983 */ /* 0x000eb60000300a00 */
[----:B------:R-:W-:Y:S10]  /*a5a20*/  @!UPT UIADD3 URZ, URZ, URZ, URZ ;  /* 0x0000003f3f3ff290 */ /* 0x000ff4000fffe03f */
[----:B------:R0:W-:Y:S01]  /*a5a30*/  STL.64 [R1+0x450], R16 ;  /* 0x0004501001007387 */ /* 0x0001e20000100a00 */
[----:B------:R1:W-:Y:S03]  /*a5a40*/  STL.64 [R1+0x458], R18 ;  /* 0x0004581201007387 */ /* 0x0003e60000100a00 */
[----:B0-----:R-:W3:Y:S01]  /*a5a50*/  LDL.LU R16, [R1+0x400] ;  /* 0x0004000001107983 */ /* 0x001ee20000300800 */
[----:B------:R-:W3:Y:S02]  /*a5a60*/  LDL.LU R17, [R1+0x404] ;  /* 0x0004040001117983 */ /* 0x000ee40000300800 */
[----:B-1----:R-:W3:Y:S02]  /*a5a70*/  LDL.LU R18, [R1+0x408] ;  /* 0x0004080001127983 */ /* 0x002ee40000300800 */
[----:B------:R-:W3:Y:S01]  /*a5a80*/  LDL.LU R19, [R1+0x40c] ;  /* 0x00040c0001137983 */ /* 0x000ee20000300800 */
[----:B------:R-:W-:Y:S01]  /*a5a90*/  STL.64 [R1+0x71d0], R6 ;  /* 0x0071d00601007387 */ /* 0x000fe20000100a00 */
        /* <DEDUP_REMOVED lines=26> */
[----:B0-----:R-:W3:Y:S02]  /*a5c40*/  LDL.LU.64 R26, [R1+0x7458] ;  /* 0x00745800011a7983 */ /* 0x001ee40000300a00 */
[----:B---3--:R-:W-:Y:S01]  /*a5c50*/  HMMA.16816.F32 R16, R20, R26, R16 ;  /* 0x0000001a1410723c */ /* 0x008fe20000001810 */
[----:B------:R-:W-:Y:S02]  /*a5c60*/  IMAD.MOV.U32 R3, RZ, RZ, R26 ;  /* 0x000000ffff037224 */ /* 0x000fe400078e001a */
[----:B------:R-:W-:-:S04]  /*a5c70*/  IMAD.MOV.U32 R2, RZ, RZ, R27 ;  /* 0x000000ffff027224 */ /* 0x000fc800078e001b */
[----:B----4-:R-:W-:Y:S02]  /*a5c80*/  IMAD.MOV.U32 R26, RZ, RZ, R9 ;  /* 0x000000ffff1a7224 */ /* 0x010fe400078e0009 */
[----:B------:R-:W-:Y:S11]  /*a5c90*/  IMAD.MOV.U32 R27, RZ, RZ, R8 ;  /* 0x000000ffff1b7224 */ /* 0x000ff600078e0008 */
[----:B------:R-:W-:Y:S03]  /*a5ca0*/  @!UPT UIADD3 URZ, URZ, URZ, URZ ;  /* 0x0000003f3f3ff290 */ /* 0x000fe6000fffe03f */
[----:B------:R-:W-:Y:S01]  /*a5cb0*/  STL.64 [R1+0x400], R16 ;  /* 0x0004001001007387 */ /* 0x000fe20000100a00 */
[----:B------:R-:W-:Y:S02]  /*a5cc0*/  STL.64 [R1+0x408], R18 ;  /* 0x0004081201007387 */ /* 0x000fe40000100a00 */
[----:B------:R0:W-:Y:S02]  /*a5cd0*/  STL.64 [R1+0x71d8], R26 ;  /* 0x0071d81a01007387 */ /* 0x0001e40000100a00 */
[----:B------:R-:W3:Y:S01]  /*a5ce0*/  LDL.LU R8, [R1+0x680] ;  /* 0x0006800001087983 */ /* 0x000ee20000300800 */
[----:B------:R-:W3:Y:S01]  /*a5cf0*/  LDL.LU R9, [R1+0x684] ;  /* 0x0006840001097983 */ /* 0x000ee20000300800 */
[----:B------:R-:W4:Y:S02]  /*a5d00*/  LDL.LU R10, [R1+0x688] ;  /* 0x00068800010a7983 */ /* 0x000f240000300800 */
[----:B------:R-:W4:Y:S02]  /*a5d10*/  LDL.LU R11, [R1+0x68c] ;  /* 0x00068c00010b7983 */ /* 0x000f240000300800 */
[----:B--2---:R-:W-:-:S02]  /*a5d20*/  IMAD.MOV.U32 R6, RZ, RZ, R13 ;  /* 0x000000ffff067224 */ /* 0x004fc400078e000d */
[----:B------:R-:W-:Y:S01]  /*a5d30*/  IMAD.MOV.U32 R7, RZ, RZ, R12 ;  /* 0x000000ffff077224 */ /* 0x000fe200078e000c */
[----:B----4-:R1:W-:Y:S01]  /*a5d40*/  STL.64 [R1+0x71e8], R10 ;  /* 0x0071e80a01007387 */ /* 0x0103e20000100a00 */
[----:B---3--:R-:W-:Y:S02]  /*a5d50*/  STL.64 [R1+0x71e0], R8 ;  /* 0x0071e00801007387 */ /* 0x008fe40000100a00 */
[----:B------:R-:W2:Y:S02]  /*a5d60*/  LDL.LU R13, [R1+0x7454] ;  /* 0x00745400010d7983 */ /* 0x000ea40000300800 */
[----:B------:R-:W3:Y:S01]  /*a5d70*/  LDL.LU R12, [R1+0x7450] ;  /* 0x00745000010c7983 */ /* 0x000ee20000300800 */
[----:B------:R4:W-:Y:S01]  /*a5d80*/  STL.64 [R1+0x71f0], R6 ;  /* 0x0071f00601007387 */ /* 0x0009e20000100a00 */
[----:B------:R-:W2:Y:S02]  /*a5d90*/  LDL.LU R24, [R1+0x690] ;  /* 0x0006900001187983 */ /* 0x000ea40000300800 */
[----:B------:R-:W2:Y:S02]  /*a5da0*/  LDL.LU R25, [R1+0x694] ;  /* 0x0006940001197983 */ /* 0x000ea40000300800 */
[----:B0-----:R-:W2:Y:S01]  /*a5db0*/  LDL.LU R26, [R1+0x698] ;  /* 0x00069800011a7983 */ /* 0x001ea20000300800 */
[----:B------:R-:W2:Y:S01]  /*a5dc0*/  LDL.LU R27, [R1+0x69c] ;  /* 0x00069c00011b7983 */ /* 0x000ea20000300800 */
[----:B-1----:R-:W-:-:S02]  /*a5dd0*/  IMAD.MOV.U32 R10, RZ, RZ, R5 ;  /* 0x000000ffff0a7224 */ /* 0x002fc400078e0005 */
[----:B------:R-:W-:Y:S01]  /*a5de0*/  IMAD.MOV.U32 R11, RZ, RZ, R4 ;  /* 0x000000ffff0b7224 */ /* 0x000fe200078e0004 */
[----:B--2---:R0:W-:Y:S01]  /*a5df0*/  STL.64 [R1+0x7200], R26 ;  /* 0x0072001a01007387 */ /* 0x0041e20000100a00 */
[----:B------:R-:W-:Y:S03]  /*a5e00*/  STL.64 [R1+0x71f8], R24 ;  /* 0x0071f81801007387 */ /* 0x000fe60000100a00 */
[----:B------:R-:W-:Y:S02]  /*a5e10*/  STL.64 [R1+0x7208], R10 ;  /* 0x0072080a01007387 */ /* 0x000fe40000100a00 */
[----:B------:R-:W2:Y:S01]  /*a5e20*/  LDL.LU R4, [R1+0x6a0] ;  /* 0x0006a00001047983 */ /* 0x000ea20000300800 */
[----:B------:R-:W2:Y:S01]  /*a5e30*/  LDL.LU R5, [R1+0x6a4] ;  /* 0x0006a40001057983 */ /* 0x000ea20000300800 */
[----:B----4-:R-:W4:Y:S02]  /*a5e40*/  LDL.LU R6, [R1+0x6a8] ;  /* 0x0006a80001067983 */ /* 0x010f240000300800 */
[----:B------:R-:W4:Y:S02]  /*a5e50*/  LDL.LU R7, [R1+0x6ac] ;  /* 0x0006ac0001077983 */ /* 0x000f240000300800 */
[----:B0-----:R-:W-:-:S02]  /*a5e60*/  IMAD.MOV.U32 R26, RZ, RZ, R29 ;  /* 0x000000ffff1a7224 */ /* 0x001fc400078e001d */
[----:B------:R-:W-:Y:S01]  /*a5e70*/  IMAD.MOV.U32 R27, RZ, RZ, R28 ;  /* 0x000000ffff1b7224 */ /* 0x000fe200078e001c */
[----:B----4-:R0:W-:Y:S01]  /*a5e80*/  STL.64 [R1+0x7218], R6 ;  /* 0x0072180601007387 */ /* 0x0101e20000100a00 */
[----:B--2---:R-:W-:Y:S02]  /*a5e90*/  STL.64 [R1+0x7210], R4 ;  /* 0x0072100401007387 */ /* 0x004fe40000100a00 */
[----:B------:R-:W2:Y:S02]  /*a5ea0*/  LDL.LU R29, [R1+0x744c] ;  /* 0x00744c00011d7983 */ /* 0x000ea40000300800 */
[----:B------:R-:W4:Y:S01]  /*a5eb0*/  LDL.LU R28, [R1+0x7448] ;  /* 0x00744800011c7983 */ /* 0x000f220000300800 */
[----:B------:R1:W-:Y:S01]  /*a5ec0*/  STL.64 [R1+0x7220], R26 ;  /* 0x0072201a01007387 */ /* 0x0003e20000100a00 */
[----:B0-----:R-:W-:Y:S02]  /*a5ed0*/  IMAD.MOV.U32 R6, RZ, RZ, R13 ;  /* 0x000000ffff067224 */ /* 0x001fe400078e000d */
[----:B------:R-:W-:Y:S01]  /*a5ee0*/  IMAD.MOV.U32 R7, RZ, RZ, R0 ;  /* 0x000000ffff077224 */ /* 0x000fe200078e0000 */
[----:B------:R-:W4:Y:S01]  /*a5ef0*/  LDL.LU R13, [R1+0x7444] ;  /* 0x00744400010d7983 */ /* 0x000f220000300800 */
[----:B------:R-:W4:Y:S03]  /*a5f00*/  LDL.LU R0, [R1+0x7440] ;  /* 0x0074400001007983 */ /* 0x000f260000300800 */
[----:B------:R3:W-:Y:S01]  /*a5f10*/  STL.64 [R1+0x7228], R6 ;  /* 0x0072280601007387 */ /* 0x0007e20000100a00 */
[----:B------:R-:W4:Y:S02]  /*a5f20*/  LDL.LU R24, [R1+0x6c0] ;  /* 0x0006c00001187983 */ /* 0x000f240000300800 */
[----:B------:R-:W4:Y:S02]  /*a5f30*/  LDL.LU R25, [R1+0x6c4] ;  /* 0x0006c40001197983 */ /* 0x000f240000300800 */
[----:B-1----:R-:W4:Y:S01]  /*a5f40*/  LDL.LU R26, [R1+0x6c8] ;  /* 0x0006c800011a7983 */ /* 0x002f220000300800 */
[----:B------:R-:W4:Y:S01]  /*a5f50*/  LDL.LU R27, [R1+0x6cc] ;  /* 0x0006cc00011b7983 */ /* 0x000f220000300800 */
[----:B---3--:R-:W-:-:S02]  /*a5f60*/  IMAD.MOV.U32 R7, RZ, RZ, R12 ;  /* 0x000000ffff077224 */ /* 0x008fc400078e000c */
[----:B--2---:R-:W-:Y:S01]  /*a5f70*/  IMAD.MOV.U32 R6, RZ, RZ, R29 ;  /* 0x000000ffff067224 */ /* 0x004fe200078e001d */
[----:B----4-:R-:W-:Y:S01]  /*a5f80*/  STL.64 [R1+0x7238], R26 ;  /* 0x0072381a01007387 */ /* 0x010fe20000100a00 */
[----:B------:R0:W-:Y:S02]  /*a5f90*/  STL.64 [R1+0x7230], R24 ;  /* 0x0072301801007387 */ /* 0x0001e40000100a00 */
        /* <DEDUP_REMOVED lines=25> */
[----:B0-----:R-:W-:Y:S02]  /*a6130*/  IMAD.MOV.U32 R6, RZ, RZ, R13 ;  /* 0x000000ffff067224 */ /* 0x001fe400078e000d */
[----:B---3--:R-:W-:Y:S01]  /*a6140*/  IMAD.MOV.U32 R7, RZ, RZ, R12 ;  /* 0x000000ffff077224 */ /* 0x008fe200078e000c */
        /* <DEDUP_REMOVED lines=10> */
[----:B------:R-:W4:Y:S02]  /*a61f0*/  LDL.LU R28, [R1+0x7418] ;  /* 0x00741800011c7983 */ /* 0x000f240000300800 */
[----:B------:R-:W-:Y:S01]  /*a6200*/  STL.64 [R1+0x72a0], R6 ;  /* 0x0072a00601007387 */ /* 0x000fe20000100a00 */
[----:B---3--:R-:W-:Y:S01]  /*a6210*/  STL.64 [R1+0x7280], R26 ;  /* 0x0072801a01007387 */ /* 0x008fe20000100a00 */
[----:B------:R0:W-:Y:S03]  /*a6220*/  STL.64 [R1+0x7278], R24 ;  /* 0x0072781801007387 */ /* 0x0001e60000100a00 */
[----:B0-----:R-:W3:Y:S01]  /*a6230*/  LDL.LU R24, [R1+0x700] ;  /* 0x0007000001187983 */ /* 0x001ee20000300800 */
[----:B------:R-:W3:Y:S02]  /*a6240*/  LDL.LU R25, [R1+0x704] ;  /* 0x0007040001197983 */ /* 0x000ee40000300800 */
[----:B------:R-:W2:Y:S02]  /*a6250*/  LDL.LU R26, [R1+0x708] ;  /* 0x00070800011a7983 */ /* 0x000ea40000300800 */
[----:B------:R-:W2:Y:S02]  /*a6260*/  LDL.LU R27, [R1+0x70c] ;  /* 0x00070c00011b7983 */ /* 0x000ea40000300800 */
[----:B------:R-:W-:-:S02]  /*a6270*/  IMAD.MOV.U32 R6, RZ, RZ, R13 ;  /* 0x000000ffff067224 */ /* 0x000fc400078e000d */
[----:B------:R-:W-:Y:S01]  /*a6280*/  IMAD.MOV.U32 R7, RZ, RZ, R0 ;  /* 0x000000ffff077224 */ /* 0x000fe200078e0000 */
[----:B------:R-:W4:Y:S01]  /*a6290*/  LDL.LU R13, [R1+0x7414] ;  /* 0x00741400010d7983 */ /* 0x000f220000300800 */
[----:B------:R-:W4:Y:S03]  /*a62a0*/  LDL.LU R0, [R1+0x7410] ;  /* 0x0074100001007983 */ /* 0x000f260000300800 */
[----:B------:R-:W-:Y:S04]  /*a62b0*/  STL.64 [R1+0x72b8], R6 ;  /* 0x0072b80601007387 */ /* 0x000fe80000100a00 */
[----:B--2---:R-:W-:Y:S01]  /*a62c0*/  STL.64 [R1+0x7298], R26 ;  /* 0x0072981a01007387 */ /* 0x004fe20000100a00 */
[----:B---3--:R0:W-:Y:S03]  /*a62d0*/  STL.64 [R1+0x7290], R24 ;  /* 0x0072901801007387 */ /* 0x0081e60000100a00 */
[----:B0-----:R-:W2:Y:S01]  /*a62e0*/  LDL.LU R24, [R1+0x710] ;  /* 0x0007100001187983 */ /* 0x001ea20000300800 */
[----:B------:R-:W2:Y:S02]  /*a62f0*/  LDL.LU R25, [R1+0x714] ;  /* 0x0007140001197983 */ /* 0x000ea40000300800 */
[----:B------:R-:W3:Y:S02]  /*a6300*/  LDL.LU R26, [R1+0x718] ;  /* 0x00071800011a7983 */ /* 0x000ee40000300800 */
[----:B------:R-:W3:Y:S02]  /*a6310*/  LDL.LU R27, [R1+0x71c] ;  /* 0x00071c00011b7983 */ /* 0x000ee40000300800 */
[----:B------:R-:W-:-:S02]  /*a6320*/  IMAD.MOV.U32 R6, RZ, RZ, R29 ;  /* 0x000000ffff067224 */ /* 0x000fc400078e001d */
[----:B------:R-:W-:Y:S01]  /*a6330*/  IMAD.MOV.U32 R7, RZ, RZ, R12 ;  /* 0x000000ffff077224 */ /* 0x000fe200078e000c */
[----:B------:R-:W4:Y:S01]  /*a6340*/  LDL.LU R29, [R1+0x740c] ;  /* 0x00740c00011d7983 */ /* 0x000f220000300800 */
[----:B------:R-:W4:Y:S03]  /*a6350*/  LDL.LU R12, [R1+0x7408] ;  /* 0x00740800010c7983 */ /* 0x000f260000300800 */
[----:B------:R-:W-:Y:S04]  /*a6360*/  STL.64 [R1+0x72d0], R6 ;  /* 0x0072d00601007387 */ /* 0x000fe80000100a00 */
[----:B---3--:R-:W-:Y:S01]  /*a6370*/  STL.64 [R1+0x72b0], R26 ;  /* 0x0072b01a01007387 */ /* 0x008fe20000100a00 */
[----:B--2---:R0:W-:Y:S03]  /*a6380*/  STL.64 [R1+0x72a8], R24 ;  /* 0x0072a81801007387 */ /* 0x0041e60000100a00 */
[----:B0-----:R-:W2:Y:S01]  /*a6390*/  LDL.LU R24, [R1+0x720] ;  /* 0x0007200001187983 */ /* 0x001ea20000300800 */
[----:B------:R-:W2:Y:S02]  /*a63a0*/  LDL.LU R25, [R1+0x724] ;  /* 0x0007240001197983 */ /* 0x000ea40000300800 */
[----:B------:R-:W3:Y:S02]  /*a63b0*/  LDL.LU R26, [R1+0x728] ;  /* 0x00072800011a7983 */ /* 0x000ee40000300800 */
[----:B------:R-:W3:Y:S02]  /*a63c0*/  LDL.LU R27, [R1+0x72c] ;  /* 0x00072c00011b7983 */ /* 0x000ee40000300800 */
[----:B----4-:R-:W-:-:S02]  /*a63d0*/  IMAD.MOV.U32 R6, RZ, RZ, R13 ;  /* 0x000000ffff067224 */ /* 0x010fc400078e000d */
        /* <DEDUP_REMOVED lines=10> */
[----:B------:R-:W-:-:S02]  /*a6480*/  IMAD.MOV.U32 R6, RZ, RZ, R29 ;  /* 0x000000ffff067224 */ /* 0x000fc400078e001d */
[----:B------:R-:W-:Y:S01]  /*a6490*/  IMAD.MOV.U32 R7, RZ, RZ, R0 ;  /* 0x000000ffff077224 */ /* 0x000fe200078e0000 */
[----:B------:R-:W2:Y:S01]  /*a64a0*/  LDL.LU R29, [R1+0x73fc] ;  /* 0x0073fc00011d7983 */ /* 0x000ea20000300800 */
[----:B------:R-:W2:Y:S03]  /*a64b0*/  LDL.LU R0, [R1+0x73f8] ;  /* 0x0073f80001007983 */ /* 0x000ea60000300800 */
[----:B------:R4:W-:Y:S02]  /*a64c0*/  STL.64 [R1+0x7300], R6 ;  /* 0x0073000601007387 */ /* 0x0009e40000100a00 */
[----:B----4-:R-:W-:Y:S02]  /*a64d0*/  IMAD.MOV.U32 R6, RZ, RZ, R13 ;  /* 0x000000ffff067224 */ /* 0x010fe400078e000d */
        /* <DEDUP_REMOVED lines=53> */
[----:B------:R-:W3:Y:S01]  /*a6830*/  LDL.LU R27, [R1+0x78c] ;  /* 0x00078c00011b7983 */ /* 0x000ee20000300800 */
[----:B------:R-:W2:Y:S01]  /*a6840*/  LDL R6, [R1+0x138] ;  /* 0x0001380001067983 */ /* 0x000ea20000100800 */
[----:B------:R-:W-:-:S02]  /*a6850*/  IMAD.MOV.U32 R7, RZ, RZ, R0 ;  /* 0x000000ffff077224 */ /* 0x000fc400078e0000 */
[----:B------:R-:W3:Y:S02]  /*a6860*/  LDL.LU R0, [R1+0x73cc] ;  /* 0x0073cc0001007983 */ /* 0x000ee40000300800 */
[----:B----4-:R-:W-:Y:S02]  /*a6870*/  IMAD.MOV.U32 R18, RZ, RZ, R28 ;  /* 0x000000ffff127224 */ /* 0x010fe400078e001c */
[----:B------:R-:W-:Y:S01]  /*a6880*/  IMAD.MOV.U32 R19, RZ, RZ, R13 ;  /* 0x000000ffff137224 */ /* 0x000fe200078e000d */
[----:B--2---:R0:W-:Y:S02]  /*a6890*/  STL.64 [R1+0x7390], R6 ;  /* 0x0073900601007387 */ /* 0x0041e40000100a00 */
[----:B0-----:R-:W-:Y:S02]  /*a68a0*/  IMAD.MOV.U32 R6, RZ, RZ, R12 ;  /* 0x000000ffff067224 */ /* 0x001fe400078e000c */
[----:B------:R-:W-:Y:S01]  /*a68b0*/  IMAD.MOV.U32 R7, RZ, RZ, R29 ;  /* 0x000000ffff077224 */ /* 0x000fe200078e001d */
[----:B------:R-:W2:Y:S04]  /*a68c0*/  LDL.LU R12, [R1+0x73c8] ;  /* 0x0073c800010c7983 */ /* 0x000ea80000300800 */
[----:B------:R0:W-:Y:S01]  /*a68d0*/  STL.64 [R1+0x73a8], R6 ;  /* 0x0073a80601007387 */ /* 0x0001e20000100a00 */
[----:B------:R3:W-:Y:S02]  /*a68e0*/  STL.64 [R1+0x73b0], R18 ;  /* 0x0073b01201007387 */ /* 0x0007e40000100a00 */
[----:B------:R-:W4:Y:S02]  /*a68f0*/  LDL.LU R4, [R1+0x3e0] ;  /* 0x0003e00001047983 */ /* 0x000f240000300800 */
[----:B------:R-:W4:Y:S01]  /*a6900*/  LDL.LU R5, [R1+0x3e4] ;  /* 0x0003e40001057983 */ /* 0x000f220000300800 */
[----:B0-----:R-:W2:Y:S01]  /*a6910*/  LDL.LU R6, [R1+0x3e8] ;  /* 0x0003e80001067983 */ /* 0x001ea20000300800 */
[----:B------:R-:W2:Y:S02]  /*a6920*/  LDL.LU R7, [R1+0x3ec] ;  /* 0x0003ec0001077983 */ /* 0x000ea40000300800 */
[----:B---3--:R-:W-:Y:S01]  /*a6930*/  IMAD.MOV.U32 R19, RZ, RZ, R0 ;  /* 0x000000ffff137224 */ /* 0x008fe200078e0000 */
[----:B--2---:R-:W-:Y:S01]  /*a6940*/  STL.64 [R1+0x73c0], R6 ;  /* 0x0073c00601007387 */ /* 0x004fe20000100a00 */
[----:B----4-:R0:W-:Y:S03]  /*a6950*/  STL.64 [R1+0x73b8], R4 ;  /* 0x0073b80401007387 */ /* 0x0101e60000100a00 */
[----:B0-----:R-:W2:Y:S01]  /*a6960*/  LDL.LU R4, [R1+0x3f0] ;  /* 0x0003f00001047983 */ /* 0x001ea20000300800 */
[----:B------:R-:W2:Y:S02]  /*a6970*/  LDL.LU R5, [R1+0x3f4] ;  /* 0x0003f40001057983 */ /* 0x000ea40000300800 */
[----:B------:R-:W2:Y:S02]  /*a6980*/  LDL.LU R6, [R1+0x3f8] ;  /* 0x0003f80001067983 */ /* 0x000ea40000300800 */
[----:B------:R-:W2:Y:S01]  /*a6990*/  LDL.LU R7, [R1+0x3fc] ;  /* 0x0003fc0001077983 */ /* 0x000ea20000300800 */
[----:B------:R-:W3:Y:S01]  /*a69a0*/  LDL R0, [R1+0x3ac4] ;  /* 0x003ac40001007983 */ /* 0x000ee20000100800 */
        /* <DEDUP_REMOVED lines=11> */
[----:B------:R-:W4:Y:S02]  /*a6a60*/  LDL.LU R27, [R1+0x7ac] ;  /* 0x0007ac00011b7983 */ /* 0x000f240000300800 */
[----:B------:R-:W-:Y:S01]  /*a6a70*/  IMAD.MOV.U32 R18, RZ, RZ, R12 ;  /* 0x000000ffff127224 */ /* 0x000fe200078e000c */
[----:B----4-:R-:W-:Y:S01]  /*a6a80*/  STL.64 [R1+0x7388], R26 ;  /* 0x0073881a01007387 */ /* 0x010fe20000100a00 */
[----:B--2---:R0:W-:Y:S03]  /*a6a90*/  STL.64 [R1+0x7380], R24 ;  /* 0x0073801801007387 */ /* 0x0041e60000100a00 */
[----:B0-----:R-:W2:Y:S01]  /*a6aa0*/  LDL.LU R24, [R1+0x7b0] ;  /* 0x0007b00001187983 */ /* 0x001ea20000300800 */
[----:B------:R-:W2:Y:S02]  /*a6ab0*/  LDL.LU R25, [R1+0x7b4] ;  /* 0x0007b40001197983 */ /* 0x000ea40000300800 */
[----:B------:R-:W4:Y:S02]  /*a6ac0*/  LDL.LU R26, [R1+0x7b8] ;  /* 0x0007b800011a7983 */ /* 0x000f240000300800 */
[----:B------:R-:W4:Y:S01]  /*a6ad0*/  LDL.LU R27, [R1+0x7bc] ;  /* 0x0007bc00011b7983 */ /* 0x000f220000300800 */
[C---:B------:R-:W-:Y:S01]  /*a6ae0*/  HMMA.16816.F32 R16, R20.reuse, R18, R4 ;  /* 0x000000121410723c */ /* 0x040fe20000001804 */
[----:B----4-:R-:W-:Y:S01]  /*a6af0*/  STL.64 [R1+0x73a0], R26 ;  /* 0x0073a01a01007387 */ /* 0x010fe20000100a00 */
[----:B--2---:R0:W-:Y:S03]  /*a6b00*/  STL.64 [R1+0x7398], R24 ;  /* 0x0073981801007387 */ /* 0x0041e60000100a00 */
[----:B0-----:R-:W2:Y:S01]  /*a6b10*/  LDL.LU R24, [R1+0x7c0] ;  /* 0x0007c00001187983 */ /* 0x001ea20000300800 */
[----:B------:R-:W2:Y:S02]  /*a6b20*/  LDL.LU R25, [R1+0x7c4] ;  /* 0x0007c40001197983 */ /* 0x000ea40000300800 */
[----:B------:R-:W2:Y:S02]  /*a6b30*/  LDL.LU R26, [R1+0x7c8] ;  /* 0x0007c800011a7983 */ /* 0x000ea40000300800 */
[----:B------:R-:W2:Y:S01]  /*a6b40*/  LDL.LU R27, [R1+0x7cc] ;  /* 0x0007cc00011b7983 */ /* 0x000ea20000300800 */
[----:B------:R-:W4:Y:S01]  /*a6b50*/  LDL.LU R8, [R1+0x6b0] ;  /* 0x0006b00001087983 */ /* 0x000f220000300800 */
[----:B------:R-:W4:Y:S02]  /*a6b60*/  LDL.LU R9, [R1+0x6b4] ;  /* 0x0006b40001097983 */ /* 0x000f240000300800 */
[----:B------:R-:W4:Y:S02]  /*a6b70*/  LDL.LU R10, [R1+0x6b8] ;  /* 0x0006b800010a7983 */ /* 0x000f240000300800 */
[----:B------:R-:W4:Y:S01]  /*a6b80*/  LDL.LU R11, [R1+0x6bc] ;  /* 0x0006bc00010b7983 */ /* 0x000f220000300800 */
[----:B------:R-:W2:Y:S01]  /*a6b90*/  LDL.LU R12, [R1+0x670] ;  /* 0x00067000010c7983 */ /* 0x000ea20000300800 */
[----:B------:R-:W2:Y:S02]  /*a6ba0*/  LDL.LU R13, [R1+0x674] ;  /* 0x00067400010d7983 */ /* 0x000ea40000300800 */
[----:B------:R-:W2:Y:S02]  /*a6bb0*/  LDL.LU R14, [R1+0x678] ;  /* 0x00067800010e7983 */ /* 0x000ea40000300800 */
[----:B------:R-:W2:Y:S01]  /*a6bc0*/  LDL.LU R15, [R1+0x67c] ;  /* 0x00067c00010f7983 */ /* 0x000ea20000300800 */
[----:B------:R-:W2:Y:S01]  /*a6bd0*/  LDL.LU.64 R6, [R1+0x73c0] ;  /* 0x0073c00001067983 */ /* 0x000ea20000300a00 */
[----:B------:R-:W2:Y:S02]  /*a6be0*/  LDL.LU.64 R4, [R1+0x73b8] ;  /* 0x0073b80001047983 */ /* 0x000ea40000300a00 */
[----:B------:R-:W-:Y:S02]  /*a6bf0*/  STL.64 [R1+0x3f0], R16 ;  /* 0x0003f01001007387 */ /* 0x000fe40000100a00 */
[----:B------:R0:W-:Y:S02]  /*a6c00*/  STL.64 [R1+0x3f8], R18 ;  /* 0x0003f81201007387 */ /* 0x0001e40000100a00 */
[----:B0-----:R-:W2:Y:S02]  /*a6c10*/  LDL.LU.64 R18, [R1+0x73b0] ;  /* 0x0073b00001127983 */ /* 0x001ea40000300a00 */
[C---:B--2---:R-:W-:Y:S02]  /*a6c20*/  HMMA.16816.F32 R16, R20.reuse, R18, R4 ;  /* 0x000000121410723c */ /* 0x044fe40000001804 */
[----:B------:R-:W2:Y:S11]  /*a6c30*/  LDL.LU.64 R6, [R1+0x73a8] ;  /* 0x0073a80001067983 */ /* 0x000eb60000300a00 */
[----:B------:R-:W-:Y:S10]  /*a6c40*/  @!UPT UIADD3 URZ, URZ, URZ, URZ ;  /* 0x0000003f3f3ff290 */ /* 0x000ff4000fffe03f */
[----:B------:R-:W-:Y:S01]  /*a6c50*/  STL.64 [R1+0x3e0], R16 ;  /* 0x0003e01001007387 */ /* 0x000fe20000100a00 */
[----:B------:R-:W-:Y:S02]  /*a6c60*/  STL.64 [R1+0x3e8], R18 ;  /* 0x0003e81201007387 */ /* 0x000fe40000100a00 */
[----:B---3--:R-:W0:Y:S02]  /*a6c70*/  LDSM.16.MT88.4 R16, [R0+0x21800] ;  /* 0x021800000010783b */ /* 0x008e240000004200 */
[----:B0-----:R-:W-:Y:S02]  /*a6c80*/  STL.64 [R1+0x71a8], R18 ;  /* 0x0071a81201007387 */ /* 0x001fe40000100a00 */
[----:B------:R0:W-:Y:S02]  /*a6c90*/  STL.64 [R1+0x71a0], R16 ;  /* 0x0071a01001007387 */ /* 0x0001e40000100a00 */
[----:B0-----:R-:W3:Y:S01]  /*a6ca0*/  LDL.LU R16, [R1+0x660] ;  /* 0x0006600001107983 */ /* 0x001ee20000300800 */
[----:B------:R-:W3:Y:S02]  /*a6cb0*/  LDL.LU R17, [R1+0x664] ;  /* 0x0006640001117983 */ /* 0x000ee40000300800 */
[----:B------:R-:W3:Y:S02]  /*a6cc0*/  LDL.LU R18, [R1+0x668] ;  /* 0x0006680001127983 */ /* 0x000ee40000300800 */
[----:B------:R-:W3:Y:S01]  /*a6cd0*/  LDL.LU R19, [R1+0x66c] ;  /* 0x00066c0001137983 */ /* 0x000ee20000300800 */
        /* <DEDUP_REMOVED lines=124> */
[----:B0-----:R-:W4:Y:S01]  /*a74a0*/  LDL.LU.64 R26, [R1+0x7200] ;  /* 0x00720000011a7983 */ /* 0x001f220000300a00 */
[----:B------:R-:W4:Y:S01]  /*a74b0*/  LDL.LU.64 R24, [R1+0x71f8] ;  /* 0x0071f80001187983 */ /* 0x000f220000300a00 */
        /* <DEDUP_REMOVED lines=13> */
[C---:B--2---:R-:W-:Y:S03]  /*a7590*/  HMMA.16816.F32 R24, R20.reuse, R26, R8 ;  /* 0x0000001a1418723c */ /* 0x044fe60000001808 */
[----:B------:R-:W2:Y:S11]  /*a75a0*/  LDL.LU.64 R10, [R1+0x71c8] ;  /* 0x0071c800010a7983 */ /* 0x000eb60000300a00 */
[----:B------:R-:W-:Y:S09]  /*a75b0*/  @!UPT UIADD3 URZ, URZ, URZ, URZ ;  /* 0x0000003f3f3ff290 */ /* 0x000ff2000fffe03f */
[----:B------:R-:W-:Y:S01]  /*a75c0*/  STL.64 [R1+0x680], R24 ;  /* 0x0006801801007387 */ /* 0x000fe20000100a00 */
[----:B------:R0:W-:Y:S03]  /*a75d0*/  STL.64 [R1+0x688], R26 ;  /* 0x0006881a01007387 */ /* 0x0001e60000100a00 */
[----:B0-----:R-:W2:Y:S01]  /*a75e0*/  LDL.LU.64 R26, [R1+0x71c0] ;  /* 0x0071c000011a7983 */ /* 0x001ea20000300a00 */
[----:B------:R-:W3:Y:S01]  /*a75f0*/  LDL.LU.64 R24, [R1+0x71b8] ;  /* 0x0071b80001187983 */ /* 0x000ee20000300a00 */
[C---:B--2---:R-:W-:Y:S11]  /*a7600*/  HMMA.16816.F32 R12, R20.reuse, R26, R12 ;  /* 0x0000001a140c723c */ /* 0x044ff6000000180c */
[----:B------:R-:W-:Y:S11]  /*a7610*/  @!UPT UIADD3 URZ, URZ, URZ, URZ ;  /* 0x0000003f3f3ff290 */ /* 0x000ff6000fffe03f */
[----:B------:R-:W-:Y:S01]  /*a7620*/  @!UPT UIADD3 URZ, URZ, URZ, URZ ;  /* 0x0000003f3f3ff290 */ /* 0x000fe2000fffe03f */
[----:B------:R-:W-:Y:S01]  /*a7630*/  STL.64 [R1+0x670], R12 ;  /* 0x0006700c01007387 */ /* 0x000fe20000100a00 */
[----:B------:R0:W-:Y:S03]  /*a7640*/  STL.64 [R1+0x678], R14 ;  /* 0x0006780e01007387 */ /* 0x0001e60000100a00 */
[----:B0-----:R-:W2:Y:S01]  /*a7650*/  LDL.LU.64 R14, [R1+0x71b0] ;  /* 0x0071b000010e7983 */ /* 0x001ea20000300a00 */
[----:B------:R-:W-:Y:S02]  /*a7660*/  STL.64 [R1+0x6fd0], R26 ;  /* 0x006fd01a01007387 */ /* 0x000fe40000100a00 */
[----:B---3--:R2:W-:Y:S02]  /*a7670*/  STL.64 [R1+0x6fc8], R24 ;  /* 0x006fc81801007387 */ /* 0x0085e40000100a00 */
[C---:B--2---:R-:W-:Y:S01]  /*a7680*/  HMMA.16816.F32 R24, R20.reuse, R14, R16 ;  /* 0x0000000e1418723c */ /* 0x044fe20000001810 */
[----:B------:R-:W4:Y:S11]  /*a7690*/  LDL.LU R16, [R1+0x3d0] ;  /* 0x0003d00001107983 */ /* 0x000f360000300800 */
[----:B------:R-:W-:Y:S11]  /*a76a0*/  @!UPT UIADD3 URZ, URZ, URZ, URZ ;  /* 0x0000003f3f3ff290 */ /* 0x000ff6000fffe03f */
[----:B------:R-:W-:Y:S01]  /*a76b0*/  STL.64 [R1+0x660], R24 ;  /* 0x0006601801007387 */ /* 0x000fe20000100a00 */
[----:B------:R0:W-:Y:S02]  /*a76c0*/  STL.64 [R1+0x668], R26 ;  /* 0x0006681a01007387 */ /* 0x0001e40000100a00 */
[----:B------:R-:W4:Y:S02]  /*a76d0*/  LDL.LU R17, [R1+0x3d4] ;  /* 0x0003d40001117983 */ /* 0x000f240000300800 */
[----:B------:R-:W4:Y:S01]  /*a76e0*/  LDL.LU R18, [R1+0x3d8] ;  /* 0x0003d80001127983 */ /* 0x000f220000300800 */
[----:B------:R-:W4:Y:S04]  /*a76f0*/  LDL.LU R19, [R1+0x3dc] ;  /* 0x0003dc0001137983 */ /* 0x000f280000300800 */
[----:B0-----:R-:W2:Y:S04]  /*a7700*/  LDL.LU.64 R26, [R1+0x158] ;  /* 0x00015800011a7983 */ /* 0x001ea80000300a00 */
[----:B--2---:R0:W-:Y:S01]  /*a7710*/  STL.64 [R1+0x7148], R26 ;  /* 0x0071481a01007387 */ /* 0x0041e20000100a00 */
[----:B------:R-:W2:Y:S02]  /*a7720*/  LDL.LU R24, [R1+0x650] ;  /* 0x0006500001187983 */ /* 0x000ea40000300800 */
[----:B------:R-:W2:Y:S01]  /*a7730*/  LDL.LU R25, [R1+0x654] ;  /* 0x0006540001197983 */ /* 0x000ea20000300800 */
[----:B0-----:R-:W2:Y:S01]  /*a7740*/  LDL.LU R26, [R1+0x658] ;  /* 0x00065800011a7983 */ /* 0x001ea20000300800 */
[----:B------:R-:W2:Y:S02]  /*a7750*/  LDL.LU R27, [R1+0x65c] ;  /* 0x00065c00011b7983 */ /* 0x000ea40000300800 */
[----:B------:R-:W-:Y:S02]  /*a7760*/  STL [R1+0x6fb4], R14 ;  /* 0x006fb40e01007387 */ /* 0x000fe40000100800 */
[----:B------:R2:W-:Y:S01]  /*a7770*/  STL [R1+0x6fb0], R15 ;  /* 0x006fb00f01007387 */ /* 0x0005e20000100800 */
[----:B------:R0:W-:Y:S01]  /*a7780*/  STL.64 [R1+0x7168], R10 ;  /* 0x0071680a01007387 */ /* 0x0001e20000100a00 */
[----:B------:R-:W3:Y:S01]  /*a7790*/  LDL.LU R8, [R1+0x610] ;  /* 0x0006100001087983 */ /* 0x000ee20000300800 */
[C---:B--2---:R-:W-:Y:S11]  /*a77a0*/  HMMA.16816.F32 R12, R20.reuse, R10, R24 ;  /* 0x0000000a140c723c */ /* 0x044ff60000001818 */
[----:B------:R-:W-:Y:S11]  /*a77b0*/  @!UPT UIADD3 URZ, URZ, URZ, URZ ;  /* 0x0000003f3f3ff290 */ /* 0x000ff6000fffe03f */
[----:B------:R-:W-:Y:S01]  /*a77c0*/  @!UPT UIADD3 URZ, URZ, URZ, URZ ;  /* 0x0000003f3f3ff290 */ /* 0x000fe2000fffe03f */
[----:B------:R1:W-:Y:S01]  /*a77d0*/  STL.64 [R1+0x650], R12 ;  /* 0x0006500c01007387 */ /* 0x0003e20000100a00 */
[----:B------:R2:W-:Y:S02]  /*a77e0*/  STL.64 [R1+0x658], R14 ;  /* 0x0006580e01007387 */ /* 0x0005e40000100a00 */
[----:B------:R-:W3:Y:S02]  /*a77f0*/  LDL.LU R9, [R1+0x614] ;  /* 0x0006140001097983 */ /* 0x000ee40000300800 */
[----:B0-----:R-:W3:Y:S01]  /*a7800*/  LDL.LU R10, [R1+0x618] ;  /* 0x00061800010a7983 */ /* 0x001ee20000300800 */
[----:B------:R-:W3:Y:S01]  /*a7810*/  LDL.LU R11, [R1+0x61c] ;  /* 0x00061c00010b7983 */ /* 0x000ee20000300800 */
[----:B------:R-:W3:Y:S03]  /*a7820*/  LDL R0, [R1+0x3ac0] ;  /* 0x003ac00001007983 */ /* 0x000ee60000100800 */
[----:B-1----:R-:W3:Y:S01]  /*a7830*/  LDL.LU R12, [R1+0x620] ;  /* 0x00062000010c7983 */ /* 0x002ee20000300800 */
[----:B------:R-:W3:Y:S02]  /*a7840*/  LDL.LU R13, [R1+0x624] ;  /* 0x00062400010d7983 */ /* 0x000ee40000300800 */
[----:B--2---:R-:W2:Y:S02]  /*a7850*/  LDL.LU R14, [R1+0x628] ;  /* 0x00062800010e7983 */ /* 0x004ea40000300800 */
[----:B------:R-:W2:Y:S02]  /*a7860*/  LDL.LU R15, [R1+0x62c] ;  /* 0x00062c00010f7983 */ /* 0x000ea40000300800 */
[----:B--2---:R0:W-:Y:S01]  /*a7870*/  STL.64 [R1+0x7188], R14 ;  /* 0x0071880e01007387 */ /* 0x0041e20000100a00 */
[----:B---3--:R-:W-:Y:S03]  /*a7880*/  STL.64 [R1+0x7180], R12 ;  /* 0x0071800c01007387 */ /* 0x008fe60000100a00 */
[----:B0-----:R-:W2:Y:S01]  /*a7890*/  LDL.LU.64 R14, [R1+0x1a8] ;  /* 0x0001a800010e7983 */ /* 0x001ea20000300a00 */
[----:B----4-:R-:W-:Y:S03]  /*a78a0*/  HMMA.16816.F32 R20, R20, R6, R16 ;  /* 0x000000061414723c */ /* 0x010fe60000001810 */
[----:B--2---:R0:W-:Y:S04]  /*a78b0*/  STL.64 [R1+0x7198], R14 ;  /* 0x0071980e01007387 */ /* 0x0041e80000100a00 */
[----:B0-----:R-:W2:Y:S01]  /*a78c0*/  LDL.LU.64 R14, [R1+0x1b8] ;  /* 0x0001b800010e7983 */ /* 0x001ea20000300a00 */
[----:B------:R0:W-:Y:S02]  /*a78d0*/  STL.64 [R1+0x7178], R10 ;  /* 0x0071780a01007387 */ /* 0x0001e40000100a00 */
[----:B------:R1:W-:Y:S01]  /*a78e0*/  STL.64 [R1+0x7170], R8 ;  /* 0x0071700801007387 */ /* 0x0003e20000100a00 */
[----:B0-----:R-:W3:Y:S01]  /*a78f0*/  LDL.LU.64 R10, [R1+0x198] ;  /* 0x00019800010a7983 */ /* 0x001ee20000300a00 */
[----:B------:R-:W-:-:S02]  /*a7900*/  IMAD.MOV.U32 R26, RZ, RZ, R3 ;  /* 0x000000ffff1a7224 */ /* 0x000fc400078e0003 */
[----:B------:R-:W-:Y:S01]  /*a7910*/  IMAD.MOV.U32 R27, RZ, RZ, R2 ;  /* 0x000000ffff1b7224 */ /* 0x000fe200078e0002 */
[----:B---3--:R0:W-:Y:S01]  /*a7920*/  STL.64 [R1+0x7190], R10 ;  /* 0x0071900a01007387 */ /* 0x0081e20000100a00 */
[----:B-1----:R-:W3:Y:S02]  /*a7930*/  LDL.LU R8, [R1+0x630] ;  /* 0x0006300001087983 */ /* 0x002ee40000300800 */
[----:B------:R-:W3:Y:S01]  /*a7940*/  LDL.LU R9, [R1+0x634] ;  /* 0x0006340001097983 */ /* 0x000ee20000300800 */
[----:B0-----:R-:W3:Y:S01]  /*a7950*/  LDL.LU R10, [R1+0x638] ;  /* 0x00063800010a7983 */ /* 0x001ee20000300800 */
[----:B------:R-:W3:Y:S02]  /*a7960*/  LDL.LU R11, [R1+0x63c] ;  /* 0x00063c00010b7983 */ /* 0x000ee40000300800 */
[----:B------:R0:W-:Y:S02]  /*a7970*/  STL.64 [R1+0x7160], R26 ;  /* 0x0071601a01007387 */ /* 0x0001e40000100a00 */
[----:B0-----:R-:W4:Y:S01]  /*a7980*/  LDL.LU.64 R26, [R1+0x188] ;  /* 0x00018800011a7983 */ /* 0x001f220000300a00 */
[----:B------:R-:W2:Y:S02]  /*a7990*/  LDL.LU.64 R18, [R1+0x71a8] ;  /* 0x0071a80001127983 */ /* 0x000ea40000300a00 */
[----:B------:R-:W2:Y:S02]  /*a79a0*/  LDL.LU.64 R16, [R1+0x71a0] ;  /* 0x0071a00001107983 */ /* 0x000ea40000300a00 */
[----:B------:R0:W-:Y:S01]  /*a79b0*/  STL.64 [R1+0x6fd8], R6 ;  /* 0x006fd80601007387 */ /* 0x0001e20000100a00 */
[----:B------:R-:W2:Y:S01]  /*a79c0*/  LDL.LU R4, [R1+0x5e0] ;  /* 0x0005e00001047983 */ /* 0x000ea20000300800 */
[----:B------:R-:W-:Y:S02]  /*a79d0*/  STL.64 [R1+0x3d0], R20 ;  /* 0x0003d01401007387 */ /* 0x000fe40000100a00 */
[----:B------:R-:W-:Y:S02]  /*a79e0*/  STL.64 [R1+0x3d8], R22 ;  /* 0x0003d81601007387 */ /* 0x000fe40000100a00 */
[----:B------:R-:W2:Y:S01]  /*a79f0*/  LDL.LU R5, [R1+0x5e4] ;  /* 0x0005e40001057983 */ /* 0x000ea20000300800 */
[----:B------:R-:W1:Y:S04]  /*a7a00*/  LDSM.16.MT88.4 R20, [R0+0x21800] ;  /* 0x021800000014783b */ /* 0x000e680000004200 */
[----:B0-----:R-:W2:Y:S01]  /*a7a10*/  LDL.LU R6, [R1+0x5e8] ;  /* 0x0005e80001067983 */ /* 0x001ea20000300800 */
[----:B------:R-:W2:Y:S03]  /*a7a20*/  LDL.LU R7, [R1+0x5ec] ;  /* 0x0005ec0001077983 */ /* 0x000ea60000300800 */
[----:B--2---:R-:W-:Y:S01]  /*a7a30*/  STL.64 [R1+0x7158], R6 ;  /* 0x0071580601007387 */ /* 0x004fe20000100a00 */
[----:B------:R0:W-:Y:S03]  /*a7a40*/  STL.64 [R1+0x7150], R4 ;  /* 0x0071500401007387 */ /* 0x0001e60000100a00 */
[----:B0-----:R-:W2:Y:S01]  /*a7a50*/  LDL.LU R4, [R1+0x600] ;  /* 0x0006000001047983 */ /* 0x001ea20000300800 */
[----:B------:R-:W2:Y:S02]  /*a7a60*/  LDL.LU R5, [R1+0x604] ;  /* 0x0006040001057983 */ /* 0x000ea40000300800 */
[----:B------:R-:W2:Y:S02]  /*a7a70*/  LDL.LU R6, [R1+0x608] ;  /* 0x0006080001067983 */ /* 0x000ea40000300800 */
[----:B------:R-:W2:Y:S01]  /*a7a80*/  LDL.LU R7, [R1+0x60c] ;  /* 0x00060c0001077983 */ /* 0x000ea20000300800 */
[----:B-1----:R-:W-:Y:S01]  /*a7a90*/  STL.64 [R1+0x6f88], R22 ;  /* 0x006f881601007387 */ /* 0x002fe20000100a00 */
[----:B------:R0:W-:Y:S03]  /*a7aa0*/  STL.64 [R1+0x6f80], R20 ;  /* 0x006f801401007387 */ /* 0x0001e60000100a00 */
[----:B0-----:R-:W2:Y:S01]  /*a7ab0*/  LDL.LU R20, [R1+0x640] ;  /* 0x0006400001147983 */ /* 0x001ea20000300800 */
[----:B------:R-:W2:Y:S02]  /*a7ac0*/  LDL.LU R21, [R1+0x644] ;  /* 0x0006440001157983 */ /* 0x000ea40000300800 */
[----:B------:R-:W2:Y:S02]  /*a7ad0*/  LDL.LU R22, [R1+0x648] ;  /* 0x0006480001167983 */ /* 0x000ea40000300800 */
[----:B------:R-:W2:Y:S02]  /*a7ae0*/  LDL.LU R23, [R1+0x64c] ;  /* 0x00064c0001177983 */ /* 0x000ea40000300800 */
        /* <DEDUP_REMOVED lines=16> */
[----:B------:R-:W2:Y:S02]  /*a7bf0*/  LDL.LU.64 R12, [R1+0x7180] ;  /* 0x00718000010c7983 */ /* 0x000ea40000300a00 */
[----:B------:R0:W-:Y:S01]  /*a7c00*/  STL.64 [R1+0x6fc0], R22 ;  /* 0x006fc01601007387 */ /* 0x0001e20000100a00 */
[----:B------:R-:W-:Y:S04]  /*a7c10*/  STL.64 [R1+0x6fb8], R20 ;  /* 0x006fb81401007387 */ /* 0x000fe80000100a00 */
[----:B0-----:R-:W3:Y:S01]  /*a7c20*/  LDL.LU.64 R22, [R1+0x168] ;  /* 0x0001680001167983 */ /* 0x001ee20000300a00 */
[C---:B--2---:R-:W-:Y:S11]  /*a7c30*/  HMMA.16816.F32 R12, R16.reuse, R10, R12 ;  /* 0x0000000a100c723c */ /* 0x044ff6000000180c */
[----:B------:R-:W-:Y:S11]  /*a7c40*/  @!UPT UIADD3 URZ, URZ, URZ, URZ ;  /* 0x0000003f3f3ff290 */ /* 0x000ff6000fffe03f */
[----:B------:R-:W-:Y:S01]  /*a7c50*/  @!UPT UIADD3 URZ, URZ, URZ, URZ ;  /* 0x0000003f3f3ff290 */ /* 0x000fe2000fffe03f */
[----:B------:R0:W-:Y:S01]  /*a7c60*/  STL.64 [R1+0x620], R12 ;  /* 0x0006200c01007387 */ /* 0x0001e20000100a00 */
[----:B------:R-:W-:Y:S02]  /*a7c70*/  STL.64 [R1+0x628], R14 ;  /* 0x0006280e01007387 */ /* 0x000fe40000100a00 */
[----:B0-----:R-:W-:Y:S02]  /*a7c80*/  IMAD.MOV.U32 R12, RZ, RZ, R10 ;  /* 0x000000ffff0c7224 */ /* 0x001fe400078e000a */
[----:B------:R-:W-:Y:S02]  /*a7c90*/  IMAD.MOV.U32 R13, RZ, RZ, R11 ;  /* 0x000000ffff0d7224 */ /* 0x000fe400078e000b */
[----:B------:R-:W4:Y:S01]  /*a7ca0*/  LDL.LU.64 R10, [R1+0x7178] ;  /* 0x00717800010a7983 */ /* 0x000f220000300a00 */
[----:B------:R-:W4:Y:S02]  /*a7cb0*/  LDL.LU.64 R8, [R1+0x7170] ;  /* 0x0071700001087983 */ /* 0x000f240000300a00 */
[C---:B----4-:R-:W-:Y:S11]  /*a7cc0*/  HMMA.16816.F32 R8, R16.reuse, R26, R8 ;  /* 0x0000001a1008723c */ /* 0x050ff60000001808 */
[----:B------:R-:W-:Y:S11]  /*a7cd0*/  @!UPT UIADD3 URZ, URZ, URZ, URZ ;  /* 0x0000003f3f3ff290 */ /* 0x000ff6000fffe03f */
[----:B------:R-:W-:Y:S01]  /*a7ce0*/  @!UPT UIADD3 URZ, URZ, URZ, URZ ;  /* 0x0000003f3f3ff290 */ /* 0x000fe2000fffe03f */
[----:B------:R0:W-:Y:S01]  /*a7cf0*/  STL.64 [R1+0x610], R8 ;  /* 0x0006100801007387 */ /* 0x0001e20000100a00 */
[----:B------:R1:W-:Y:S02]  /*a7d00*/  STL.64 [R1+0x618], R10 ;  /* 0x0006180a01007387 */ /* 0x0003e40000100a00 */
[----:B0-----:R-:W-:Y:S01]  /*a7d10*/  IMAD.MOV.U32 R8, RZ, RZ, R26 ;  /* 0x000000ffff087224 */ /* 0x001fe200078e001a */
[----:B-1----:R-:W2:Y:S01]  /*a7d20*/  LDL.LU.64 R10, [R1+0x7168] ;  /* 0x00716800010a7983 */ /* 0x002ea20000300a00 */
[----:B------:R-:W-:Y:S02]  /*a7d30*/  IMAD.MOV.U32 R9, RZ, RZ, R27 ;  /* 0x000000ffff097224 */ /* 0x000fe400078e001b */
[----:B------:R-:W4:Y:S02]  /*a7d40*/  LDL.LU.64 R26, [R1+0x7160] ;  /* 0x00716000011a7983 */ /* 0x000f240000300a00 */
[----:B----4-:R-:W-:Y:S01]  /*a7d50*/  HMMA.16816.F32 R24, R16, R26, R4 ;  /* 0x0000001a1018723c */ /* 0x010fe20000001804 */
[----:B--2---:R-:W-:Y:S01]  /*a7d60*/  STL.64 [R1+0x6fe8], R10 ;  /* 0x006fe80a01007387 */ /* 0x004fe20000100a00 */
[----:B------:R0:W-:Y:S03]  /*a7d70*/  STL.64 [R1+0x6fe0], R8 ;  /* 0x006fe00801007387 */ /* 0x0001e60000100a00 */
[----:B0-----:R-:W2:Y:S01]  /*a7d80*/  LDL.LU R8, [R1+0x5f0] ;  /* 0x0005f00001087983 */ /* 0x001ea20000300800 */
[----:B------:R-:W2:Y:S02]  /*a7d90*/  LDL.LU R9, [R1+0x5f4] ;  /* 0x0005f40001097983 */ /* 0x000ea40000300800 */
[----:B------:R-:W2:Y:S02]  /*a7da0*/  LDL.LU R10, [R1+0x5f8] ;  /* 0x0005f800010a7983 */ /* 0x000ea40000300800 */
[----:B------:R-:W2:Y:S01]  /*a7db0*/  LDL.LU R11, [R1+0x5fc] ;  /* 0x0005fc00010b7983 */ /* 0x000ea20000300800 */
[----:B------:R-:W4:Y:S01]  /*a7dc0*/  LDL.LU.64 R6, [R1+0x7158] ;  /* 0x0071580001067983 */ /* 0x000f220000300a00 */
[----:B------:R-:W4:Y:S11]  /*a7dd0*/  LDL.LU.64 R4, [R1+0x7150] ;  /* 0x0071500001047983 */ /* 0x000f360000300a00 */
[----:B------:R-:W-:Y:S01]  /*a7de0*/  STL.64 [R1+0x600], R24 ;  /* 0x0006001801007387 */ /* 0x000fe20000100a00 */
[----:B------:R0:W-:Y:S03]  /*a7df0*/  STL.64 [R1+0x608], R26 ;  /* 0x0006081a01007387 */ /* 0x0001e60000100a00 */
[----:B0-----:R-:W4:Y:S01]  /*a7e00*/  LDL.LU.64 R26, [R1+0x7148] ;  /* 0x00714800011a7983 */ /* 0x001f220000300a00 */
[----:B---3--:R-:W-:-:S02]  /*a7e10*/  IMAD.MOV.U32 R14, RZ, RZ, R22 ;  /* 0x000000ffff0e7224 */ /* 0x008fc400078e0016 */
[----:B------:R-:W-:Y:S01]  /*a7e20*/  IMAD.MOV.U32 R15, RZ, RZ, R23 ;  /* 0x000000ffff0f7224 */ /* 0x000fe200078e0017 */
[C---:B--2---:R-:W-:Y:S08]  /*a7e30*/  HMMA.16816.F32 R8, R16.reuse, R22, R8 ;  /* 0x000000161008723c */ /* 0x044ff00000001808 */
[----:B----4-:R-:W-:Y:S11]  /*a7e40*/  HMMA.16816.F32 R4, R16, R26, R4 ;  /* 0x0000001a1004723c */ /* 0x010ff60000001804 */
[----:B------:R-:W-:Y:S04]  /*a7e50*/  @!UPT UIADD3 URZ, URZ, URZ, URZ ;  /* 0x0000003f3f3ff290 */ /* 0x000fe8000fffe03f */
[----:B------:R-:W-:Y:S01]  /*a7e60*/  STL.64 [R1+0x5f0], R8 ;  /* 0x0005f00801007387 */ /* 0x000fe20000100a00 */
[----:B------:R-:W-:Y:S02]  /*a7e70*/  STL.64 [R1+0x5f8], R10 ;  /* 0x0005f80a01007387 */ /* 0x000fe40000100a00 */
[----:B------:R0:W-:Y:S02]  /*a7e80*/  STL.64 [R1+0x6ff8], R14 ;  /* 0x006ff80e01007387 */ /* 0x0001e40000100a00 */
[----:B------:R-:W-:Y:S03]  /*a7e90*/  STL.64 [R1+0x6ff0], R12 ;  /* 0x006ff00c01007387 */ /* 0x000fe60000100a00 */
[----:B------:R-:W-:Y:S01]  /*a7ea0*/  STL.64 [R1+0x5e0], R4 ;  /* 0x0005e00401007387 */ /* 0x000fe20000100a00 */
[----:B------:R-:W-:Y:S02]  /*a7eb0*/  STL.64 [R1+0x5e8], R6 ;  /* 0x0005e80601007387 */ /* 0x000fe40000100a00 */
[----:B0-----:R-:W2:Y:S02]  /*a7ec0*/  LDL.LU.64 R14, [R1+0x108] ;  /* 0x00010800010e7983 */ /* 0x001ea40000300a00 */
[----:B--2---:R0:W-:Y:S04]  /*a7ed0*/  STL.64 [R1+0x70e8], R14 ;  /* 0x0070e80e01007387 */ /* 0x0041e80000100a00 */
[----:B0-----:R-:W2:Y:S04]  /*a7ee0*/  LDL.LU.64 R14, [R1+0x118] ;  /* 0x00011800010e7983 */ /* 0x001ea80000300a00 */
[----:B--2---:R0:W-:Y:S01]  /*a7ef0*/  STL.64 [R1+0x7100], R14 ;  /* 0x0071000e01007387 */ /* 0x0041e20000100a00 */
[----:B------:R-:W2:Y:S02]  /*a7f00*/  LDL.LU R8, [R1+0x580] ;  /* 0x0005800001087983 */ /* 0x000ea40000300800 */
[----:B------:R-:W2:Y:S02]  /*a7f10*/  LDL.LU R9, [R1+0x584] ;  /* 0x0005840001097983 */ /* 0x000ea40000300800 */
[----:B------:R-:W3:Y:S01]  /*a7f20*/  LDL.LU R10, [R1+0x588] ;  /* 0x00058800010a7983 */ /* 0x000ee20000300800 */
[----:B------:R-:W3:Y:S04]  /*a7f30*/  LDL.LU R11, [R1+0x58c] ;  /* 0x00058c00010b7983 */ /* 0x000ee80000300800 */
[----:B0-----:R-:W4:Y:S04]  /*a7f40*/  LDL.LU.64 R14, [R1+0x128] ;  /* 0x00012800010e7983 */ /* 0x001f280000300a00 */
[----:B----4-:R0:W-:Y:S04]  /*a7f50*/  STL.64 [R1+0x7118], R14 ;  /* 0x0071180e01007387 */ /* 0x0101e80000100a00 */
[----:B0-----:R-:W4:Y:S04]  /*a7f60*/  LDL.LU.64 R14, [R1+0x138] ;  /* 0x00013800010e7983 */ /* 0x001f280000300a00 */
[----:B----4-:R0:W-:Y:S04]  /*a7f70*/  STL.64 [R1+0x7130], R14 ;  /* 0x0071300e01007387 */ /* 0x0101e80000100a00 */
[----:B0-----:R-:W4:Y:S01]  /*a7f80*/  LDL.LU.64 R14, [R1+0x148] ;  /* 0x00014800010e7983 */ /* 0x001f220000300a00 */
[----:B---3--:R-:W-:Y:S02]  /*a7f90*/  STL.64 [R1+0x70e0], R10 ;  /* 0x0070e00a01007387 */ /* 0x008fe40000100a00 */
[----:B--2---:R0:W-:Y:S02]  /*a7fa0*/  STL.64 [R1+0x70d8], R8 ;  /* 0x0070d80801007387 */ /* 0x0041e40000100a00 */
        /* <DEDUP_REMOVED lines=29> */
[----:B------:R-:W-:-:S02]  /*a8180*/  IMAD.MOV.U32 R2, RZ, RZ, R27 ;  /* 0x000000ffff027224 */ /* 0x000fc400078e001b */
[----:B------:R-:W3:Y:S02]  /*a8190*/  LDL.LU R4, [R1+0x570] ;  /* 0x0005700001047983 */ /* 0x000ee40000300800 */
[----:B------:R-:W-:Y:S01]  /*a81a0*/  IMAD.MOV.U32 R29, RZ, RZ, R26 ;  /* 0x000000ffff1d7224 */ /* 0x000fe200078e001a */
[----:B------:R-:W3:Y:S01]  /*a81b0*/  LDL.LU R5, [R1+0x574] ;  /* 0x0005740001057983 */ /* 0x000ee20000300800 */
[----:B------:R-:W3:Y:S02]  /*a81c0*/  LDL.LU R6, [R1+0x578] ;  /* 0x0005780001067983 */ /* 0x000ee40000300800 */
[----:B------:R-:W3:Y:S02]  /*a81d0*/  LDL.LU R7, [R1+0x57c] ;  /* 0x00057c0001077983 */ /* 0x000ee40000300800 */
[----:B------:R-:W3:Y:S01]  /*a81e0*/  LDL.LU.64 R26, [R1+0xe8] ;  /* 0x0000e800011a7983 */ /* 0x000ee20000300a00 */
[----:B------:R-:W-:Y:S01]  /*a81f0*/  STL [R1+0x6e90], R2 ;  /* 0x006e900201007387 */ /* 0x000fe20000100800 */
[----:B------:R-:W-:Y:S02]  /*a8200*/  STL [R1+0x6e8c], R29 ;  /* 0x006e8c1d01007387 */ /* 0x000fe40000100800 */
[----:B----4-:R-:W-:-:S02]  /*a8210*/  IMAD.MOV.U32 R0, RZ, RZ, R14 ;  /* 0x000000ffff007224 */ /* 0x010fc400078e000e */
        /* <DEDUP_REMOVED lines=44> */
[C---:B--2---:R-:W-:Y:S11]  /*a84e0*/  HMMA.16816.F32 R8, R16.reuse, R14, R8 ;  /* 0x0000000e1008723c */ /* 0x044ff60000001808 */
[----:B------:R-:W-:Y:S11]  /*a84f0*/  @!UPT UIADD3 URZ, URZ, URZ, URZ ;  /* 0x0000003f3f3ff290 */ /* 0x000ff6000fffe03f */
[----:B------:R-:W-:Y:S01]  /*a8500*/  @!UPT UIADD3 URZ, URZ, URZ, URZ ;  /* 0x0000003f3f3ff290 */ /* 0x000fe2000fffe03f */
[----:B------:R-:W-:Y:S01]  /*a8510*/  STL.64 [R1+0x590], R8 ;  /* 0x0005900801007387 */ /* 0x000fe20000100a00 */
[----:B------:R0:W-:Y:S03]  /*a8520*/  STL.64 [R1+0x598], R10 ;  /* 0x0005980a01007387 */ /* 0x0001e60000100a00 */
[----:B0-----:R-:W2:Y:S01]  /*a8530*/  LDL.LU.64 R10, [R1+0x70e0] ;  /* 0x0070e000010a7983 */ /* 0x001ea20000300a00 */
[----:B------:R-:W2:Y:S01]  /*a8540*/  LDL.LU.64 R8, [R1+0x70d8] ;  /* 0x0070d80001087983 */ /* 0x000ea20000300a00 */
[----:B---3--:R-:W-:Y:S01]  /*a8550*/  HMMA.16816.F32 R4, R16, R26, R4 ;  /* 0x0000001a1004723c */ /* 0x008fe20000001804 */
[----:B------:R-:W-:Y:S02]  /*a8560*/  IMAD.MOV.U32 R28, RZ, RZ, R15 ;  /* 0x000000ffff1c7224 */ /* 0x000fe400078e000f */
[----:B------:R-:W-:Y:S02]  /*a8570*/  IMAD.MOV.U32 R0, RZ, RZ, R14 ;  /* 0x000000ffff007224 */ /* 0x000fe400078e000e */
[----:B------:R-:W-:-:S02]  /*a8580*/  IMAD.MOV.U32 R2, RZ, RZ, R23 ;  /* 0x000000ffff027224 */ /* 0x000fc400078e0017 */
[----:B------:R-:W-:Y:S01]  /*a8590*/  IMAD.MOV.U32 R29, RZ, RZ, R22 ;  /* 0x000000ffff1d7224 */ /* 0x000fe200078e0016 */
[----:B------:R-:W-:Y:S01]  /*a85a0*/  STL [R1+0x6eb8], R28 ;  /* 0x006eb81c01007387 */ /* 0x000fe20000100800 */
[----:B------:R-:W-:Y:S01]  /*a85b0*/  STL [R1+0x6eb4], R0 ;  /* 0x006eb40001007387 */ /* 0x000fe20000100800 */
[----:B--2---:R-:W-:Y:S11]  /*a85c0*/  HMMA.16816.F32 R8, R16, R22, R8 ;  /* 0x000000161008723c */ /* 0x004ff60000001808 */
[----:B------:R-:W-:Y:S11]  /*a85d0*/  @!UPT UIADD3 URZ, URZ, URZ, URZ ;  /* 0x0000003f3f3ff290 */ /* 0x000ff6000fffe03f */
[----:B------:R-:W-:Y:S01]  /*a85e0*/  @!UPT UIADD3 URZ, URZ, URZ, URZ ;  /* 0x0000003f3f3ff290 */ /* 0x000fe2000fffe03f */
[----:B------:R-:W-:Y:S01]  /*a85f0*/  STL.64 [R1+0x580], R8 ;  /* 0x0005800801007387 */ /* 0x000fe20000100a00 */
[----:B------:R-:W-:Y:S02]  /*a8600*/  STL.64 [R1+0x588], R10 ;  /* 0x0005880a01007387 */ /* 0x000fe40000100a00 */
[----:B------:R-:W-:Y:S02]  /*a8610*/  STL [R1+0x6ec0], R2 ;  /* 0x006ec00201007387 */ /* 0x000fe40000100800 */
[----:B------:R-:W-:Y:S01]  /*a8620*/  STL [R1+0x6ebc], R29 ;  /* 0x006ebc1d01007387 */ /* 0x000fe20000100800 */
[----:B------:R-:W-:Y:S01]  /*a8630*/  STL.64 [R1+0x570], R4 ;  /* 0x0005700401007387 */ /* 0x000fe20000100a00 */
[----:B------:R-:W-:Y:S02]  /*a8640*/  STL.64 [R1+0x578], R6 ;  /* 0x0005780601007387 */ /* 0x000fe40000100a00 */
[----:B------:R-:W2:Y:S02]  /*a8650*/  LDL.LU.64 R14, [R1+0x98] ;  /* 0x00009800010e7983 */ /* 0x000ea40000300a00 */
        /* <DEDUP_REMOVED lines=111> */
[C---:B--2---:R-:W-:Y:S11]  /*a8d50*/  HMMA.16816.F32 R8, R16.reuse, R22, R8 ;  /* 0x000000161008723c */ /* 0x044ff60000001808 */
        /* <DEDUP_REMOVED lines=8> */
[----:B------:R-:W2:Y:S02]  /*a8de0*/  LDL.LU R12, [R1+0x4a0] ;  /* 0x0004a000010c7983 */ /* 0x000ea40000300800 */
[----:B------:R-:W2:Y:S01]  /*a8df0*/  LDL.LU R13, [R1+0x4a4] ;  /* 0x0004a400010d7983 */ /* 0x000ea20000300800 */
[----:B------:R-:W3:Y:S01]  /*a8e00*/  LDL.LU R14, [R1+0x4a8] ;  /* 0x0004a800010e7983 */ /* 0x000ee20000300800 */
[----:B------:R-:W3:Y:S02]  /*a8e10*/  LDL.LU R15, [R1+0x4ac] ;  /* 0x0004ac00010f7983 */ /* 0x000ee40000300800 */
[----:B------:R-:W4:Y:S01]  /*a8e20*/  LDL.LU.64 R22, [R1+0x68] ;  /* 0x0000680001167983 */ /* 0x000f220000300a00 */
        /* <DEDUP_REMOVED lines=9> */
[----:B--2---:R0:W-:Y:S01]  /*a8ec0*/  STL.64 [R1+0x7060], R14 ;  /* 0x0070600e01007387 */ /* 0x0041e20000100a00 */
[----:B------:R-:W4:Y:S02]  /*a8ed0*/  LDL.LU R12, [R1+0x4f0] ;  /* 0x0004f000010c7983 */ /* 0x000f240000300800 */
[----:B------:R-:W4:Y:S01]  /*a8ee0*/  LDL.LU R13, [R1+0x4f4] ;  /* 0x0004f400010d7983 */ /* 0x000f220000300800 */
[----:B0-----:R-:W4:Y:S01]  /*a8ef0*/  LDL.LU R14, [R1+0x4f8] ;  /* 0x0004f800010e7983 */ /* 0x001f220000300800 */
[----:B------:R-:W4:Y:S02]  /*a8f00*/  LDL.LU R15, [R1+0x4fc] ;  /* 0x0004fc00010f7983 */ /* 0x000f240000300800 */
[----:B------:R-:W2:Y:S02]  /*a8f10*/  LDL.LU.64 R10, [R1+0x18] ;  /* 0x00001800010a7983 */ /* 0x000ea40000300a00 */
        /* <DEDUP_REMOVED lines=38> */
[----:B------:R-:W4:Y:S01]  /*a9180*/  LDL.LU R20, [R1+0x480] ;  /* 0x0004800001147983 */ /* 0x000f220000300800 */
[----:B------:R-:W4:Y:S01]  /*a9190*/  LDL.LU R21, [R1+0x484] ;  /* 0x0004840001157983 */ /* 0x000f220000300800 */
[----:B------:R-:W4:Y:S02]  /*a91a0*/  LDL.LU R22, [R1+0x488] ;  /* 0x0004880001167983 */ /* 0x000f240000300800 */
[----:B------:R-:W4:Y:S02]  /*a91b0*/  LDL.LU R23, [R1+0x48c] ;  /* 0x00048c0001177983 */ /* 0x000f240000300800 */
        /* <DEDUP_REMOVED lines=43> */
[C---:B---3--:R-:W-:Y:S08]  /*a9470*/  HMMA.16816.F32 R4, R16.reuse, R26, R4 ;  /* 0x0000001a1004723c */ /* 0x048ff00000001804 */
[----:B--2---:R-:W-:Y:S01]  /*a9480*/  HMMA.16816.F32 R12, R16, R10, R12 ;  /* 0x0000000a100c723c */ /* 0x004fe2000000180c */
[----:B------:R-:W-:-:S02]  /*a9490*/  IMAD.MOV.U32 R29, RZ, RZ, R10 ;  /* 0x000000ffff1d7224 */ /* 0x000fc400078e000a */
[----:B------:R-:W-:Y:S11]  /*a94a0*/  IMAD.MOV.U32 R28, RZ, RZ, R11 ;  /* 0x000000ffff1c7224 */ /* 0x000ff600078e000b */
[----:B------:R-:W-:Y:S09]  /*a94b0*/  @!UPT UIADD3 URZ, URZ, URZ, URZ ;  /* 0x0000003f3f3ff290 */ /* 0x000ff2000fffe03f */
[----:B------:R-:W-:Y:S01]  /*a94c0*/  STL.64 [R1+0x4a0], R12 ;  /* 0x0004a00c01007387 */ /* 0x000fe20000100a00 */
[----:B------:R0:W-:Y:S03]  /*a94d0*/  STL.64 [R1+0x4a8], R14 ;  /* 0x0004a80e01007387 */ /* 0x0001e60000100a00 */
[----:B0-----:R-:W2:Y:S01]  /*a94e0*/  LDL.LU.64 R14, [R1+0x6ff8] ;  /* 0x006ff800010e7983 */ /* 0x001ea20000300a00 */
[----:B------:R-:W3:Y:S02]  /*a94f0*/  LDL.LU.64 R12, [R1+0x6ff0] ;  /* 0x006ff000010c7983 */ /* 0x000ee40000300a00 */
[----:B------:R-:W2:Y:S02]  /*a9500*/  LDL.LU.64 R10, [R1+0x6fe8] ;  /* 0x006fe800010a7983 */ /* 0x000ea40000300a00 */
[----:B------:R-:W2:Y:S01]  /*a9510*/  LDL.LU.64 R8, [R1+0x6fe0] ;  /* 0x006fe00001087983 */ /* 0x000ea20000300a00 */
[----:B------:R0:W-:Y:S01]  /*a9520*/  STL.64 [R1+0x490], R4 ;  /* 0x0004900401007387 */ /* 0x0001e20000100a00 */
[----:B------:R1:W-:Y:S02]  /*a9530*/  STL.64 [R1+0x498], R6 ;  /* 0x0004980601007387 */ /* 0x0003e40000100a00 */
[----:B0-----:R-:W-:Y:S01]  /*a9540*/  IMAD.MOV.U32 R5, RZ, RZ, R26 ;  /* 0x000000ffff057224 */ /* 0x001fe200078e001a */
[----:B-1----:R-:W2:Y:S01]  /*a9550*/  LDL.LU.64 R6, [R1+0x6fd8] ;  /* 0x006fd80001067983 */ /* 0x002ea20000300a00 */
[----:B------:R-:W-:-:S02]  /*a9560*/  IMAD.MOV.U32 R4, RZ, RZ, R27 ;  /* 0x000000ffff047224 */ /* 0x000fc400078e001b */
[----:B------:R-:W4:Y:S02]  /*a9570*/  LDL.LU.64 R26, [R1+0x6fd0] ;  /* 0x006fd000011a7983 */ /* 0x000f240000300a00 */
[----:B------:R-:W2:Y:S01]  /*a9580*/  LDL.LU.64 R24, [R1+0x6fc8] ;  /* 0x006fc80001187983 */ /* 0x000ea20000300a00 */
[----:B----4-:R-:W-:Y:S01]  /*a9590*/  HMMA.16816.F32 R20, R16, R26, R20 ;  /* 0x0000001a1014723c */ /* 0x010fe20000001814 */
        /* <DEDUP_REMOVED lines=10> */
[----:B------:R-:W2:Y:S02]  /*a9640*/  LDL.LU.64 R20, [R1+0x6fb8] ;  /* 0x006fb80001147983 */ /* 0x000ea40000300a00 */
[----:B------:R0:W-:Y:S02]  /*a9650*/  STL.64 [R1+0x6c80], R26 ;  /* 0x006c801a01007387 */ /* 0x0001e40000100a00 */
[----:B------:R-:W-:Y:S02]  /*a9660*/  STL.64 [R1+0x6c78], R24 ;  /* 0x006c781801007387 */ /* 0x000fe40000100a00 */
[----:B0-----:R-:W-:-:S02]  /*a9670*/  IMAD.MOV.U32 R26, RZ, RZ, R14 ;  /* 0x000000ffff1a7224 */ /* 0x001fc400078e000e */
[----:B------:R-:W-:Y:S01]  /*a9680*/  IMAD.MOV.U32 R27, RZ, RZ, R15 ;  /* 0x000000ffff1b7224 */ /* 0x000fe200078e000f */
[----:B------:R-:W2:Y:S01]  /*a9690*/  LDL.LU R14, [R1+0x6fb4] ;  /* 0x006fb400010e7983 */ /* 0x000ea20000300800 */
[----:B------:R-:W2:Y:S03]  /*a96a0*/  LDL.LU R15, [R1+0x6fb0] ;  /* 0x006fb000010f7983 */ /* 0x000ea60000300800 */
[----:B------:R0:W-:Y:S02]  /*a96b0*/  STL.64 [R1+0x6f20], R26 ;  /* 0x006f201a01007387 */ /* 0x0001e40000100a00 */
[----:B0-----:R-:W-:Y:S02]  /*a96c0*/  IMAD.MOV.U32 R26, RZ, RZ, R8 ;  /* 0x000000ffff1a7224 */ /* 0x001fe400078e0008 */
[----:B------:R-:W-:Y:S01]  /*a96d0*/  IMAD.MOV.U32 R27, RZ, RZ, R9 ;  /* 0x000000ffff1b7224 */ /* 0x000fe200078e0009 */
[----:B------:R-:W4:Y:S01]  /*a96e0*/  LDL.LU R8, [R1+0x6fac] ;  /* 0x006fac0001087983 */ /* 0x000f220000300800 */
[----:B------:R-:W4:Y:S03]  /*a96f0*/  LDL.LU R9, [R1+0x6fa8] ;  /* 0x006fa80001097983 */ /* 0x000f260000300800 */
[----:B------:R3:W-:Y:S02]  /*a9700*/  STL.64 [R1+0x6f38], R26 ;  /* 0x006f381a01007387 */ /* 0x0007e40000100a00 */
[----:B---3--:R-:W-:-:S02]  /*a9710*/  IMAD.MOV.U32 R26, RZ, RZ, R12 ;  /* 0x000000ffff1a7224 */ /* 0x008fc400078e000c */
[----:B------:R-:W-:Y:S01]  /*a9720*/  IMAD.MOV.U32 R27, RZ, RZ, R13 ;  /* 0x000000ffff1b7224 */ /* 0x000fe200078e000d */
[----:B------:R-:W3:Y:S01]  /*a9730*/  LDL.LU R12, [R1+0x6fa4] ;  /* 0x006fa400010c7983 */ /* 0x000ee20000300800 */
[----:B------:R-:W3:Y:S03]  /*a9740*/  LDL.LU R13, [R1+0x6fa0] ;  /* 0x006fa000010d7983 */ /* 0x000ee60000300800 */
[----:B------:R4:W-:Y:S01]  /*a9750*/  STL.64 [R1+0x6f50], R26 ;  /* 0x006f501a01007387 */ /* 0x0009e20000100a00 */
[C---:B--2---:R-:W-:Y:S01]  /*a9760*/  HMMA.16816.F32 R4, R16.reuse, R14, R4 ;  /* 0x0000000e1004723c */ /* 0x044fe20000001804 */
[----:B----4-:R-:W-:Y:S02]  /*a9770*/  IMAD.MOV.U32 R26, RZ, RZ, R23 ;  /* 0x000000ffff1a7224 */ /* 0x010fe400078e0017 */
[----:B------:R-:W-:Y:S11]  /*a9780*/  IMAD.MOV.U32 R27, RZ, RZ, R22 ;  /* 0x000000ffff1b7224 */ /* 0x000ff600078e0016 */
[----:B------:R-:W-:Y:S09]  /*a9790*/  @!UPT UIADD3 URZ, URZ, URZ, URZ ;  /* 0x0000003f3f3ff290 */ /* 0x000ff2000fffe03f */
[----:B------:R-:W-:Y:S01]  /*a97a0*/  STL.64 [R1+0x470], R4 ;  /* 0x0004700401007387 */ /* 0x000fe20000100a00 */
[----:B------:R-:W-:Y:S02]  /*a97b0*/  STL.64 [R1+0x478], R6 ;  /* 0x0004780601007387 */ /* 0x000fe40000100a00 */
[----:B------:R0:W-:Y:S02]  /*a97c0*/  STL.64 [R1+0x6f68], R26 ;  /* 0x006f681a01007387 */ /* 0x0001e40000100a00 */
[----:B0-----:R-:W-:Y:S02]  /*a97d0*/  IMAD.MOV.U32 R27, RZ, RZ, R20 ;  /* 0x000000ffff1b7224 */ /* 0x001fe400078e0014 */
[----:B------:R-:W-:Y:S01]  /*a97e0*/  IMAD.MOV.U32 R26, RZ, RZ, R21 ;  /* 0x000000ffff1a7224 */ /* 0x000fe200078e0015 */
[----:B------:R-:W2:Y:S01]  /*a97f0*/  LDL.LU R20, [R1+0x3c0] ;  /* 0x0003c00001147983 */ /* 0x000ea20000300800 */
[----:B------:R-:W2:Y:S02]  /*a9800*/  LDL.LU R21, [R1+0x3c4] ;  /* 0x0003c40001157983 */ /* 0x000ea40000300800 */
[----:B------:R-:W2:Y:S02]  /*a9810*/  LDL.LU R22, [R1+0x3c8] ;  /* 0x0003c80001167983 */ /* 0x000ea40000300800 */
[----:B------:R-:W2:Y:S01]  /*a9820*/  LDL.LU R23, [R1+0x3cc] ;  /* 0x0003cc0001177983 */ /* 0x000ea20000300800 */
[----:B------:R-:W4:Y:S01]  /*a9830*/  LDL.LU R4, [R1+0x460] ;  /* 0x0004600001047983 */ /* 0x000f220000300800 */
[----:B------:R-:W4:Y:S02]  /*a9840*/  LDL.LU R5, [R1+0x464] ;  /* 0x0004640001057983 */ /* 0x000f240000300800 */
[----:B------:R-:W4:Y:S02]  /*a9850*/  LDL.LU R6, [R1+0x468] ;  /* 0x0004680001067983 */ /* 0x000f240000300800 */
[----:B------:R-:W4:Y:S01]  /*a9860*/  LDL.LU R7, [R1+0x46c] ;  /* 0x00046c0001077983 */ /* 0x000f220000300800 */
[----:B------:R-:W-:Y:S01]  /*a9870*/  STL.64 [R1+0x6c70], R14 ;  /* 0x006c700e01007387 */ /* 0x000fe20000100a00 */
[----:B---3--:R0:W-:Y:S03]  /*a9880*/  STL.64 [R1+0x6c68], R12 ;  /* 0x006c680c01007387 */ /* 0x0081e60000100a00 */
        /* <DEDUP_REMOVED lines=33> */
[----:B------:R0:W-:Y:S02]  /*a9aa0*/  STL.64 [R1+0x6c60], R10 ;  /* 0x006c600a01007387 */ /* 0x0001e40000100a00 */
[----:B------:R-:W-:Y:S01]  /*a9ab0*/  STL.64 [R1+0x6c58], R8 ;  /* 0x006c580801007387 */ /* 0x000fe20000100a00 */
[----:B0-----:R-:W2:Y:S01]  /*a9ac0*/  LDL.LU R10, [R1+0x178] ;  /* 0x00017800010a7983 */ /* 0x001ea20000300800 */
[----:B------:R-:W2:Y:S01]  /*a9ad0*/  LDL.LU R11, [R1+0x17c] ;  /* 0x00017c00010b7983 */ /* 0x000ea20000300800 */
[----:B---3--:R-:W-:Y:S02]  /*a9ae0*/  HMMA.16816.F32 R16, R16, R6, R20 ;  /* 0x000000061010723c */ /* 0x008fe40000001814 */
[----:B------:R-:W2:Y:S01]  /*a9af0*/  LDL.LU.64 R22, [R1+0x6f88] ;  /* 0x006f880001167983 */ /* 0x000ea20000300a00 */
[----:B------:R-:W2:Y:S11]  /*a9b00*/  LDL.LU.64 R20, [R1+0x6f80] ;  /* 0x006f800001147983 */ /* 0x000eb60000300a00 */
[----:B------:R-:W-:Y:S09]  /*a9b10*/  @!UPT UIADD3 URZ, URZ, URZ, URZ ;  /* 0x0000003f3f3ff290 */ /* 0x000ff2000fffe03f */
        /* <DEDUP_REMOVED lines=35> */
[C---:B---3--:R-:W-:Y:S11]  /*a9d50*/  HMMA.16816.F32 R16, R20.reuse, R10, R16 ;  /* 0x0000000a1410723c */ /* 0x048ff60000001810 */
[----:B------:R-:W-:Y:S11]  /*a9d60*/  @!UPT UIADD3 URZ, URZ, URZ, URZ ;  /* 0x0000003f3f3ff290 */ /* 0x000ff6000fffe03f */
[----:B------:R-:W-:Y:S01]  /*a9d70*/  @!UPT UIADD3 URZ, URZ, URZ, URZ ;  /* 0x0000003f3f3ff290 */ /* 0x000fe2000fffe03f */
[----:B------:R-:W-:Y:S01]  /*a9d80*/  STL.64 [R1+0x370], R16 ;  /* 0x0003701001007387 */ /* 0x000fe20000100a00 */
[----:B------:R-:W-:Y:S01]  /*a9d90*/  STL.64 [R1+0x378], R18 ;  /* 0x0003781201007387 */ /* 0x000fe20000100a00 */
[----:B--2---:R-:W-:Y:S07]  /*a9da0*/  HMMA.16816.F32 R8, R20, R26, R12 ;  /* 0x0000001a1408723c */ /* 0x004fee000000180c */
[----:B----4-:R-:W-:Y:S02]  /*a9db0*/  IMAD.MOV.U32 R26, RZ, RZ, R5 ;  /* 0x000000ffff1a7224 */ /* 0x010fe400078e0005 */
[----:B------:R-:W-:Y:S11]  /*a9dc0*/  IMAD.MOV.U32 R27, RZ, RZ, R4 ;  /* 0x000000ffff1b7224 */ /* 0x000ff600078e0004 */
[----:B------:R-:W-:Y:S03]  /*a9dd0*/  @!UPT UIADD3 URZ, URZ, URZ, URZ ;  /* 0x0000003f3f3ff290 */ /* 0x000fe6000fffe03f */
[----:B------:R-:W-:Y:S01]  /*a9de0*/  STL.64 [R1+0x360], R8 ;  /* 0x0003600801007387 */ /* 0x000fe20000100a00 */
[----:B------:R-:W-:Y:S02]  /*a9df0*/  STL.64 [R1+0x368], R10 ;  /* 0x0003680a01007387 */ /* 0x000fe40000100a00 */
[----:B------:R0:W-:Y:S02]  /*a9e00*/  STL.64 [R1+0x6c90], R26 ;  /* 0x006c901a01007387 */ /* 0x0001e40000100a00 */
[----:B------:R-:W2:Y:S01]  /*a9e10*/  LDL.LU R4, [R1+0x200] ;  /* 0x0002000001047983 */ /* 0x000ea20000300800 */
[----:B------:R-:W2:Y:S01]  /*a9e20*/  LDL.LU R5, [R1+0x204] ;  /* 0x0002040001057983 */ /* 0x000ea20000300800 */
[----:B------:R-:W3:Y:S02]  /*a9e30*/  LDL.LU R6, [R1+0x208] ;  /* 0x0002080001067983 */ /* 0x000ee40000300800 */
[----:B------:R-:W3:Y:S02]  /*a9e40*/  LDL.LU R7, [R1+0x20c] ;  /* 0x00020c0001077983 */ /* 0x000ee40000300800 */
[----:B0-----:R-:W-:-:S02]  /*a9e50*/  IMAD.MOV.U32 R26, RZ, RZ, R29 ;  /* 0x000000ffff1a7224 */ /* 0x001fc400078e001d */
[----:B------:R-:W-:Y:S01]  /*a9e60*/  IMAD.MOV.U32 R27, RZ, RZ, R28 ;  /* 0x000000ffff1b7224 */ /* 0x000fe200078e001c */
[----:B---3--:R-:W-:Y:S01]  /*a9e70*/  STL.64 [R1+0x6ca0], R6 ;  /* 0x006ca00601007387 */ /* 0x008fe20000100a00 */
[----:B--2---:R0:W-:Y:S02]  /*a9e80*/  STL.64 [R1+0x6c98], R4 ;  /* 0x006c980401007387 */ /* 0x0041e40000100a00 */
        /* <DEDUP_REMOVED lines=190> */
[----:B------:R-:W4:Y:S02]  /*aaa70*/  LDL.LU R2, [R1+0x6e80] ;  /* 0x006e800001027983 */ /* 0x000f240000300800 */
[----:B------:R-:W4:Y:S02]  /*aaa80*/  LDL.LU R16, [R1+0x350] ;  /* 0x0003500001107983 */ /* 0x000f240000300800 */
[----:B------:R-:W4:Y:S01]  /*aaa90*/  LDL.LU R17, [R1+0x354] ;  /* 0x0003540001117983 */ /* 0x000f220000300800 */
[----:B------:R-:W4:Y:S01]  /*aaaa0*/  LDL.LU R18, [R1+0x358] ;  /* 0x0003580001127983 */ /* 0x000f220000300800 */
[----:B------:R-:W4:Y:S02]  /*aaab0*/  LDL.LU R19, [R1+0x35c] ;  /* 0x00035c0001137983 */ /* 0x000f240000300800 */
[----:B------:R-:W-:-:S02]  /*aaac0*/  IMAD.MOV.U32 R26, RZ, RZ, R0 ;  /* 0x000000ffff1a7224 */ /* 0x000fc400078e0000 */
[----:B------:R-:W-:Y:S01]  /*aaad0*/  IMAD.MOV.U32 R27, RZ, RZ, R3 ;  /* 0x000000ffff1b7224 */ /* 0x000fe200078e0003 */
[----:B------:R-:W4:Y:S01]  /*aaae0*/  LDL.LU R0, [R1+0x6e7c] ;  /* 0x006e7c0001007983 */ /* 0x000f220000300800 */
[----:B------:R-:W4:Y:S03]  /*aaaf0*/  LDL.LU R3, [R1+0x6e78] ;  /* 0x006e780001037983 */ /* 0x000f260000300800 */
        /* <DEDUP_REMOVED lines=29> */
[----:B------:R-:W4:Y:S06]  /*aacd0*/  LDL.LU R8, [R1+0x1e0] ;  /* 0x0001e00001087983 */ /* 0x000f2c0000300800 */
[----:B------:R0:W-:Y:S02]  /*aace0*/  STL.64 [R1+0x350], R16 ;  /* 0x0003501001007387 */ /* 0x0001e40000100a00 */
[----:B------:R1:W-:Y:S02]  /*aacf0*/  STL.64 [R1+0x358], R18 ;  /* 0x0003581201007387 */ /* 0x0003e40000100a00 */
[----:B------:R-:W4:Y:S01]  /*aad00*/  LDL.LU R9, [R1+0x1e4] ;  /* 0x0001e40001097983 */ /* 0x000f220000300800 */
[----:B------:R-:W4:Y:S01]  /*aad10*/  LDL.LU R10, [R1+0x1e8] ;  /* 0x0001e800010a7983 */ /* 0x000f220000300800 */
[----:B------:R-:W4:Y:S03]  /*aad20*/  LDL.LU R11, [R1+0x1ec] ;  /* 0x0001ec00010b7983 */ /* 0x000f260000300800 */
[----:B0-----:R-:W3:Y:S01]  /*aad30*/  LDL.LU R16, [R1+0x1c0] ;  /* 0x0001c00001107983 */ /* 0x001ee20000300800 */
[----:B------:R-:W-:-:S02]  /*aad40*/  IMAD.MOV.U32 R17, RZ, RZ, R2 ;  /* 0x000000ffff117224 */ /* 0x000fc400078e0002 */
[----:B------:R-:W3:Y:S02]  /*aad50*/  LDL.LU R2, [R1+0x6e74] ;  /* 0x006e740001027983 */ /* 0x000ee40000300800 */
[----:B-1----:R-:W-:Y:S02]  /*aad60*/  IMAD.MOV.U32 R18, RZ, RZ, R29 ;  /* 0x000000ffff127224 */ /* 0x002fe400078e001d */
        /* <DEDUP_REMOVED lines=147> */
[----:B------:R-:W2:Y:S01]  /*ab6a0*/  LDL.LU.64 R24, [R1+0x6c78] ;  /* 0x006c780001187983 */ /* 0x000ea20000300a00 */
[C---:B---3--:R-:W-:Y:S11]  /*ab6b0*/  HMMA.16816.F32 R12, R20.reuse, R26, R12 ;  /* 0x0000001a140c723c */ /* 0x048ff6000000180c */
[----:B------:R-:W-:Y:S11]  /*ab6c0*/  @!UPT UIADD3 URZ, URZ, URZ, URZ ;  /* 0x0000003f3f3ff290 */ /* 0x000ff6000fffe03f */
[----:B------:R-:W-:Y:S01]  /*ab6d0*/  @!UPT UIADD3 URZ, URZ, URZ, URZ ;  /* 0x0000003f3f3ff290 */ /* 0x000fe2000fffe03f */
[----:B------:R-:W-:Y:S01]  /*ab6e0*/  STL.64 [R1+0x1f0], R12 ;  /* 0x0001f00c01007387 */ /* 0x000fe20000100a00 */
[----:B------:R0:W-:Y:S03]  /*ab6f0*/  STL.64 [R1+0x1f8], R14 ;  /* 0x0001f80e01007387 */ /* 0x0001e60000100a00 */
[----:B0-----:R-:W4:Y:S01]  /*ab700*/  LDL.LU.64 R14, [R1+0x6c70] ;  /* 0x006c7000010e7983 */ /* 0x001f220000300a00 */
[----:B------:R-:W3:Y:S02]  /*ab710*/  LDL.LU.64 R12, [R1+0x6c68] ;  /* 0x006c6800010c7983 */ /* 0x000ee40000300a00 */
[----:B------:R-:W-:Y:S02]  /*ab720*/  IMAD.MOV.U32 R26, RZ, RZ, R3 ;  /* 0x000000ffff1a7224 */ /* 0x000fe400078e0003 */
[----:B------:R-:W-:Y:S01]  /*ab730*/  IMAD.MOV.U32 R27, RZ, RZ, R0 ;  /* 0x000000ffff1b7224 */ /* 0x000fe200078e0000 */
[C---:B----4-:R-:W-:Y:S11]  /*ab740*/  HMMA.16816.F32 R8, R20.reuse, R14, R8 ;  /* 0x0000000e1408723c */ /* 0x050ff60000001808 */
[----:B------:R-:W-:Y:S11]  /*ab750*/  @!UPT UIADD3 URZ, URZ, URZ, URZ ;  /* 0x0000003f3f3ff290 */ /* 0x000ff6000fffe03f */
[----:B------:R-:W-:Y:S01]  /*ab760*/  @!UPT UIADD3 URZ, URZ, URZ, URZ ;  /* 0x0000003f3f3ff290 */ /* 0x000fe2000fffe03f */
[----:B------:R0:W-:Y:S01]  /*ab770*/  STL [R1+0x1e0], R8 ;  /* 0x0001e00801007387 */ /* 0x0001e20000100800 */
[----:B------:R-:W-:Y:S02]  /*ab780*/  IMAD.MOV.U32 R3, RZ, RZ, R10 ;  /* 0x000000ffff037224 */ /* 0x000fe400078e000a */
[----:B------:R-:W-:Y:S02]  /*ab790*/  IMAD.MOV.U32 R0, RZ, RZ, R11 ;  /* 0x000000ffff007224 */ /* 0x000fe400078e000b */
[----:B------:R-:W4:Y:S01]  /*ab7a0*/  LDL.LU.64 R10, [R1+0x6c60] ;  /* 0x006c6000010a7983 */ /* 0x000f220000300a00 */
[----:B------:R-:W-:Y:S02]  /*ab7b0*/  IMAD.MOV.U32 R19, RZ, RZ, R28 ;  /* 0x000000ffff137224 */ /* 0x000fe400078e001c */
[----:B------:R-:W-:Y:S02]  /*ab7c0*/  IMAD.MOV.U32 R28, RZ, RZ, R9 ;  /* 0x000000ffff1c7224 */ /* 0x000fe400078e0009 */
[----:B0-----:R-:W3:Y:S01]  /*ab7d0*/  LDL.LU.64 R8, [R1+0x6c58] ;  /* 0x006c580001087983 */ /* 0x001ee20000300a00 */
[----:B------:R-:W-:Y:S02]  /*ab7e0*/  STL [R1+0x6468], R0 ;  /* 0x0064680001007387 */ /* 0x000fe40000100800 */
[----:B------:R-:W-:Y:S02]  /*ab7f0*/  STL [R1+0x6464], R3 ;  /* 0x0064640301007387 */ /* 0x000fe40000100800 */
[----:B------:R-:W-:Y:S01]  /*ab800*/  STL [R1+0x6460], R28 ;  /* 0x0064601c01007387 */ /* 0x000fe20000100800 */
[C---:B--2---:R-:W-:Y:S01]  /*ab810*/  HMMA.16816.F32 R4, R20.reuse, R6, R16 ;  /* 0x000000061404723c */ /* 0x044fe20000001810 */
[----:B------:R-:W-:Y:S07]  /*ab820*/  LDSM.16.MT88.4 R16, [R2+0x22000] ;  /* 0x022000000210783b */ /* 0x000fee0000004200 */
[----:B----4-:R-:W-:Y:S01]  /*ab830*/  HMMA.16816.F32 R24, R20, R10, R24 ;  /* 0x0000000a1418723c */ /* 0x010fe20000001818 */
[----:B------:R-:W-:Y:S11]  /*ab840*/  LDSM.16.M88.4 R20, [R29+0x1080] ;  /* 0x001080001d14783b */ /* 0x000ff60000000200 */
[----:B------:R-:W-:Y:S11]  /*ab850*/  @!UPT UIADD3 URZ, URZ, URZ, URZ ;  /* 0x0000003f3f3ff290 */ /* 0x000ff6000fffe03f */
[----:B------:R-:W-:Y:S01]  /*ab860*/  STL.64 [R1+0x1d0], R24 ;  /* 0x0001d01801007387 */ /* 0x000fe20000100a00 */
[----:B------:R-:W-:Y:S02]  /*ab870*/  STL.64 [R1+0x1d8], R26 ;  /* 0x0001d81a01007387 */ /* 0x000fe40000100a00 */
[----:B------:R-:W0:Y:S04]  /*ab880*/  LDSM.16.M88.4 R24, [R29+0x80] ;  /* 0x000080001d18783b */ /* 0x000e280000000200 */
[----:B------:R-:W-:Y:S01]  /*ab890*/  STL [R1+0x646c], R2 ;  /* 0x00646c0201007387 */ /* 0x000fe20000100800 */
[----:B------:R1:W-:Y:S01]  /*ab8a0*/  STL.64 [R1+0x1c0], R4 ;  /* 0x0001c00401007387 */ /* 0x0003e20000100a00 */
[----:B------:R-:W-:Y:S03]  /*ab8b0*/  STL.64 [R1+0x1c8], R6 ;  /* 0x0001c80601007387 */ /* 0x000fe60000100a00 */
[----:B0-----:R-:W-:Y:S01]  /*ab8c0*/  STL.64 [R1+0x1b0], R24 ;  /* 0x0001b01801007387 */ /* 0x001fe20000100a00 */
[----:B-1----:R-:W-:-:S02]  /*ab8d0*/  IMAD.MOV.U32 R5, RZ, RZ, R24 ;  /* 0x000000ffff057224 */ /* 0x002fc400078e0018 */
[----:B------:R-:W-:Y:S02]  /*ab8e0*/  STL.64 [R1+0x1b8], R26 ;  /* 0x0001b81a01007387 */ /* 0x000fe40000100a00 */
[----:B------:R-:W-:Y:S02]  /*ab8f0*/  IMAD.MOV.U32 R4, RZ, RZ, R25 ;  /* 0x000000ffff047224 */ /* 0x000fe400078e0019 */
[----:B------:R-:W0:Y:S04]  /*ab900*/  LDSM.16.M88.4 R24, [R29+0x2080] ;  /* 0x002080001d18783b */ /* 0x000e280000000200 */
[----:B------:R-:W-:Y:S01]  /*ab910*/  STL.64 [R1+0x1a0], R20 ;  /* 0x0001a01401007387 */ /* 0x000fe20000100a00 */
[----:B------:R-:W-:Y:S02]  /*ab920*/  STL.64 [R1+0x1a8], R22 ;  /* 0x0001a81601007387 */ /* 0x000fe40000100a00 */
[----:B------:R-:W1:Y:S01]  /*ab930*/  LDSM.16.M88.4 R20, [R29+0x3080] ;  /* 0x003080001d14783b */ /* 0x000e620000000200 */
[----:B0-----:R-:W-:Y:S03]  /*ab940*/  STL.64 [R1+0x190], R24 ;  /* 0x0001901801007387 */ /* 0x001fe60000100a00 */
[----:B------:R-:W-:Y:S02]  /*ab950*/  STL.64 [R1+0x198], R26 ;  /* 0x0001981a01007387 */ /* 0x000fe40000100a00 */
[----:B------:R-:W0:Y:S04]  /*ab960*/  LDSM.16.M88.4 R24, [R29+0x4080] ;  /* 0x004080001d18783b */ /* 0x000e280000000200 */
[----:B-1----:R-:W-:Y:S02]  /*ab970*/  STL.64 [R1+0x180], R20 ;  /* 0x0001801401007387 */ /* 0x002fe40000100a00 */
[----:B------:R-:W-:Y:S01]  /*ab980*/  IMAD.MOV.U32 R3, RZ, RZ, R20 ;  /* 0x000000ffff037224 */ /* 0x000fe200078e0014 */
[----:B------:R-:W-:Y:S01]  /*ab990*/  STL.64 [R1+0x188], R22 ;  /* 0x0001881601007387 */ /* 0x000fe20000100a00 */
[----:B------:R-:W-:-:S02]  /*ab9a0*/  IMAD.MOV.U32 R2, RZ, RZ, R21 ;  /* 0x000000ffff027224 */ /* 0x000fc400078e0015 */
[----:B------:R-:W1:Y:S01]  /*ab9b0*/  LDSM.16.M88.4 R20, [R29+0x5080] ;  /* 0x005080001d14783b */ /* 0x000e620000000200 */
[----:B0-----:R-:W-:Y:S03]  /*ab9c0*/  STL.64 [R1+0x170], R24 ;  /* 0x0001701801007387 */ /* 0x001fe60000100a00 */
[----:B------:R-:W-:Y:S02]  /*ab9d0*/  STL.64 [R1+0x178], R26 ;  /* 0x0001781a01007387 */ /* 0x000fe40000100a00 */
[----:B------:R-:W0:Y:S01]  /*ab9e0*/  LDSM.16.M88.4 R24, [R29+0x6080] ;  /* 0x006080001d18783b */ /* 0x000e220000000200 */
[----:B-1----:R-:W-:Y:S03]  /*ab9f0*/  STL.64 [R1+0x160], R20 ;  /* 0x0001601401007387 */ /* 0x002fe60000100a00 */
[----:B------:R-:W-:Y:S02]  /*aba00*/  STL.64 [R1+0x168], R22 ;  /* 0x0001681601007387 */ /* 0x000fe40000100a00 */
        /* <DEDUP_REMOVED lines=60> */
[----:B------:R-:W2:Y:S02]  /*abdd0*/  LDL R0, [R1+0x3ac8] ;  /* 0x003ac80001007983 */ /* 0x000ea40000100800 */
[----:B------:R-:W1:Y:S01]  /*abde0*/  LDSM.16.M88.4 R20, [R29+0x1b080] ;  /* 0x01b080001d14783b */ /* 0x000e620000000200 */
[----:B0-----:R-:W-:Y:S03]  /*abdf0*/  STL.64 [R1+0x10], R24 ;  /* 0x0000101801007387 */ /* 0x001fe60000100a00 */
[----:B------:R-:W-:Y:S02]  /*abe00*/  STL.64 [R1+0x18], R26 ;  /* 0x0000181a01007387 */ /* 0x000fe40000100a00 */
[----:B------:R-:W0:Y:S01]  /*abe10*/  LDSM.16.M88.4 R24, [R29+0x1c080] ;  /* 0x01c080001d18783b */ /* 0x000e220000000200 */
[----:B-1----:R-:W-:Y:S03]  /*abe20*/  STL.64 [R1], R20 ;  /* 0x0000001401007387 */ /* 0x002fe60000100a00 */
[----:B------:R-:W-:Y:S01]  /*abe30*/  STL.64 [R1+0x8], R22 ;  /* 0x0000081601007387 */ /* 0x000fe20000100a00 */
[----:B0-----:R-:W-:Y:S01]  /*abe40*/  STL [R1+0x6064], R26 ;  /* 0x0060641a01007387 */ /* 0x001fe20000100800 */
[----:B------:R-:W-:Y:S02]  /*abe50*/  STL [R1+0x6060], R27 ;  /* 0x0060601b01007387 */ /* 0x000fe40000100800 */
[----:B------:R0:W-:Y:S02]  /*abe60*/  STL.64 [R1+0x6ad0], R24 ;  /* 0x006ad01801007387 */ /* 0x0001e40000100a00 */
[----:B0-----:R-:W4:Y:S04]  /*abe70*/  LDL.64 R24, [R1+0x190] ;  /* 0x0001900001187983 */ /* 0x001f280000100a00 */
[----:B--2---:R-:W-:Y:S04]  /*abe80*/  LDSM.16.MT88.4 R20, [R0+0x22000] ;  /* 0x022000000014783b */ /* 0x004fe80000004200 */
[----:B----4-:R0:W-:Y:S04]  /*abe90*/  STL.64 [R1+0x6c38], R24 ;  /* 0x006c381801007387 */ /* 0x0101e80000100a00 */
[----:B0-----:R-:W2:Y:S01]  /*abea0*/  LDL.LU R24, [R1+0x9a0] ;  /* 0x0009a00001187983 */ /* 0x001ea20000300800 */
[----:B------:R-:W2:Y:S02]  /*abeb0*/  LDL.LU R25, [R1+0x9a4] ;  /* 0x0009a40001197983 */ /* 0x000ea40000300800 */
[----:B------:R-:W4:Y:S02]  /*abec0*/  LDL.LU R26, [R1+0x9a8] ;  /* 0x0009a800011a7983 */ /* 0x000f240000300800 */
[----:B------:R-:W4:Y:S02]  /*abed0*/  LDL.LU R27, [R1+0x9ac] ;  /* 0x0009ac00011b7983 */ /* 0x000f240000300800 */
[----:B----4-:R-:W-:Y:S01]  /*abee0*/  STL.64 [R1+0x6c50], R26 ;  /* 0x006c501a01007387 */ /* 0x010fe20000100a00 */
[----:B--2---:R3:W-:Y:S02]  /*abef0*/  STL.64 [R1+0x6c48], R24 ;  /* 0x006c481801007387 */ /* 0x0047e40000100a00 */
[----:B---3--:R-:W-:-:S02]  /*abf00*/  IMAD.MOV.U32 R24, RZ, RZ, R13 ;  /* 0x000000ffff187224 */ /* 0x008fc400078e000d */
[----:B------:R-:W-:Y:S02]  /*abf10*/  IMAD.MOV.U32 R25, RZ, RZ, R12 ;  /* 0x000000ffff197224 */ /* 0x000fe400078e000c */
[----:B------:R-:W0:Y:S01]  /*abf20*/  LDSM.16.M88.4 R12, [R29+0x1d080] ;  /* 0x01d080001d0c783b */ /* 0x000e220000000200 */
[----:B------:R-:W-:Y:S02]  /*abf30*/  IMAD.MOV.U32 R26, RZ, RZ, R9 ;  /* 0x000000ffff1a7224 */ /* 0x000fe400078e0009 */
[----:B------:R-:W-:Y:S02]  /*abf40*/  IMAD.MOV.U32 R27, RZ, RZ, R8 ;  /* 0x000000ffff1b7224 */ /* 0x000fe400078e0008 */
[----:B------:R-:W1:Y:S04]  /*abf50*/  LDSM.16.M88.4 R8, [R29+0x1e080] ;  /* 0x01e080001d08783b */ /* 0x000e680000000200 */
[----:B0-----:R-:W-:Y:S01]  /*abf60*/  STL [R1+0x6248], R14 ;  /* 0x0062480e01007387 */ /* 0x001fe20000100800 */
[----:B------:R-:W-:Y:S02]  /*abf70*/  STL [R1+0x5ffc], R15 ;  /* 0x005ffc0f01007387 */ /* 0x000fe40000100800 */
[----:B------:R0:W-:Y:S02]  /*abf80*/  STL.64 [R1+0x6c40], R12 ;  /* 0x006c400c01007387 */ /* 0x0001e40000100a00 */
[----:B0-----:R-:W2:Y:S01]  /*abf90*/  LDL.64 R12, [R1+0x1a0] ;  /* 0x0001a000010c7983 */ /* 0x001ea20000100a00 */
[----:B-1----:R0:W-:Y:S02]  /*abfa0*/  STL [R1+0x6abc], R8 ;  /* 0x006abc0801007387 */ /* 0x0021e40000100800 */
[----:B------:R1:W-:Y:S02]  /*abfb0*/  STL [R1+0x6ab8], R9 ;  /* 0x006ab80901007387 */ /* 0x0003e40000100800 */
[----:B0-----:R-:W-:-:S02]  /*abfc0*/  IMAD.MOV.U32 R8, RZ, RZ, R5 ;  /* 0x000000ffff087224 */ /* 0x001fc400078e0005 */
[----:B-1----:R-:W-:Y:S02]  /*abfd0*/  IMAD.MOV.U32 R9, RZ, RZ, R4 ;  /* 0x000000ffff097224 */ /* 0x002fe400078e0004 */
[----:B------:R-:W0:Y:S04]  /*abfe0*/  LDSM.16.M88.4 R4, [R29+0x1f080] ;  /* 0x01f080001d04783b */ /* 0x000e280000000200 */
[----:B------:R-:W-:Y:S01]  /*abff0*/  STL [R1+0x5fe4], R10 ;  /* 0x005fe40a01007387 */ /* 0x000fe20000100800 */
[----:B------:R1:W-:Y:S02]  /*ac000*/  STL [R1+0x5fe0], R11 ;  /* 0x005fe00b01007387 */ /* 0x0003e40000100800 */
[----:B-1----:R-:W-:Y:S01]  /*ac010*/  HMMA.16816.F32 R8, R16, R8, R24 ;  /* 0x000000081008723c */ /* 0x002fe20000001818 */
[----:B0-----:R-:W-:Y:S01]  /*ac020*/  STL [R1+0x61c4], R6 ;  /* 0x0061c40601007387 */ /* 0x001fe20000100800 */
[----:B------:R-:W-:Y:S02]  /*ac030*/  STL [R1+0x61c0], R7 ;  /* 0x0061c00701007387 */ /* 0x000fe40000100800 */
[----:B------:R-:W-:Y:S02]  /*ac040*/  STL.64 [R1+0x6bf0], R4 ;  /* 0x006bf00401007387 */ /* 0x000fe40000100a00 */
[----:B------:R-:W-:Y:S01]  /*ac050*/  STL [R1+0x42cc], R29 ;  /* 0x0042cc1d01007387 */ /* 0x000fe20000100800 */
[----:B------:R-:W-:Y:S01]  /*ac060*/  STL.64 [R1+0x6aa0], R22 ;  /* 0x006aa01601007387 */ /* 0x000fe20000100a00 */
[----:B------:R0:W-:Y:S03]  /*ac070*/  STL.64 [R1+0x6a98], R20 ;  /* 0x006a981401007387 */ /* 0x0001e60000100a00 */
[----:B0-----:R-:W3:Y:S01]  /*ac080*/  LDL.LU R20, [R1+0x990] ;  /* 0x0009900001147983 */ /* 0x001ee20000300800 */
[----:B------:R-:W3:Y:S02]  /*ac090*/  LDL.LU R21, [R1+0x994] ;  /* 0x0009940001157983 */ /* 0x000ee40000300800 */
[----:B------:R-:W3:Y:S02]  /*ac0a0*/  LDL.LU R22, [R1+0x998] ;  /* 0x0009980001167983 */ /* 0x000ee40000300800 */
[----:B------:R-:W3:Y:S01]  /*ac0b0*/  LDL.LU R23, [R1+0x99c] ;  /* 0x00099c0001177983 */ /* 0x000ee20000300800 */
[----:B------:R-:W4:Y:S01]  /*ac0c0*/  LDL.LU.64 R26, [R1+0x6c50] ;  /* 0x006c5000011a7983 */ /* 0x000f220000300a00 */
[----:B------:R-:W4:Y:S05]  /*ac0d0*/  LDL.LU.64 R24, [R1+0x6c48] ;  /* 0x006c480001187983 */ /* 0x000f2a0000300a00 */
[----:B------:R2:W-:Y:S02]  /*ac0e0*/  STL.64 [R1+0x9b0], R8 ;  /* 0x0009b00801007387 */ /* 0x0005e40000100a00 */
[----:B------:R-:W-:Y:S02]  /*ac0f0*/  STL.64 [R1+0x9b8], R10 ;  /* 0x0009b80a01007387 */ /* 0x000fe40000100a00 */
[----:B--2---:R-:W-:-:S02]  /*ac100*/  IMAD.MOV.U32 R8, RZ, RZ, R12 ;  /* 0x000000ffff087224 */ /* 0x004fc400078e000c */
[----:B------:R-:W-:Y:S01]  /*ac110*/  IMAD.MOV.U32 R9, RZ, RZ, R13 ;  /* 0x000000ffff097224 */ /* 0x000fe200078e000d */
[C---:B----4-:R-:W-:Y:S01]  /*ac120*/  HMMA.16816.F32 R24, R16.reuse, R12, R24 ;  /* 0x0000000c1018723c */ /* 0x050fe20000001818 */
[----:B------:R-:W2:Y:S11]  /*ac130*/  LDL.LU.64 R12, [R1+0x6c40] ;  /* 0x006c4000010c7983 */ /* 0x000eb60000300a00 */
[----:B------:R-:W-:Y:S11]  /*ac140*/  @!UPT UIADD3 URZ, URZ, URZ, URZ ;  /* 0x0000003f3f3ff290 */ /* 0x000ff6000fffe03f */
[----:B------:R0:W-:Y:S01]  /*ac150*/  STL [R1+0x9a4], R25 ;  /* 0x0009a41901007387 */ /* 0x0001e20000100800 */
[----:B------:R-:W-:Y:S02]  /*ac160*/  STL.64 [R1+0x9a8], R26 ;  /* 0x0009a81a01007387 */ /* 0x000fe40000100a00 */
[----:B------:R-:W-:Y:S02]  /*ac170*/  IMAD.MOV.U32 R14, RZ, RZ, R24 ;  /* 0x000000ffff0e7224 */ /* 0x000fe400078e0018 */
[----:B0-----:R-:W3:Y:S03]  /*ac180*/  LDL.LU.64 R24, [R1+0x6c38] ;  /* 0x006c380001187983 */ /* 0x001ee60000300a00 */
[----:B------:R-:W-:Y:S01]  /*ac190*/  STL [R1+0x624c], R14 ;  /* 0x00624c0e01007387 */ /* 0x000fe20000100800 */
[----:B---3--:R-:W-:Y:S01]  /*ac1a0*/  HMMA.16816.F32 R20, R16, R24, R20 ;  /* 0x000000181014723c */ /* 0x008fe20000001814 */
[----:B------:R-:W-:-:S02]  /*ac1b0*/  IMAD.MOV.U32 R11, RZ, RZ, R24 ;  /* 0x000000ffff0b7224 */ /* 0x000fc400078e0018 */
[----:B------:R-:W-:Y:S11]  /*ac1c0*/  IMAD.MOV.U32 R10, RZ, RZ, R25 ;  /* 0x000000ffff0a7224 */ /* 0x000ff600078e0019 */
[----:B------:R-:W-:Y:S09]  /*ac1d0*/  @!UPT UIADD3 URZ, URZ, URZ, URZ ;  /* 0x0000003f3f3ff290 */ /* 0x000ff2000fffe03f */
[----:B------:R0:W-:Y:S01]  /*ac1e0*/  STL.64 [R1+0x990], R20 ;  /* 0x0009901401007387 */ /* 0x0001e20000100a00 */
[----:B------:R1:W-:Y:S03]  /*ac1f0*/  STL.64 [R1+0x998], R22 ;  /* 0x0009981601007387 */ /* 0x0003e60000100a00 */
[----:B0-----:R-:W3:Y:S01]  /*ac200*/  LDL.LU R20, [R1+0x970] ;  /* 0x0009700001147983 */ /* 0x001ee20000300800 */
[----:B------:R-:W3:Y:S02]  /*ac210*/  LDL.LU R21, [R1+0x974] ;  /* 0x0009740001157983 */ /* 0x000ee40000300800 */
[----:B-1----:R-:W3:Y:S02]  /*ac220*/  LDL.LU R22, [R1+0x978] ;  /* 0x0009780001167983 */ /* 0x002ee40000300800 */
[----:B------:R-:W3:Y:S01]  /*ac230*/  LDL.LU R23, [R1+0x97c] ;  /* 0x00097c0001177983 */ /* 0x000ee20000300800 */
[----:B------:R-:W3:Y:S01]  /*ac240*/  LDL.64 R24, [R1+0x170] ;  /* 0x0001700001187983 */ /* 0x000ee20000100a00 */
[----:B------:R-:W-:Y:S02]  /*ac250*/  STL.64 [R1+0x6ac8], R10 ;  /* 0x006ac80a01007387 */ /* 0x000fe40000100a00 */
[----:B------:R0:W-:Y:S02]  /*ac260*/  STL.64 [R1+0x6ac0], R8 ;  /* 0x006ac00801007387 */ /* 0x0001e40000100a00 */
[----:B0-----:R-:W4:Y:S01]  /*ac270*/  LDL.LU R8, [R1+0x980] ;  /* 0x0009800001087983 */ /* 0x001f220000300800 */
[----:B------:R-:W4:Y:S02]  /*ac280*/  LDL.LU R9, [R1+0x984] ;  /* 0x0009840001097983 */ /* 0x000f240000300800 */
[----:B------:R-:W4:Y:S02]  /*ac290*/  LDL.LU R10, [R1+0x988] ;  /* 0x00098800010a7983 */ /* 0x000f240000300800 */
[----:B------:R-:W4:Y:S02]  /*ac2a0*/  LDL.LU R11, [R1+0x98c] ;  /* 0x00098c00010b7983 */ /* 0x000f240000300800 */
[----:B------:R-:W-:-:S02]  /*ac2b0*/  IMAD.MOV.U32 R4, RZ, RZ, R3 ;  /* 0x000000ffff047224 */ /* 0x000fc400078e0003 */
[----:B------:R-:W-:-:S07]  /*ac2c0*/  IMAD.MOV.U32 R5, RZ, RZ, R2 ;  /* 0x000000ffff057224 */ /* 0x000fce00078e0002 */
[C---:B----4-:R-:W-:Y:S01]  /*ac2d0*/  HMMA.16816.F32 R8, R16.reuse, R4, R8 ;  /* 0x000000041008723c */ /* 0x050fe20000001808 */
[----:B------:R-:W4:Y:S04]  /*ac2e0*/  LDL.64 R4, [R1+0x140] ;  /* 0x0001400001047983 */ /* 0x000f280000100a00 */
[----:B----4-:R0:W-:Y:S11]  /*ac2f0*/  STL.64 [R1+0x6c08], R4 ;  /* 0x006c080401007387 */ /* 0x0101f60000100a00 */
[----:B------:R-:W-:Y:S07]  /*ac300*/  @!UPT UIADD3 URZ, URZ, URZ, URZ ;  /* 0x0000003f3f3ff290 */ /* 0x000fee000fffe03f */
[----:B------:R-:W-:Y:S02]  /*ac310*/  STL.64 [R1+0x980], R8 ;  /* 0x0009800801007387 */ /* 0x000fe40000100a00 */
[----:B------:R-:W-:Y:S01]  /*ac320*/  STL.64 [R1+0x988], R10 ;  /* 0x0009880a01007387 */ /* 0x000fe20000100a00 */
[----:B0-----:R-:W4:Y:S04]  /*ac330*/  LDL.64 R4, [R1+0x150] ;  /* 0x0001500001047983 */ /* 0x001f280000100a00 */
[----:B----4-:R0:W-:Y:S04]  /*ac340*/  STL.64 [R1+0x6c20], R4 ;  /* 0x006c200401007387 */ /* 0x0101e80000100a00 */
[----:B0-----:R-:W4:Y:S01]  /*ac350*/  LDL.LU R4, [R1+0x960] ;  /* 0x0009600001047983 */ /* 0x001f220000300800 */
[----:B------:R-:W4:Y:S02]  /*ac360*/  LDL.LU R5, [R1+0x964] ;  /* 0x0009640001057983 */ /* 0x000f240000300800 */
[----:B------:R-:W4:Y:S02]  /*ac370*/  LDL.LU R6, [R1+0x968] ;  /* 0x0009680001067983 */ /* 0x000f240000300800 */
[----:B------:R-:W4:Y:S01]  /*ac380*/  LDL.LU R7, [R1+0x96c] ;  /* 0x00096c0001077983 */ /* 0x000f220000300800 */
[----:B------:R-:W2:Y:S01]  /*ac390*/  LDL.LU R8, [R1+0x930] ;  /* 0x0009300001087983 */ /* 0x000ea20000300800 */
        /* <DEDUP_REMOVED lines=15> */
[C---:B---3--:R-:W-:Y:S01]  /*ac490*/  HMMA.16816.F32 R20, R16.reuse, R24, R20 ;  /* 0x000000181014723c */ /* 0x048fe20000001814 */
[----:B--2---:R-:W-:Y:S01]  /*ac4a0*/  STL.64 [R1+0x6c30], R10 ;  /* 0x006c300a01007387 */ /* 0x004fe20000100a00 */
[----:B------:R0:W-:Y:S03]  /*ac4b0*/  STL.64 [R1+0x6c28], R8 ;  /* 0x006c280801007387 */ /* 0x0001e60000100a00 */
[----:B0-----:R-:W4:Y:S11]  /*ac4c0*/  LDL.64 R8, [R1+0x160] ;  /* 0x0001600001087983 */ /* 0x001f360000100a00 */
[----:B------:R-:W-:Y:S07]  /*ac4d0*/  @!UPT UIADD3 URZ, URZ, URZ, URZ ;  /* 0x0000003f3f3ff290 */ /* 0x000fee000fffe03f */
[----:B------:R0:W-:Y:S02]  /*ac4e0*/  STL.64 [R1+0x970], R20 ;  /* 0x0009701401007387 */ /* 0x0001e40000100a00 */
[----:B------:R1:W-:Y:S02]  /*ac4f0*/  STL [R1+0x978], R22 ;  /* 0x0009781601007387 */ /* 0x0003e40000100800 */
[----:B------:R-:W-:Y:S02]  /*ac500*/  IMAD.MOV.U32 R0, RZ, RZ, R25 ;  /* 0x000000ffff007224 */ /* 0x000fe400078e0019 */
[----:B------:R-:W-:Y:S02]  /*ac510*/  IMAD.MOV.U32 R2, RZ, RZ, R24 ;  /* 0x000000ffff027224 */ /* 0x000fe400078e0018 */
[----:B------:R-:W-:Y:S01]  /*ac520*/  IMAD.MOV.U32 R15, RZ, RZ, R23 ;  /* 0x000000ffff0f7224 */ /* 0x000fe200078e0017 */
[----:B0-----:R-:W2:Y:S01]  /*ac530*/  LDL.LU R20, [R1+0x920] ;  /* 0x0009200001147983 */ /* 0x001ea20000300800 */
[----:B------:R-:W2:Y:S02]  /*ac540*/  LDL.LU R21, [R1+0x924] ;  /* 0x0009240001157983 */ /* 0x000ea40000300800 */
[----:B-1----:R-:W2:Y:S02]  /*ac550*/  LDL.LU R22, [R1+0x928] ;  /* 0x0009280001167983 */ /* 0x002ea40000300800 */
[----:B------:R-:W2:Y:S01]  /*ac560*/  LDL.LU R23, [R1+0x92c] ;  /* 0x00092c0001177983 */ /* 0x000ea20000300800 */
[----:B------:R-:W2:Y:S01]  /*ac570*/  LDL.64 R24, [R1+0x120] ;  /* 0x0001200001187983 */ /* 0x000ea20000100a00 */
[----:B------:R-:W-:Y:S02]  /*ac580*/  STL [R1+0x69bc], R0 ;  /* 0x0069bc0001007387 */ /* 0x000fe40000100800 */
[----:B------:R-:W-:Y:S02]  /*ac590*/  STL [R1+0x69b8], R2 ;  /* 0x0069b80201007387 */ /* 0x000fe40000100800 */
[----:B------:R-:W-:Y:S01]  /*ac5a0*/  STL [R1+0x6588], R15 ;  /* 0x0065880f01007387 */ /* 0x000fe20000100800 */
[----:B------:R-:W3:Y:S01]  /*ac5b0*/  LDL.LU.64 R10, [R1+0x6c30] ;  /* 0x006c3000010a7983 */ /* 0x000ee20000300a00 */
[----:B----4-:R-:W-:Y:S01]  /*ac5c0*/  HMMA.16816.F32 R4, R16, R8, R4 ;  /* 0x000000081004723c */ /* 0x010fe20000001804 */
[----:B------:R-:W-:-:S02]  /*ac5d0*/  IMAD.MOV.U32 R28, RZ, RZ, R8 ;  /* 0x000000ffff1c7224 */ /* 0x000fc400078e0008 */
[----:B------:R-:W-:Y:S02]  /*ac5e0*/  IMAD.MOV.U32 R3, RZ, RZ, R9 ;  /* 0x000000ffff037224 */ /* 0x000fe400078e0009 */
[----:B------:R-:W3:Y:S11]  /*ac5f0*/  LDL.LU.64 R8, [R1+0x6c28] ;  /* 0x006c280001087983 */ /* 0x000ef60000300a00 */
[----:B------:R-:W-:Y:S07]  /*ac600*/  @!UPT UIADD3 URZ, URZ, URZ, URZ ;  /* 0x0000003f3f3ff290 */ /* 0x000fee000fffe03f */
[----:B------:R0:W-:Y:S01]  /*ac610*/  STL.64 [R1+0x960], R4 ;  /* 0x0009600401007387 */ /* 0x0001e20000100a00 */
[----:B------:R-:W-:Y:S03]  /*ac620*/  STL [R1+0x968], R6 ;  /* 0x0009680601007387 */ /* 0x000fe60000100800 */
[----:B0-----:R-:W3:Y:S01]  /*ac630*/  LDL.LU.64 R4, [R1+0x6c20] ;  /* 0x006c200001047983 */ /* 0x001ee20000300a00 */
[----:B------:R-:W-:Y:S02]  /*ac640*/  IMAD.MOV.U32 R14, RZ, RZ, R7 ;  /* 0x000000ffff0e7224 */ /* 0x000fe400078e0007 */
[----:B------:R-:W-:Y:S02]  /*ac650*/  STL [R1+0x69c4], R3 ;  /* 0x0069c40301007387 */ /* 0x000fe40000100800 */
[----:B------:R-:W-:Y:S01]  /*ac660*/  STL [R1+0x69c0], R28 ;  /* 0x0069c01c01007387 */ /* 0x000fe20000100800 */
[----:B------:R-:W-:Y:S01]  /*ac670*/  STL [R1+0x658c], R14 ;  /* 0x00658c0e01007387 */ /* 0x000fe20000100800 */
[----:B------:R0:W-:Y:S03]  /*ac680*/  STL.64 [R1+0x6ad8], R12 ;  /* 0x006ad80c01007387 */ /* 0x0001e60000100a00 */
[----:B0-----:R-:W4:Y:S01]  /*ac690*/  LDL.64 R12, [R1+0x130] ;  /* 0x00013000010c7983 */ /* 0x001f220000100a00 */
[----:B---3--:R-:W-:Y:S01]  /*ac6a0*/  HMMA.16816.F32 R8, R16, R4, R8 ;  /* 0x000000041008723c */ /* 0x008fe20000001808 */
[----:B------:R-:W-:-:S02]  /*ac6b0*/  IMAD.MOV.U32 R2, RZ, RZ, R4 ;  /* 0x000000ffff027224 */ /* 0x000fc400078e0004 */
[----:B------:R-:W-:Y:S11]  /*ac6c0*/  IMAD.MOV.U32 R29, RZ, RZ, R5 ;  /* 0x000000ffff1d7224 */ /* 0x000ff600078e0005 */
[----:B------:R-:W-:Y:S09]  /*ac6d0*/  @!UPT UIADD3 URZ, URZ, URZ, URZ ;  /* 0x0000003f3f3ff290 */ /* 0x000ff2000fffe03f */
[----:B------:R-:W-:Y:S01]  /*ac6e0*/  STL.64 [R1+0x950], R8 ;  /* 0x0009500801007387 */ /* 0x000fe20000100a00 */
[----:B------:R0:W-:Y:S03]  /*ac6f0*/  STL.64 [R1+0x958], R10 ;  /* 0x0009580a01007387 */ /* 0x0001e60000100a00 */
[----:B0-----:R-:W3:Y:S01]  /*ac700*/  LDL.LU.64 R10, [R1+0x6c18] ;  /* 0x006c1800010a7983 */ /* 0x001ee20000300a00 */
[----:B------:R-:W3:Y:S02]  /*ac710*/  LDL.LU.64 R8, [R1+0x6c10] ;  /* 0x006c100001087983 */ /* 0x000ee40000300a00 */
[----:B------:R-:W3:Y:S02]  /*ac720*/  LDL.LU.64 R4, [R1+0x6c08] ;  /* 0x006c080001047983 */ /* 0x000ee40000300a00 */
[----:B------:R-:W-:Y:S01]  /*ac730*/  STL [R1+0x69cc], R29 ;  /* 0x0069cc1d01007387 */ /* 0x000fe20000100800 */
[----:B------:R-:W-:Y:S01]  /*ac740*/  STL [R1+0x69c8], R2 ;  /* 0x0069c80201007387 */ /* 0x000fe20000100800 */
[----:B---3--:R-:W-:Y:S11]  /*ac750*/  HMMA.16816.F32 R8, R16, R4, R8 ;  /* 0x000000041008723c */ /* 0x008ff60000001808 */
[----:B------:R-:W-:Y:S11]  /*ac760*/  @!UPT UIADD3 URZ, URZ, URZ, URZ ;  /* 0x0000003f3f3ff290 */ /* 0x000ff6000fffe03f */
[----:B------:R-:W-:Y:S01]  /*ac770*/  @!UPT UIADD3 URZ, URZ, URZ, URZ ;  /* 0x0000003f3f3ff290 */ /* 0x000fe2000fffe03f */
[----:B------:R-:W-:Y:S01]  /*ac780*/  STL.64 [R1+0x940], R8 ;  /* 0x0009400801007387 */ /* 0x000fe20000100a00 */
[----:B------:R0:W-:Y:S03]  /*ac790*/  STL.64 [R1+0x948], R10 ;  /* 0x0009480a01007387 */ /* 0x0001e60000100a00 */
[----:B0-----:R-:W3:Y:S01]  /*ac7a0*/  LDL.LU.64 R10, [R1+0x6c00] ;  /* 0x006c0000010a7983 */ /* 0x001ee20000300a00 */
[----:B------:R-:W3:Y:S02]  /*ac7b0*/  LDL.LU.64 R8, [R1+0x6bf8] ;  /* 0x006bf80001087983 */ /* 0x000ee40000300a00 */
[----:B------:R-:W-:Y:S02]  /*ac7c0*/  IMAD.MOV.U32 R28, RZ, RZ, R4 ;  /* 0x000000ffff1c7224 */ /* 0x000fe400078e0004 */
[----:B------:R-:W-:Y:S02]  /*ac7d0*/  IMAD.MOV.U32 R0, RZ, RZ, R5 ;  /* 0x000000ffff007224 */ /* 0x000fe400078e0005 */
[----:B------:R-:W2:Y:S03]  /*ac7e0*/  LDL.LU.64 R4, [R1+0x6bf0] ;  /* 0x006bf00001047983 */ /* 0x000ea60000300a00 */
[----:B------:R-:W-:Y:S02]  /*ac7f0*/  STL [R1+0x69d4], R0 ;  /* 0x0069d40001007387 */ /* 0x000fe40000100800 */
[----:B------:R-:W-:Y:S02]  /*ac800*/  STL [R1+0x69d0], R28 ;  /* 0x0069d01c01007387 */ /* 0x000fe40000100800 */
[----:B----4-:R-:W-:-:S02]  /*ac810*/  IMAD.MOV.U32 R3, RZ, RZ, R13 ;  /* 0x000000ffff037224 */ /* 0x010fc400078e000d */
[----:B------:R-:W-:Y:S01]  /*ac820*/  IMAD.MOV.U32 R2, RZ, RZ, R12 ;  /* 0x000000ffff027224 */ /* 0x000fe200078e000c */
[C---:B---3--:R-:W-:Y:S11]  /*ac830*/  HMMA.16816.F32 R8, R16.reuse, R12, R8 ;  /* 0x0000000c1008723c */ /* 0x048ff60000001808 */
[----:B------:R-:W-:Y:S11]  /*ac840*/  @!UPT UIADD3 URZ, URZ, URZ, URZ ;  /* 0x0000003f3f3ff290 */ /* 0x000ff6000fffe03f */
[----:B------:R-:W-:Y:S01]  /*ac850*/  @!UPT UIADD3 URZ, URZ, URZ, URZ ;  /* 0x0000003f3f3ff290 */ /* 0x000fe2000fffe03f */
[----:B------:R2:W-:Y:S01]  /*ac860*/  STL.64 [R1+0x930], R8 ;  /* 0x0009300801007387 */ /* 0x0005e20000100a00 */
[----:B------:R-:W-:Y:S02]  /*ac870*/  IMAD.MOV.U32 R6, RZ, RZ, R10 ;  /* 0x000000ffff067224 */ /* 0x000fe400078e000a */
[----:B------:R-:W-:Y:S02]  /*ac880*/  IMAD.MOV.U32 R7, RZ, RZ, R11 ;  /* 0x000000ffff077224 */ /* 0x000fe400078e000b */
[C---:B--2---:R-:W-:Y:S01]  /*ac890*/  HMMA.16816.F32 R8, R16.reuse, R24, R20 ;  /* 0x000000181008723c */ /* 0x044fe20000001814 */
[----:B------:R-:W-:Y:S01]  /*ac8a0*/  STL [R1+0x69dc], R3 ;  /* 0x0069dc0301007387 */ /* 0x000fe20000100800 */
[----:B------:R-:W-:Y:S02]  /*ac8b0*/  STL [R1+0x69d8], R2 ;  /* 0x0069d80201007387 */ /* 0x000fe40000100800 */
[----:B------:R-:W-:Y:S02]  /*ac8c0*/  STL [R1+0x61cc], R7 ;  /* 0x0061cc0701007387 */ /* 0x000fe40000100800 */
[----:B------:R-:W-:Y:S01]  /*ac8d0*/  STL [R1+0x61c8], R6 ;  /* 0x0061c80601007387 */ /* 0x000fe20000100800 */
[----:B------:R0:W-:Y:S04]  /*ac8e0*/  STL.64 [R1+0x6be8], R4 ;  /* 0x006be80401007387 */ /* 0x0001e80000100a00 */
[----:B0-----:R-:W2:Y:S11]  /*ac8f0*/  LDL.64 R4, [R1+0x110] ;  /* 0x0001100001047983 */ /* 0x001eb60000100a00 */
[----:B------:R-:W-:Y:S01]  /*ac900*/  @!UPT UIADD3 URZ, URZ, URZ, URZ ;  /* 0x0000003f3f3ff290 */ /* 0x000fe2000fffe03f */
[----:B------:R-:W-:Y:S01]  /*ac910*/  STL.64 [R1+0x920], R8 ;  /* 0x0009200801007387 */ /* 0x000fe20000100a00 */
[----:B------:R-:W-:Y:S02]  /*ac920*/  STL.64 [R1+0x928], R10 ;  /* 0x0009280a01007387 */ /* 0x000fe40000100a00 */
        /* <DEDUP_REMOVED lines=12> */
[----:B0-----:R-:W3:Y:S04]  /*ac9f0*/  LDL.64 R12, [R1+0x100] ;  /* 0x00010000010c7983 */ /* 0x001ee80000100a00 */
[----:B---3--:R0:W-:Y:S04]  /*aca00*/  STL.64 [R1+0x6be0], R12 ;  /* 0x006be00c01007387 */ /* 0x0081e80000100a00 */
[----:B0-----:R-:W2:Y:S01]  /*aca10*/  LDL.LU R12, [R1+0x910] ;  /* 0x00091000010c7983 */ /* 0x001ea20000300800 */
[----:B------:R-:W2:Y:S02]  /*aca20*/  LDL.LU R13, [R1+0x914] ;  /* 0x00091400010d7983 */ /* 0x000ea40000300800 */
[----:B------:R-:W2:Y:S02]  /*aca30*/  LDL.LU R14, [R1+0x918] ;  /* 0x00091800010e7983 */ /* 0x000ea40000300800 */
[----:B------:R-:W2:Y:S01]  /*aca40*/  LDL.LU R15, [R1+0x91c] ;  /* 0x00091c00010f7983 */ /* 0x000ea20000300800 */
[----:B------:R-:W3:Y:S04]  /*aca50*/  LDL.64 R8, [R1+0xe0] ;  /* 0x0000e00001087983 */ /* 0x000ee80000100a00 */
[----:B---3--:R0:W-:Y:S04]  /*aca60*/  STL.64 [R1+0x6bc0], R8 ;  /* 0x006bc00801007387 */ /* 0x0081e80000100a00 */
[----:B0-----:R-:W3:Y:S01]  /*aca70*/  LDL.64 R8, [R1+0xf0] ;  /* 0x0000f00001087983 */ /* 0x001ee20000100a00 */
[----:B--2---:R-:W-:Y:S01]  /*aca80*/  HMMA.16816.F32 R12, R16, R4, R12 ;  /* 0x00000004100c723c */ /* 0x004fe2000000180c */
[----:B------:R-:W-:-:S02]  /*aca90*/  IMAD.MOV.U32 R29, RZ, RZ, R25 ;  /* 0x000000ffff1d7224 */ /* 0x000fc400078e0019 */
[----:B------:R-:W-:Y:S02]  /*acaa0*/  IMAD.MOV.U32 R28, RZ, RZ, R24 ;  /* 0x000000ffff1c7224 */ /* 0x000fe400078e0018 */
[----:B------:R-:W-:Y:S02]  /*acab0*/  IMAD.MOV.U32 R2, RZ, RZ, R4 ;  /* 0x000000ffff027224 */ /* 0x000fe400078e0004 */
[----:B------:R-:W-:Y:S01]  /*acac0*/  IMAD.MOV.U32 R0, RZ, RZ, R5 ;  /* 0x000000ffff007224 */ /* 0x000fe200078e0005 */
[----:B---3--:R0:W-:Y:S04]  /*acad0*/  STL.64 [R1+0x6bd8], R8 ;  /* 0x006bd80801007387 */ /* 0x0081e80000100a00 */
        /* <DEDUP_REMOVED lines=8> */
[----:B------:R-:W3:Y:S01]  /*acb60*/  LDL.64 R24, [R1+0xd0] ;  /* 0x0000d00001187983 */ /* 0x000ee20000100a00 */
[----:B------:R-:W-:Y:S02]  /*acb70*/  STL [R1+0x69e4], R29 ;  /* 0x0069e41d01007387 */ /* 0x000fe40000100800 */
[----:B------:R-:W-:Y:S02]  /*acb80*/  STL [R1+0x69e0], R28 ;  /* 0x0069e01c01007387 */ /* 0x000fe40000100800 */
[----:B------:R-:W4:Y:S01]  /*acb90*/  LDL.LU.64 R4, [R1+0x6be8] ;  /* 0x006be80001047983 */ /* 0x000f220000300a00 */
[----:B------:R0:W-:Y:S04]  /*acba0*/  STL.64 [R1+0x910], R12 ;  /* 0x0009100c01007387 */ /* 0x0001e80000100a00 */
[----:B0-----:R-:W2:Y:S01]  /*acbb0*/  LDL.LU.64 R12, [R1+0x6be0] ;  /* 0x006be000010c7983 */ /* 0x001ea20000300a00 */
[----:B------:R-:W-:-:S02]  /*acbc0*/  IMAD.MOV.U32 R6, RZ, RZ, R15 ;  /* 0x000000ffff067224 */ /* 0x000fc400078e000f */
[----:B------:R-:W-:Y:S02]  /*acbd0*/  IMAD.MOV.U32 R7, RZ, RZ, R14 ;  /* 0x000000ffff077224 */ /* 0x000fe400078e000e */
[----:B------:R-:W-:Y:S01]  /*acbe0*/  STL [R1+0x69ec], R0 ;  /* 0x0069ec0001007387 */ /* 0x000fe20000100800 */
[----:B------:R-:W-:Y:S01]  /*acbf0*/  STL [R1+0x69e8], R2 ;  /* 0x0069e80201007387 */ /* 0x000fe20000100800 */
[----:B------:R-:W-:Y:S02]  /*acc00*/  STL [R1+0x61d4], R6 ;  /* 0x0061d40601007387 */ /* 0x000fe40000100800 */
[----:B------:R-:W-:Y:S01]  /*acc10*/  STL [R1+0x61d0], R7 ;  /* 0x0061d00701007387 */ /* 0x000fe20000100800 */
[C---:B--2---:R-:W-:Y:S01]  /*acc20*/  HMMA.16816.F32 R8, R16.reuse, R12, R8 ;  /* 0x0000000c1008723c */ /* 0x044fe20000001808 */
[----:B------:R-:W-:Y:S02]  /*acc30*/  IMAD.MOV.U32 R28, RZ, RZ, R12 ;  /* 0x000000ffff1c7224 */ /* 0x000fe400078e000c */
        /* <DEDUP_REMOVED lines=9> */
[----:B--2---:R-:W-:Y:S01]  /*accd0*/  HMMA.16816.F32 R12, R16, R8, R12 ;  /* 0x00000008100c723c */ /* 0x004fe2000000180c */
[----:B------:R-:W-:-:S02]  /*acce0*/  IMAD.MOV.U32 R2, RZ, RZ, R8 ;  /* 0x000000ffff027224 */ /* 0x000fc400078e0008 */
[----:B------:R-:W-:Y:S02]  /*accf0*/  IMAD.MOV.U32 R29, RZ, RZ, R9 ;  /* 0x000000ffff1d7224 */ /* 0x000fe400078e0009 */
[----:B------:R-:W2:Y:S11]  /*acd00*/  LDL.LU.64 R8, [R1+0x6bc0] ;  /* 0x006bc00001087983 */ /* 0x000eb60000300a00 */
[----:B------:R-:W-:Y:S07]  /*acd10*/  @!UPT UIADD3 URZ, URZ, URZ, URZ ;  /* 0x0000003f3f3ff290 */ /* 0x000fee000fffe03f */
[----:B------:R0:W-:Y:S01]  /*acd20*/  STL.64 [R1+0x8f0], R12 ;  /* 0x0008f00c01007387 */ /* 0x0001e20000100a00 */
[----:B------:R-:W-:Y:S02]  /*acd30*/  IMAD.MOV.U32 R6, RZ, RZ, R14 ;  /* 0x000000ffff067224 */ /* 0x000fe400078e000e */
[----:B------:R-:W-:Y:S02]  /*acd40*/  IMAD.MOV.U32 R7, RZ, RZ, R15 ;  /* 0x000000ffff077224 */ /* 0x000fe400078e000f */
[----:B------:R-:W2:Y:S04]  /*acd50*/  LDL.LU.64 R14, [R1+0x6bb8] ;  /* 0x006bb800010e7983 */ /* 0x000ea80000300a00 */
[----:B0-----:R-:W2:Y:S01]  /*acd60*/  LDL.LU.64 R12, [R1+0x6bb0] ;  /* 0x006bb000010c7983 */ /* 0x001ea20000300a00 */
[----:B------:R-:W-:Y:S02]  /*acd70*/  STL.64 [R1+0x6ab0], R6 ;  /* 0x006ab00601007387 */ /* 0x000fe40000100a00 */
[----:B----4-:R2:W-:Y:S02]  /*acd80*/  STL.64 [R1+0x6aa8], R4 ;  /* 0x006aa80401007387 */ /* 0x0105e40000100a00 */
[----:B------:R-:W-:Y:S01]  /*acd90*/  STL [R1+0x69fc], R29 ;  /* 0x0069fc1d01007387 */ /* 0x000fe20000100800 */
[----:B------:R-:W-:Y:S01]  /*acda0*/  STL [R1+0x69f8], R2 ;  /* 0x0069f80201007387 */ /* 0x000fe20000100800 */
[----:B--2---:R-:W-:Y:S01]  /*acdb0*/  HMMA.16816.F32 R4, R16, R8, R12 ;  /* 0x000000081004723c */ /* 0x004fe2000000180c */
[----:B------:R-:W-:-:S02]  /*acdc0*/  IMAD.MOV.U32 R0, RZ, RZ, R9 ;  /* 0x000000ffff007224 */ /* 0x000fc400078e0009 */
[----:B------:R-:W-:Y:S11]  /*acdd0*/  IMAD.MOV.U32 R28, RZ, RZ, R8 ;  /* 0x000000ffff1c7224 */ /* 0x000ff600078e0008 */
[----:B------:R-:W-:Y:S09]  /*acde0*/  @!UPT UIADD3 URZ, URZ, URZ, URZ ;  /* 0x0000003f3f3ff290 */ /* 0x000ff2000fffe03f */
[----:B------:R-:W-:Y:S01]  /*acdf0*/  STL.64 [R1+0x8e0], R4 ;  /* 0x0008e00401007387 */ /* 0x000fe20000100a00 */
[----:B------:R3:W-:Y:S02]  /*ace00*/  STL.64 [R1+0x8e8], R6 ;  /* 0x0008e80601007387 */ /* 0x0007e40000100a00 */
[----:B---3--:R-:W-:Y:S01]  /*ace10*/  HMMA.16816.F32 R4, R16, R24, R20 ;  /* 0x000000181004723c */ /* 0x008fe20000001814 */
[----:B------:R-:W-:Y:S01]  /*ace20*/  STL [R1+0x6a04], R0 ;  /* 0x006a040001007387 */ /* 0x000fe20000100800 */
[----:B------:R-:W-:Y:S11]  /*ace30*/  STL [R1+0x6a00], R28 ;  /* 0x006a001c01007387 */ /* 0x000ff60000100800 */
[----:B------:R-:W-:Y:S10]  /*ace40*/  @!UPT UIADD3 URZ, URZ, URZ, URZ ;  /* 0x0000003f3f3ff290 */ /* 0x000ff4000fffe03f */
[----:B------:R0:W-:Y:S01]  /*ace50*/  STL.64 [R1+0x8d0], R4 ;  /* 0x0008d00401007387 */ /* 0x0001e20000100a00 */
[----:B------:R-:W-:Y:S03]  /*ace60*/  STL.64 [R1+0x8d8], R6 ;  /* 0x0008d80601007387 */ /* 0x000fe60000100a00 */
[----:B0-----:R-:W2:Y:S04]  /*ace70*/  LDL.64 R4, [R1+0x80] ;  /* 0x0000800001047983 */ /* 0x001ea80000100a00 */
[----:B--2---:R0:W-:Y:S04]  /*ace80*/  STL.64 [R1+0x6b50], R4 ;  /* 0x006b500401007387 */ /* 0x0041e80000100a00 */
[----:B0-----:R-:W2:Y:S04]  /*ace90*/  LDL.64 R4, [R1+0x90] ;  /* 0x0000900001047983 */ /* 0x001ea80000100a00 */
[----:B--2---:R0:W-:Y:S01]  /*acea0*/  STL.64 [R1+0x6b68], R4 ;  /* 0x006b680401007387 */ /* 0x0041e20000100a00 */
[----:B------:R-:W2:Y:S02]  /*aceb0*/  LDL.LU R12, [R1+0x870] ;  /* 0x00087000010c7983 */ /* 0x000ea40000300800 */
[----:B------:R-:W2:Y:S02]  /*acec0*/  LDL.LU R13, [R1+0x874] ;  /* 0x00087400010d7983 */ /* 0x000ea40000300800 */
[----:B------:R-:W3:Y:S01]  /*aced0*/  LDL.LU R14, [R1+0x878] ;  /* 0x00087800010e7983 */ /* 0x000ee20000300800 */
[----:B------:R-:W3:Y:S04]  /*acee0*/  LDL.LU R15, [R1+0x87c] ;  /* 0x00087c00010f7983 */ /* 0x000ee80000300800 */
[----:B0-----:R-:W4:Y:S04]  /*acef0*/  LDL.64 R4, [R1+0xa0] ;  /* 0x0000a00001047983 */ /* 0x001f280000100a00 */
[----:B----4-:R0:W-:Y:S04]  /*acf00*/  STL.64 [R1+0x6b80], R4 ;  /* 0x006b800401007387 */ /* 0x0101e80000100a00 */
[----:B0-----:R-:W4:Y:S04]  /*acf10*/  LDL.64 R4, [R1+0xb0] ;  /* 0x0000b00001047983 */ /* 0x001f280000100a00 */
[----:B----4-:R0:W-:Y:S04]  /*acf20*/  STL.64 [R1+0x6b98], R4 ;  /* 0x006b980401007387 */ /* 0x0101e80000100a00 */
[----:B0-----:R-:W4:Y:S01]  /*acf30*/  LDL.64 R4, [R1+0xc0] ;  /* 0x0000c00001047983 */ /* 0x001f220000100a00 */
        /* <DEDUP_REMOVED lines=31> */
[----:B------:R-:W-:-:S02]  /*ad130*/  IMAD.MOV.U32 R3, RZ, RZ, R25 ;  /* 0x000000ffff037224 */ /* 0x000fc400078e0019 */
[----:B------:R-:W3:Y:S02]  /*ad140*/  LDL.LU R20, [R1+0x860] ;  /* 0x0008600001147983 */ /* 0x000ee40000300800 */
[----:B------:R-:W-:Y:S01]  /*ad150*/  IMAD.MOV.U32 R2, RZ, RZ, R24 ;  /* 0x000000ffff027224 */ /* 0x000fe200078e0018 */
[----:B------:R-:W3:Y:S01]  /*ad160*/  LDL.LU R21, [R1+0x864] ;  /* 0x0008640001157983 */ /* 0x000ee20000300800 */
[----:B------:R-:W3:Y:S02]  /*ad170*/  LDL.LU R22, [R1+0x868] ;  /* 0x0008680001167983 */ /* 0x000ee40000300800 */
[----:B------:R-:W3:Y:S02]  /*ad180*/  LDL.LU R23, [R1+0x86c] ;  /* 0x00086c0001177983 */ /* 0x000ee40000300800 */
[----:B------:R-:W3:Y:S01]  /*ad190*/  LDL.64 R24, [R1+0x60] ;  /* 0x0000600001187983 */ /* 0x000ee20000100a00 */
        /* <DEDUP_REMOVED lines=55> */
[----:B------:R-:W-:-:S05]  /*ad510*/  IMAD.MOV.U32 R0, RZ, RZ, R5 ;  /* 0x000000ffff007224 */ /* 0x000fca00078e0005 */
[----:B------:R-:W-:Y:S01]  /*ad520*/  STL [R1+0x6a34], R0 ;  /* 0x006a340001007387 */ /* 0x000fe20000100800 */
[----:B------:R0:W-:Y:S02]  /*ad530*/  STL [R1+0x6a30], R28 ;  /* 0x006a301c01007387 */ /* 0x0001e40000100800 */
[----:B---3--:R-:W-:Y:S02]  /*ad540*/  IMAD.MOV.U32 R3, RZ, RZ, R9 ;  /* 0x000000ffff037224 */ /* 0x008fe400078e0009 */
[----:B------:R-:W-:Y:S02]  /*ad550*/  IMAD.MOV.U32 R2, RZ, RZ, R8 ;  /* 0x000000ffff027224 */ /* 0x000fe400078e0008 */
[----:B------:R-:W-:Y:S02]  /*ad560*/  IMAD.MOV.U32 R29, RZ, RZ, R25 ;  /* 0x000000ffff1d7224 */ /* 0x000fe400078e0019 */
[----:B0-----:R-:W-:Y:S01]  /*ad570*/  IMAD.MOV.U32 R28, RZ, RZ, R24 ;  /* 0x000000ffff1c7224 */ /* 0x001fe200078e0018 */
[C---:B--2---:R-:W-:Y:S11]  /*ad580*/  HMMA.16816.F32 R4, R16.reuse, R8, R12 ;  /* 0x000000081004723c */ /* 0x044ff6000000180c */
[----:B------:R-:W-:Y:S11]  /*ad590*/  @!UPT UIADD3 URZ, URZ, URZ, URZ ;  /* 0x0000003f3f3ff290 */ /* 0x000ff6000fffe03f */
[----:B------:R-:W-:Y:S01]  /*ad5a0*/  @!UPT UIADD3 URZ, URZ, URZ, URZ ;  /* 0x0000003f3f3ff290 */ /* 0x000fe2000fffe03f */
[----:B------:R-:W-:Y:S01]  /*ad5b0*/  STL.64 [R1+0x870], R4 ;  /* 0x0008700401007387 */ /* 0x000fe20000100a00 */
[----:B------:R0:W-:Y:S02]  /*ad5c0*/  STL.64 [R1+0x878], R6 ;  /* 0x0008780601007387 */ /* 0x0001e40000100a00 */
[C---:B0-----:R-:W-:Y:S01]  /*ad5d0*/  HMMA.16816.F32 R4, R16.reuse, R24, R20 ;  /* 0x000000181004723c */ /* 0x041fe20000001814 */
[----:B------:R-:W-:Y:S01]  /*ad5e0*/  STL [R1+0x6a3c], R3 ;  /* 0x006a3c0301007387 */ /* 0x000fe20000100800 */
[----:B------:R-:W-:Y:S11]  /*ad5f0*/  STL [R1+0x6a38], R2 ;  /* 0x006a380201007387 */ /* 0x000ff60000100800 */
[----:B------:R-:W-:Y:S10]  /*ad600*/  @!UPT UIADD3 URZ, URZ, URZ, URZ ;  /* 0x0000003f3f3ff290 */ /* 0x000ff4000fffe03f */
[----:B------:R-:W-:Y:S01]  /*ad610*/  STL.64 [R1+0x860], R4 ;  /* 0x0008600401007387 */ /* 0x000fe20000100a00 */
[----:B------:R-:W-:Y:S02]  /*ad620*/  STL.64 [R1+0x868], R6 ;  /* 0x0008680601007387 */ /* 0x000fe40000100a00 */
[----:B------:R-:W2:Y:S02]  /*ad630*/  LDL.LU R24, [R1+0x800] ;  /* 0x0008000001187983 */ /* 0x000ea40000300800 */
[----:B------:R-:W2:Y:S01]  /*ad640*/  LDL.LU R25, [R1+0x804] ;  /* 0x0008040001197983 */ /* 0x000ea20000300800 */
[----:B------:R-:W3:Y:S01]  /*ad650*/  LDL.LU R26, [R1+0x808] ;  /* 0x00080800011a7983 */ /* 0x000ee20000300800 */
[----:B------:R-:W3:Y:S03]  /*ad660*/  LDL.LU R27, [R1+0x80c] ;  /* 0x00080c00011b7983 */ /* 0x000ee60000300800 */
[----:B---3--:R-:W-:Y:S01]  /*ad670*/  STL.64 [R1+0x6ae8], R26 ;  /* 0x006ae81a01007387 */ /* 0x008fe20000100a00 */
[----:B--2---:R0:W-:Y:S03]  /*ad680*/  STL.64 [R1+0x6ae0], R24 ;  /* 0x006ae01801007387 */ /* 0x0041e60000100a00 */
[----:B0-----:R-:W2:Y:S01]  /*ad690*/  LDL.LU R24, [R1+0x810] ;  /* 0x0008100001187983 */ /* 0x001ea20000300800 */
[----:B------:R-:W2:Y:S02]  /*ad6a0*/  LDL.LU R25, [R1+0x814] ;  /* 0x0008140001197983 */ /* 0x000ea40000300800 */
[----:B------:R-:W3:Y:S02]  /*ad6b0*/  LDL.LU R26, [R1+0x818] ;  /* 0x00081800011a7983 */ /* 0x000ee40000300800 */
[----:B------:R-:W3:Y:S01]  /*ad6c0*/  LDL.LU R27, [R1+0x81c] ;  /* 0x00081c00011b7983 */ /* 0x000ee20000300800 */
[----:B------:R-:W4:Y:S04]  /*ad6d0*/  LDL.64 R8, [R1+0x50] ;  /* 0x0000500001087983 */ /* 0x000f280000100a00 */
        /* <DEDUP_REMOVED lines=8> */
[----:B0-----:R-:W4:Y:S01]  /*ad760*/  LDL.LU R24, [R1+0x850] ;  /* 0x0008500001187983 */ /* 0x001f220000300800 */
[----:B------:R-:W4:Y:S02]  /*ad770*/  LDL.LU R25, [R1+0x854] ;  /* 0x0008540001197983 */ /* 0x000f240000300800 */
[----:B------:R-:W4:Y:S02]  /*ad780*/  LDL.LU R26, [R1+0x858] ;  /* 0x00085800011a7983 */ /* 0x000f240000300800 */
[----:B------:R-:W4:Y:S01]  /*ad790*/  LDL.LU R27, [R1+0x85c] ;  /* 0x00085c00011b7983 */ /* 0x000f220000300800 */
[----:B------:R-:W2:Y:S04]  /*ad7a0*/  LDL.64 R12, [R1+0x10] ;  /* 0x00001000010c7983 */ /* 0x000ea80000100a00 */
[----:B--2---:R0:W-:Y:S04]  /*ad7b0*/  STL.64 [R1+0x6b00], R12 ;  /* 0x006b000c01007387 */ /* 0x0041e80000100a00 */
        /* <DEDUP_REMOVED lines=23> */
[----:B------:R-:W-:Y:S02]  /*ad930*/  STL [R1+0x6a40], R28 ;  /* 0x006a401c01007387 */ /* 0x000fe40000100800 */
[----:B------:R0:W-:Y:S01]  /*ad940*/  STL.64 [R1+0x850], R24 ;  /* 0x0008501801007387 */ /* 0x0001e20000100a00 */
[----:B------:R-:W-:Y:S04]  /*ad950*/  STL.64 [R1+0x858], R26 ;  /* 0x0008581a01007387 */ /* 0x000fe80000100a00 */
        /* <DEDUP_REMOVED lines=41> */
[C---:B--2---:R-:W-:Y:S11]  /*adbf0*/  HMMA.16816.F32 R24, R16.reuse, R12, R24 ;  /* 0x0000000c1018723c */ /* 0x044ff60000001818 */
        /* <DEDUP_REMOVED lines=8> */
[----:B------:R-:W2:Y:S01]  /*adc80*/  LDL.LU.64 R12, [R1+0x6ad8] ;  /* 0x006ad800010c7983 */ /* 0x000ea20000300a00 */
[C---:B---3--:R-:W-:Y:S11]  /*adc90*/  HMMA.16816.F32 R24, R16.reuse, R4, R24 ;  /* 0x000000041018723c */ /* 0x048ff60000001818 */
[----:B------:R-:W-:Y:S11]  /*adca0*/  @!UPT UIADD3 URZ, URZ, URZ, URZ ;  /* 0x0000003f3f3ff290 */ /* 0x000ff6000fffe03f */
[----:B------:R-:W-:Y:S01]  /*adcb0*/  @!UPT UIADD3 URZ, URZ, URZ, URZ ;  /* 0x0000003f3f3ff290 */ /* 0x000fe2000fffe03f */
[----:B------:R0:W-:Y:S01]  /*adcc0*/  STL.64 [R1+0x800], R24 ;  /* 0x0008001801007387 */ /* 0x0001e20000100a00 */
[----:B------:R1:W-:Y:S03]  /*adcd0*/  STL.64 [R1+0x808], R26 ;  /* 0x0008081a01007387 */ /* 0x0003e60000100a00 */
[----:B0-----:R-:W4:Y:S01]  /*adce0*/  LDL.LU.64 R24, [R1+0x6ad0] ;  /* 0x006ad00001187983 */ /* 0x001f220000300a00 */
[----:B------:R-:W-:Y:S02]  /*adcf0*/  IMAD.MOV.U32 R28, RZ, RZ, R4 ;  /* 0x000000ffff1c7224 */ /* 0x000fe400078e0004 */
[----:B------:R-:W-:Y:S01]  /*add00*/  IMAD.MOV.U32 R29, RZ, RZ, R5 ;  /* 0x000000ffff1d7224 */ /* 0x000fe200078e0005 */
[C---:B--2---:R-:W-:Y:S11]  /*add10*/  HMMA.16816.F32 R8, R16.reuse, R12, R8 ;  /* 0x0000000c1008723c */ /* 0x044ff60000001808 */
[----:B------:R-:W-:Y:S11]  /*add20*/  @!UPT UIADD3 URZ, URZ, URZ, URZ ;  /* 0x0000003f3f3ff290 */ /* 0x000ff6000fffe03f */
[----:B------:R-:W-:Y:S02]  /*add30*/  @!UPT UIADD3 URZ, URZ, URZ, URZ ;  /* 0x0000003f3f3ff290 */ /* 0x000fe4000fffe03f */
[----:B-1----:R-:W-:Y:S02]  /*add40*/  IMAD.MOV.U32 R26, RZ, RZ, R10 ;  /* 0x000000ffff1a7224 */ /* 0x002fe400078e000a */
[----:B------:R-:W-:Y:S01]  /*add50*/  IMAD.MOV.U32 R27, RZ, RZ, R11 ;  /* 0x000000ffff1b7224 */ /* 0x000fe200078e000b */
[----:B----4-:R-:W-:Y:S01]  /*add60*/  HMMA.16816.F32 R4, R16, R24, R20 ;  /* 0x000000181004723c */ /* 0x010fe20000001814 */
[----:B------:R-:W2:Y:S11]  /*add70*/  LDL.LU R20, [R1+0x450] ;  /* 0x0004500001147983 */ /* 0x000eb60000300800 */
[----:B------:R-:W-:Y:S11]  /*add80*/  @!UPT UIADD3 URZ, URZ, URZ, URZ ;  /* 0x0000003f3f3ff290 */ /* 0x000ff6000fffe03f */
[----:B------:R0:W-:Y:S01]  /*add90*/  STL.64 [R1+0x7f0], R4 ;  /* 0x0007f00401007387 */ /* 0x0001e20000100a00 */
[----:B------:R1:W-:Y:S02]  /*adda0*/  STL.64 [R1+0x7f8], R6 ;  /* 0x0007f80601007387 */ /* 0x0003e40000100a00 */
[----:B------:R-:W2:Y:S02]  /*addb0*/  LDL.LU R21, [R1+0x454] ;  /* 0x0004540001157983 */ /* 0x000ea40000300800 */
[----:B------:R-:W2:Y:S01]  /*addc0*/  LDL.LU R22, [R1+0x458] ;  /* 0x0004580001167983 */ /* 0x000ea20000300800 */
[----:B------:R-:W2:Y:S04]  /*addd0*/  LDL.LU R23, [R1+0x45c] ;  /* 0x00045c0001177983 */ /* 0x000ea80000300800 */
[----:B0-----:R-:W3:Y:S01]  /*adde0*/  LDL.LU R4, [R1+0x7d0] ;  /* 0x0007d00001047983 */ /* 0x001ee20000300800 */
[----:B------:R-:W3:Y:S02]  /*addf0*/  LDL.LU R5, [R1+0x7d4] ;  /* 0x0007d40001057983 */ /* 0x000ee40000300800 */
[----:B-1----:R-:W3:Y:S02]  /*ade00*/  LDL.LU R6, [R1+0x7d8] ;  /* 0x0007d80001067983 */ /* 0x002ee40000300800 */
[----:B------:R-:W3:Y:S01]  /*ade10*/  LDL.LU R7, [R1+0x7dc] ;  /* 0x0007dc0001077983 */ /* 0x000ee20000300800 */
[----:B------:R0:W-:Y:S01]  /*ade20*/  STL.64 [R1+0x7e0], R8 ;  /* 0x0007e00801007387 */ /* 0x0001e20000100a00 */
[----:B------:R-:W4:Y:S03]  /*ade30*/  LDL.LU.64 R10, [R1+0x6ac8] ;  /* 0x006ac800010a7983 */ /* 0x000f260000300a00 */
[----:B0-----:R-:W2:Y:S01]  /*ade40*/  LDL.LU.64 R8, [R1+0x6ac0] ;  /* 0x006ac00001087983 */ /* 0x001ea20000300a00 */
[----:B------:R-:W-:Y:S02]  /*ade50*/  STL.64 [R1+0x6798], R26 ;  /* 0x0067981a01007387 */ /* 0x000fe40000100a00 */
[----:B------:R0:W-:Y:S02]  /*ade60*/  STL.64 [R1+0x6790], R24 ;  /* 0x0067901801007387 */ /* 0x0001e40000100a00 */
[----:B0-----:R-:W2:Y:S04]  /*ade70*/  LDL R24, [R1+0x180] ;  /* 0x0001800001187983 */ /* 0x001ea80000100800 */
[----:B------:R-:W2:Y:S04]  /*ade80*/  LDL R25, [R1+0x184] ;  /* 0x0001840001197983 */ /* 0x000ea80000100800 */
[----:B--2---:R0:W-:Y:S02]  /*ade90*/  STL.64 [R1+0x6a68], R24 ;  /* 0x006a681801007387 */ /* 0x0041e40000100a00 */
[----:B0-----:R-:W-:-:S02]  /*adea0*/  IMAD.MOV.U32 R24, RZ, RZ, R8 ;  /* 0x000000ffff187224 */ /* 0x001fc400078e0008 */
[----:B------:R-:W-:Y:S01]  /*adeb0*/  IMAD.MOV.U32 R25, RZ, RZ, R9 ;  /* 0x000000ffff197224 */ /* 0x000fe200078e0009 */
[----:B------:R-:W3:Y:S01]  /*adec0*/  LDL.LU R8, [R1+0x6abc] ;  /* 0x006abc0001087983 */ /* 0x000ee20000300800 */
[----:B------:R-:W3:Y:S03]  /*aded0*/  LDL.LU R9, [R1+0x6ab8] ;  /* 0x006ab80001097983 */ /* 0x000ee60000300800 */
[----:B------:R0:W-:Y:S04]  /*adee0*/  STL.64 [R1+0x6a80], R24 ;  /* 0x006a801801007387 */ /* 0x0001e80000100a00 */
[----:B0-----:R-:W2:Y:S04]  /*adef0*/  LDL R24, [R1+0x1b0] ;  /* 0x0001b00001187983 */ /* 0x001ea80000100800 */
[----:B------:R-:W2:Y:S01]  /*adf00*/  LDL R25, [R1+0x1b4] ;  /* 0x0001b40001197983 */ /* 0x000ea20000100800 */
        /* <DEDUP_REMOVED lines=23> */
[----:B--2---:R-:W-:Y:S01]  /*ae080*/  HMMA.16816.F32 R16, R16, R4, R20 ;  /* 0x000000041010723c */ /* 0x004fe20000001814 */
[----:B------:R-:W2:Y:S01]  /*ae090*/  LDL.LU.64 R22, [R1+0x6aa0] ;  /* 0x006aa00001167983 */ /* 0x000ea20000300a00 */
[----:B------:R-:W2:Y:S11]  /*ae0a0*/  LDL.LU.64 R20, [R1+0x6a98] ;  /* 0x006a980001147983 */ /* 0x000eb60000300a00 */
[----:B------:R-:W-:Y:S10]  /*ae0b0*/  @!UPT UIADD3 URZ, URZ, URZ, URZ ;  /* 0x0000003f3f3ff290 */ /* 0x000ff4000fffe03f */
[----:B------:R-:W-:Y:S01]  /*ae0c0*/  STL.64 [R1+0x450], R16 ;  /* 0x0004501001007387 */ /* 0x000fe20000100a00 */
[----:B------:R-:W-:Y:S02]  /*ae0d0*/  STL.64 [R1+0x458], R18 ;  /* 0x0004581201007387 */ /* 0x000fe40000100a00 */
[----:B---3--:R-:W-:Y:S02]  /*ae0e0*/  STL.64 [R1+0x6780], R6 ;  /* 0x0067800601007387 */ /* 0x008fe40000100a00 */
        /* <DEDUP_REMOVED lines=9> */
[----:B------:R0:W-:Y:S01]  /*ae180*/  STL.64 [R1+0x440], R24 ;  /* 0x0004401801007387 */ /* 0x0001e20000100a00 */
[----:B------:R2:W-:Y:S03]  /*ae190*/  STL.64 [R1+0x448], R26 ;  /* 0x0004481a01007387 */ /* 0x0005e60000100a00 */
[----:B0-----:R-:W2:Y:S02]  /*ae1a0*/  LDL.LU.64 R24, [R1+0x6a80] ;  /* 0x006a800001187983 */ /* 0x001ea40000300a00 */
[----:B--2---:R-:W-:Y:S02]  /*ae1b0*/  HMMA.16816.F32 R24, R20, R24, R12 ;  /* 0x000000181418723c */ /* 0x004fe4000000180c */
[----:B------:R-:W2:Y:S01]  /*ae1c0*/  LDL.LU.64 R14, [R1+0x6a78] ;  /* 0x006a7800010e7983 */ /* 0x000ea20000300a00 */
[----:B------:R-:W2:Y:S11]  /*ae1d0*/  LDL.LU.64 R12, [R1+0x6a70] ;  /* 0x006a7000010c7983 */ /* 0x000eb60000300a00 */
[----:B------:R-:W-:Y:S09]  /*ae1e0*/  @!UPT UIADD3 URZ, URZ, URZ, URZ ;  /* 0x0000003f3f3ff290 */ /* 0x000ff2000fffe03f */
[----:B------:R0:W-:Y:S04]  /*ae1f0*/  STL.64 [R1+0x430], R24 ;  /* 0x0004301801007387 */ /* 0x0001e80000100a00 */
[----:B0-----:R-:W2:Y:S01]  /*ae200*/  LDL.LU.64 R24, [R1+0x6a68] ;  /* 0x006a680001187983 */ /* 0x001ea20000300a00 */
[----:B----4-:R-:W-:Y:S02]  /*ae210*/  IMAD.MOV.U32 R16, RZ, RZ, R11 ;  /* 0x000000ffff107224 */ /* 0x010fe400078e000b */
[----:B------:R-:W-:-:S07]  /*ae220*/  IMAD.MOV.U32 R17, RZ, RZ, R10 ;  /* 0x000000ffff117224 */ /* 0x000fce00078e000a */
[----:B---3--:R-:W-:Y:S01]  /*ae230*/  HMMA.16816.F32 R16, R20, R16, R4 ;  /* 0x000000101410723c */ /* 0x008fe20000001804 */
[----:B------:R-:W-:Y:S02]  /*ae240*/  IMAD.MOV.U32 R11, RZ, RZ, R27 ;  /* 0x000000ffff0b7224 */ /* 0x000fe400078e001b */
[----:B------:R-:W-:-:S03]  /*ae250*/  IMAD.MOV.U32 R10, RZ, RZ, R26 ;  /* 0x000000ffff0a7224 */ /* 0x000fc600078e001a */
[----:B------:R-:W-:Y:S02]  /*ae260*/  STL [R1+0x5fec], R11 ;  /* 0x005fec0b01007387 */ /* 0x000fe40000100800 */
[----:B------:R-:W-:Y:S11]  /*ae270*/  STL [R1+0x5fe8], R10 ;  /* 0x005fe80a01007387 */ /* 0x000ff60000100800 */
[----:B------:R-:W-:Y:S04]  /*ae280*/  @!UPT UIADD3 URZ, URZ, URZ, URZ ;  /* 0x0000003f3f3ff290 */ /* 0x000fe8000fffe03f */
[----:B------:R-:W-:Y:S01]  /*ae290*/  STL.64 [R1+0x420], R16 ;  /* 0x0004201001007387 */ /* 0x000fe20000100a00 */
[----:B------:R-:W-:Y:S01]  /*ae2a0*/  STL.64 [R1+0x428], R18 ;  /* 0x0004281201007387 */ /* 0x000fe20000100a00 */
[----:B--2---:R-:W-:Y:S11]  /*ae2b0*/  HMMA.16816.F32 R4, R20, R24, R12 ;  /* 0x000000181404723c */ /* 0x004ff6000000180c */
[----:B------:R-:W-:Y:S11]  /*ae2c0*/  @!UPT UIADD3 URZ, URZ, URZ, URZ ;  /* 0x0000003f3f3ff290 */ /* 0x000ff6000fffe03f */
[----:B------:R-:W-:Y:S01]  /*ae2d0*/  @!UPT UIADD3 URZ, URZ, URZ, URZ ;  /* 0x0000003f3f3ff290 */ /* 0x000fe2000fffe03f */
[----:B------:R-:W-:Y:S01]  /*ae2e0*/  STL.64 [R1+0x410], R4 ;  /* 0x0004100401007387 */ /* 0x000fe20000100a00 */
[----:B------:R-:W2:Y:S02]  /*ae2f0*/  LDL.LU R12, [R1+0x670] ;  /* 0x00067000010c7983 */ /* 0x000ea40000300800 */
[----:B------:R-:W2:Y:S02]  /*ae300*/  LDL.LU R13, [R1+0x674] ;  /* 0x00067400010d7983 */ /* 0x000ea40000300800 */
[----:B------:R-:W3:Y:S01]  /*ae310*/  LDL.LU R14, [R1+0x678] ;  /* 0x00067800010e7983 */ /* 0x000ee20000300800 */
[----:B------:R-:W3:Y:S01]  /*ae320*/  LDL.LU R15, [R1+0x67c] ;  /* 0x00067c00010f7983 */ /* 0x000ee20000300800 */
[----:B------:R-:W-:Y:S02]  /*ae330*/  IMAD.MOV.U32 R24, RZ, RZ, R28 ;  /* 0x000000ffff187224 */ /* 0x000fe400078e001c */
[----:B------:R-:W-:Y:S01]  /*ae340*/  IMAD.MOV.U32 R25, RZ, RZ, R29 ;  /* 0x000000ffff197224 */ /* 0x000fe200078e001d */
[----:B---3--:R-:W-:Y:S01]  /*ae350*/  STL.64 [R1+0x67a8], R14 ;  /* 0x0067a80e01007387 */ /* 0x008fe20000100a00 */
[----:B--2---:R-:W-:Y:S02]  /*ae360*/  STL.64 [R1+0x67a0], R12 ;  /* 0x0067a00c01007387 */ /* 0x004fe40000100a00 */
[----:B------:R-:W2:Y:S02]  /*ae370*/  LDL.LU R28, [R1+0x6a60] ;  /* 0x006a6000011c7983 */ /* 0x000ea40000300800 */
[----:B------:R-:W3:Y:S01]  /*ae380*/  LDL.LU R29, [R1+0x6a5c] ;  /* 0x006a5c00011d7983 */ /* 0x000ee20000300800 */
[----:B------:R0:W-:Y:S02]  /*ae390*/  STL.64 [R1+0x67b0], R24 ;  /* 0x0067b01801007387 */ /* 0x0001e40000100a00 */
[----:B0-----:R-:W-:-:S02]  /*ae3a0*/  IMAD.MOV.U32 R24, RZ, RZ, R2 ;  /* 0x000000ffff187224 */ /* 0x001fc400078e0002 */
[----:B------:R-:W-:Y:S01]  /*ae3b0*/  IMAD.MOV.U32 R25, RZ, RZ, R3 ;  /* 0x000000ffff197224 */ /* 0x000fe200078e0003 */
[----:B------:R-:W4:Y:S01]  /*ae3c0*/  LDL.LU R2, [R1+0x6a58] ;  /* 0x006a580001027983 */ /* 0x000f220000300800 */
[----:B------:R-:W3:Y:S03]  /*ae3d0*/  LDL.LU R3, [R1+0x6a54] ;  /* 0x006a540001037983 */ /* 0x000ee60000300800 */
[----:B------:R0:W-:Y:S01]  /*ae3e0*/  STL.64 [R1+0x67c8], R24 ;  /* 0x0067c81801007387 */ /* 0x0001e20000100a00 */
[----:B------:R-:W3:Y:S02]  /*ae3f0*/  LDL.LU R12, [R1+0x680] ;  /* 0x00068000010c7983 */ /* 0x000ee40000300800 */
[----:B------:R-:W3:Y:S02]  /*ae400*/  LDL.LU R13, [R1+0x684] ;  /* 0x00068400010d7983 */ /* 0x000ee40000300800 */
[----:B------:R-:W3:Y:S01]  /*ae410*/  LDL.LU R14, [R1+0x688] ;  /* 0x00068800010e7983 */ /* 0x000ee20000300800 */
[----:B------:R-:W3:Y:S01]  /*ae420*/  LDL.LU R15, [R1+0x68c] ;  /* 0x00068c00010f7983 */ /* 0x000ee20000300800 */
[----:B0-----:R-:W-:-:S02]  /*ae430*/  IMAD.MOV.U32 R25, RZ, RZ, R0 ;  /* 0x000000ffff197224 */ /* 0x001fc400078e0000 */
[----:B--2---:R-:W-:Y:S02]  /*ae440*/  IMAD.MOV.U32 R24, RZ, RZ, R28 ;  /* 0x000000ffff187224 */ /* 0x004fe400078e001c */
[----:B------:R-:W2:Y:S01]  /*ae450*/  LDL.LU R28, [R1+0x6a50] ;  /* 0x006a5000011c7983 */ /* 0x000ea20000300800 */
[----:B------:R-:W2:Y:S02]  /*ae460*/  LDL.LU R0, [R1+0x6a4c] ;  /* 0x006a4c0001007983 */ /* 0x000ea40000300800 */
[----:B------:R-:W-:Y:S01]  /*ae470*/  STL.64 [R1+0x67e0], R24 ;  /* 0x0067e01801007387 */ /* 0x000fe20000100a00 */
[----:B---3--:R-:W-:Y:S01]  /*ae480*/  STL.64 [R1+0x67c0], R14 ;  /* 0x0067c00e01007387 */ /* 0x008fe20000100a00 */
[----:B------:R0:W-:Y:S03]  /*ae490*/  STL.64 [R1+0x67b8], R12 ;  /* 0x0067b80c01007387 */ /* 0x0001e60000100a00 */
[----:B0-----:R-:W3:Y:S01]  /*ae4a0*/  LDL.LU R12, [R1+0x690] ;  /* 0x00069000010c7983 */ /* 0x001ee20000300800 */
[----:B------:R-:W3:Y:S02]  /*ae4b0*/  LDL.LU R13, [R1+0x694] ;  /* 0x00069400010d7983 */ /* 0x000ee40000300800 */
[----:B------:R-:W2:Y:S02]  /*ae4c0*/  LDL.LU R14, [R1+0x698] ;  /* 0x00069800010e7983 */ /* 0x000ea40000300800 */
[----:B------:R-:W2:Y:S02]  /*ae4d0*/  LDL.LU R15, [R1+0x69c] ;  /* 0x00069c00010f7983 */ /* 0x000ea40000300800 */
[----:B----4-:R-:W-:-:S02]  /*ae4e0*/  IMAD.MOV.U32 R24, RZ, RZ, R2 ;  /* 0x000000ffff187224 */ /* 0x010fc400078e0002 */
        /* <DEDUP_REMOVED lines=145> */
[----:B------:R0:W-:Y:S02]  /*aee00*/  STL.64 [R1+0x6948], R24 ;  /* 0x0069481801007387 */ /* 0x0001e40000100a00 */
[----:B0-----:R-:W-:Y:S02]  /*aee10*/  IMAD.MOV.U32 R24, RZ, RZ, R28 ;  /* 0x000000ffff187224 */ /* 0x001fe400078e001c */
[----:B---3--:R-:W-:Y:S01]  /*aee20*/  STL.64 [R1+0x68f8], R14 ;  /* 0x0068f80e01007387 */ /* 0x008fe20000100a00 */
[----:B--2---:R0:W-:Y:S03]  /*aee30*/  STL.64 [R1+0x68f0], R12 ;  /* 0x0068f00c01007387 */ /* 0x0041e60000100a00 */
[----:B0-----:R-:W2:Y:S01]  /*aee40*/  LDL.LU R12, [R1+0x760] ;  /* 0x00076000010c7983 */ /* 0x001ea20000300800 */
[----:B------:R-:W2:Y:S02]  /*aee50*/  LDL.LU R13, [R1+0x764] ;  /* 0x00076400010d7983 */ /* 0x000ea40000300800 */
[----:B------:R-:W3:Y:S02]  /*aee60*/  LDL.LU R14, [R1+0x768] ;  /* 0x00076800010e7983 */ /* 0x000ee40000300800 */
[----:B------:R-:W3:Y:S01]  /*aee70*/  LDL.LU R15, [R1+0x76c] ;  /* 0x00076c00010f7983 */ /* 0x000ee20000300800 */
[----:B------:R-:W2:Y:S01]  /*aee80*/  LDL.LU R28, [R1+0x69d0] ;  /* 0x0069d000011c7983 */ /* 0x000ea20000300800 */
[----:B------:R-:W-:-:S02]  /*aee90*/  IMAD.MOV.U32 R25, RZ, RZ, R29 ;  /* 0x000000ffff197224 */ /* 0x000fc400078e001d */
[----:B------:R-:W2:Y:S03]  /*aeea0*/  LDL.LU R29, [R1+0x69cc] ;  /* 0x0069cc00011d7983 */ /* 0x000ea60000300800 */
[----:B------:R4:W-:Y:S02]  /*aeeb0*/  STL.64 [R1+0x6960], R24 ;  /* 0x0069601801007387 */ /* 0x0009e40000100a00 */
[----:B----4-:R-:W-:Y:S02]  /*aeec0*/  IMAD.MOV.U32 R24, RZ, RZ, R2 ;  /* 0x000000ffff187224 */ /* 0x010fe400078e0002 */
[----:B------:R-:W-:Y:S01]  /*aeed0*/  IMAD.MOV.U32 R25, RZ, RZ, R3 ;  /* 0x000000ffff197224 */ /* 0x000fe200078e0003 */
[----:B------:R-:W4:Y:S01]  /*aeee0*/  LDL.LU R2, [R1+0x69c8] ;  /* 0x0069c80001027983 */ /* 0x000f220000300800 */
[----:B------:R-:W4:Y:S03]  /*aeef0*/  LDL.LU R3, [R1+0x69c4] ;  /* 0x0069c40001037983 */ /* 0x000f260000300800 */
[----:B------:R0:W-:Y:S04]  /*aef00*/  STL.64 [R1+0x6978], R24 ;  /* 0x0069781801007387 */ /* 0x0001e80000100a00 */
[----:B---3--:R-:W-:Y:S01]  /*aef10*/  STL.64 [R1+0x6910], R14 ;  /* 0x0069100e01007387 */ /* 0x008fe20000100a00 */
[----:B--2---:R1:W-:Y:S02]  /*aef20*/  STL.64 [R1+0x6908], R12 ;  /* 0x0069080c01007387 */ /* 0x0043e40000100a00 */
[----:B0-----:R-:W-:Y:S01]  /*aef30*/  IMAD.MOV.U32 R24, RZ, RZ, R28 ;  /* 0x000000ffff187224 */ /* 0x001fe200078e001c */
[----:B-1----:R-:W2:Y:S01]  /*aef40*/  LDL.LU R12, [R1+0x770] ;  /* 0x00077000010c7983 */ /* 0x002ea20000300800 */
[----:B------:R-:W2:Y:S02]  /*aef50*/  LDL.LU R13, [R1+0x774] ;  /* 0x00077400010d7983 */ /* 0x000ea40000300800 */
[----:B------:R-:W3:Y:S02]  /*aef60*/  LDL.LU R14, [R1+0x778] ;  /* 0x00077800010e7983 */ /* 0x000ee40000300800 */
[----:B------:R-:W3:Y:S01]  /*aef70*/  LDL.LU R15, [R1+0x77c] ;  /* 0x00077c00010f7983 */ /* 0x000ee20000300800 */
[----:B------:R-:W2:Y:S01]  /*aef80*/  LDL.LU R28, [R1+0x69c0] ;  /* 0x0069c000011c7983 */ /* 0x000ea20000300800 */
[----:B------:R-:W-:-:S02]  /*aef90*/  IMAD.MOV.U32 R25, RZ, RZ, R0 ;  /* 0x000000ffff197224 */ /* 0x000fc400078e0000 */
[----:B------:R-:W2:Y:S02]  /*aefa0*/  LDL.LU R0, [R1+0x69bc] ;  /* 0x0069bc0001007983 */ /* 0x000ea40000300800 */
[----:B------:R-:W-:Y:S01]  /*aefb0*/  IMAD.MOV.U32 R17, RZ, RZ, R29 ;  /* 0x000000ffff117224 */ /* 0x000fe200078e001d */
[----:B------:R-:W-:Y:S01]  /*aefc0*/  STL.64 [R1+0x6990], R24 ;  /* 0x0069901801007387 */ /* 0x000fe20000100a00 */
[----:B----4-:R-:W-:Y:S02]  /*aefd0*/  IMAD.MOV.U32 R16, RZ, RZ, R2 ;  /* 0x000000ffff107224 */ /* 0x010fe400078e0002 */
[----:B------:R-:W-:Y:S01]  /*aefe0*/  IMAD.MOV.U32 R5, RZ, RZ, R3 ;  /* 0x000000ffff057224 */ /* 0x000fe200078e0003 */
[----:B---3--:R-:W-:Y:S01]  /*aeff0*/  STL.64 [R1+0x6928], R14 ;  /* 0x0069280e01007387 */ /* 0x008fe20000100a00 */
[----:B--2---:R0:W-:Y:S02]  /*af000*/  STL.64 [R1+0x6920], R12 ;  /* 0x0069200c01007387 */ /* 0x0041e40000100a00 */
[----:B------:R-:W-:Y:S01]  /*af010*/  IMAD.MOV.U32 R4, RZ, RZ, R28 ;  /* 0x000000ffff047224 */ /* 0x000fe200078e001c */
[----:B0-----:R-:W2:Y:S01]  /*af020*/  LDL.LU R12, [R1+0x780] ;  /* 0x00078000010c7983 */ /* 0x001ea20000300800 */
[----:B------:R-:W2:Y:S02]  /*af030*/  LDL.LU R13, [R1+0x784] ;  /* 0x00078400010d7983 */ /* 0x000ea40000300800 */
[----:B------:R-:W3:Y:S02]  /*af040*/  LDL.LU R14, [R1+0x788] ;  /* 0x00078800010e7983 */ /* 0x000ee40000300800 */
[----:B------:R-:W3:Y:S01]  /*af050*/  LDL.LU R15, [R1+0x78c] ;  /* 0x00078c00010f7983 */ /* 0x000ee20000300800 */
[----:B------:R-:W4:Y:S01]  /*af060*/  LDL.LU R2, [R1+0x69b8] ;  /* 0x0069b80001027983 */ /* 0x000f220000300800 */
[----:B------:R0:W-:Y:S02]  /*af070*/  STL.64 [R1+0x6998], R16 ;  /* 0x0069981001007387 */ /* 0x0001e40000100a00 */
[----:B------:R1:W-:Y:S01]  /*af080*/  STL.64 [R1+0x69a0], R4 ;  /* 0x0069a00401007387 */ /* 0x0003e20000100a00 */
[----:B0-----:R-:W2:Y:S01]  /*af090*/  LDL.LU R16, [R1+0x3f0] ;  /* 0x0003f00001107983 */ /* 0x001ea20000300800 */
[----:B------:R-:W2:Y:S02]  /*af0a0*/  LDL.LU R17, [R1+0x3f4] ;  /* 0x0003f40001117983 */ /* 0x000ea40000300800 */
[----:B------:R-:W2:Y:S02]  /*af0b0*/  LDL.LU R18, [R1+0x3f8] ;  /* 0x0003f80001127983 */ /* 0x000ea40000300800 */
[----:B------:R-:W2:Y:S02]  /*af0c0*/  LDL.LU R19, [R1+0x3fc] ;  /* 0x0003fc0001137983 */ /* 0x000ea40000300800 */
[----:B-1----:R-:W-:Y:S01]  /*af0d0*/  IMAD.MOV.U32 R5, RZ, RZ, R0 ;  /* 0x000000ffff057224 */ /* 0x002fe200078e0000 */
[----:B--2---:R-:W-:Y:S01]  /*af0e0*/  STL.64 [R1+0x69b0], R18 ;  /* 0x0069b01201007387 */ /* 0x004fe20000100a00 */
[----:B------:R0:W-:Y:S03]  /*af0f0*/  STL.64 [R1+0x69a8], R16 ;  /* 0x0069a81001007387 */ /* 0x0001e60000100a00 */
[----:B0-----:R-:W2:Y:S01]  /*af100*/  LDL.LU R16, [R1+0x400] ;  /* 0x0004000001107983 */ /* 0x001ea20000300800 */
[----:B------:R-:W2:Y:S02]  /*af110*/  LDL.LU R17, [R1+0x404] ;  /* 0x0004040001117983 */ /* 0x000ea40000300800 */
[----:B------:R-:W2:Y:S02]  /*af120*/  LDL.LU R18, [R1+0x408] ;  /* 0x0004080001127983 */ /* 0x000ea40000300800 */
[----:B------:R-:W2:Y:S01]  /*af130*/  LDL.LU R19, [R1+0x40c] ;  /* 0x00040c0001137983 */ /* 0x000ea20000300800 */
[----:B------:R-:W2:Y:S01]  /*af140*/  LDL.LU R24, [R1+0x3e0] ;  /* 0x0003e00001187983 */ /* 0x000ea20000300800 */
[----:B------:R-:W2:Y:S02]  /*af150*/  LDL.LU R25, [R1+0x3e4] ;  /* 0x0003e40001197983 */ /* 0x000ea40000300800 */
[----:B------:R-:W2:Y:S02]  /*af160*/  LDL.LU R26, [R1+0x3e8] ;  /* 0x0003e800011a7983 */ /* 0x000ea40000300800 */
[----:B------:R-:W2:Y:S01]  /*af170*/  LDL.LU R27, [R1+0x3ec] ;  /* 0x0003ec00011b7983 */ /* 0x000ea20000300800 */
[----:B------:R-:W2:Y:S01]  /*af180*/  LDL R0, [R1+0x3ac4] ;  /* 0x003ac40001007983 */ /* 0x000ea20000100800 */
[----:B---3--:R-:W-:Y:S02]  /*af190*/  STL.64 [R1+0x6940], R14 ;  /* 0x0069400e01007387 */ /* 0x008fe40000100a00 */
[----:B------:R0:W-:Y:S02]  /*af1a0*/  STL.64 [R1+0x6938], R12 ;  /* 0x0069380c01007387 */ /* 0x0001e40000100a00 */
        /* <DEDUP_REMOVED lines=10> */
[----:B----4-:R-:W-:-:S02]  /*af250*/  IMAD.MOV.U32 R4, RZ, RZ, R2 ;  /* 0x000000ffff047224 */ /* 0x010fc400078e0002 */
[----:B------:R-:W-:Y:S02]  /*af260*/  IMAD.MOV.U32 R11, RZ, RZ, R6 ;  /* 0x000000ffff0b7224 */ /* 0x000fe400078e0006 */
[----:B------:R-:W-:-:S03]  /*af270*/  IMAD.MOV.U32 R10, RZ, RZ, R7 ;  /* 0x000000ffff0a7224 */ /* 0x000fc600078e0007 */
[C---:B------:R-:W-:Y:S01]  /*af280*/  HMMA.16816.F32 R4, R20.reuse, R4, R16 ;  /* 0x000000041404723c */ /* 0x040fe20000001810 */
        /* <DEDUP_REMOVED lines=12> */
[----:B------:R-:W-:Y:S01]  /*af350*/  STL [R1+0x5ff4], R10 ;  /* 0x005ff40a01007387 */ /* 0x000fe20000100800 */
[----:B------:R-:W-:Y:S02]  /*af360*/  STL [R1+0x5ff0], R11 ;  /* 0x005ff00b01007387 */ /* 0x000fe40000100800 */
[----:B------:R-:W3:Y:S02]  /*af370*/  LDL.LU.64 R18, [R1+0x69b0] ;  /* 0x0069b00001127983 */ /* 0x000ee40000300a00 */
[----:B------:R-:W3:Y:S01]  /*af380*/  LDL.LU.64 R16, [R1+0x69a8] ;  /* 0x0069a80001107983 */ /* 0x000ee20000300a00 */
[----:B------:R0:W-:Y:S01]  /*af390*/  STL.64 [R1+0x400], R4 ;  /* 0x0004000401007387 */ /* 0x0001e20000100a00 */
[----:B------:R3:W-:Y:S03]  /*af3a0*/  STL.64 [R1+0x408], R6 ;  /* 0x0004080601007387 */ /* 0x0007e60000100a00 */
[----:B0-----:R-:W3:Y:S02]  /*af3b0*/  LDL.LU.64 R4, [R1+0x69a0] ;  /* 0x0069a00001047983 */ /* 0x001ee40000300a00 */
[C---:B---3--:R-:W-:Y:S02]  /*af3c0*/  HMMA.16816.F32 R4, R20.reuse, R4, R16 ;  /* 0x000000041404723c */ /* 0x048fe40000001810 */
[----:B------:R-:W3:Y:S11]  /*af3d0*/  LDL.LU.64 R16, [R1+0x6998] ;  /* 0x0069980001107983 */ /* 0x000ef60000300a00 */
[----:B------:R-:W-:Y:S10]  /*af3e0*/  @!UPT UIADD3 URZ, URZ, URZ, URZ ;  /* 0x0000003f3f3ff290 */ /* 0x000ff4000fffe03f */
[----:B------:R0:W-:Y:S01]  /*af3f0*/  STL.64 [R1+0x3f0], R4 ;  /* 0x0003f00401007387 */ /* 0x0001e20000100a00 */
[----:B------:R1:W-:Y:S03]  /*af400*/  STL.64 [R1+0x3f8], R6 ;  /* 0x0003f80601007387 */ /* 0x0003e60000100a00 */
[----:B0-----:R-:W4:Y:S01]  /*af410*/  LDL.LU R4, [R1+0x660] ;  /* 0x0006600001047983 */ /* 0x001f220000300800 */
[----:B------:R-:W4:Y:S02]  /*af420*/  LDL.LU R5, [R1+0x664] ;  /* 0x0006640001057983 */ /* 0x000f240000300800 */
[----:B-1----:R-:W4:Y:S02]  /*af430*/  LDL.LU R6, [R1+0x668] ;  /* 0x0006680001067983 */ /* 0x002f240000300800 */
[----:B------:R-:W4:Y:S01]  /*af440*/  LDL.LU R7, [R1+0x66c] ;  /* 0x00066c0001077983 */ /* 0x000f220000300800 */
[C---:B---3--:R-:W-:Y:S01]  /*af450*/  HMMA.16816.F32 R16, R20.reuse, R16, R24 ;  /* 0x000000101410723c */ /* 0x048fe20000001818 */
[----:B------:R-:W2:Y:S11]  /*af460*/  LDL.LU.64 R24, [R1+0x6990] ;  /* 0x0069900001187983 */ /* 0x000eb60000300a00 */
[----:B------:R-:W-:Y:S11]  /*af470*/  @!UPT UIADD3 URZ, URZ, URZ, URZ ;  /* 0x0000003f3f3ff290 */ /* 0x000ff6000fffe03f */
[----:B------:R-:W-:Y:S01]  /*af480*/  STL.64 [R1+0x3e0], R16 ;  /* 0x0003e01001007387 */ /* 0x000fe20000100a00 */
[----:B------:R-:W-:Y:S02]  /*af490*/  STL.64 [R1+0x3e8], R18 ;  /* 0x0003e81201007387 */ /* 0x000fe40000100a00 */
[----:B------:R-:W-:Y:S01]  /*af4a0*/  LDSM.16.MT88.4 R16, [R0+0x22000] ;  /* 0x022000000010783b */ /* 0x000fe20000004200 */
[C---:B--2---:R-:W-:Y:S01]  /*af4b0*/  HMMA.16816.F32 R24, R20.reuse, R24, R12 ;  /* 0x000000181418723c */ /* 0x044fe2000000180c */
[----:B------:R-:W2:Y:S02]  /*af4c0*/  LDL.LU.64 R14, [R1+0x6988] ;  /* 0x00698800010e7983 */ /* 0x000ea40000300a00 */
        /* <DEDUP_REMOVED lines=144> */
[----:B0-----:R-:W3:Y:S01]  /*afdd0*/  LDL.LU.64 R26, [R1+0x6798] ;  /* 0x00679800011a7983 */ /* 0x001ee20000300a00 */
[----:B------:R-:W2:Y:S02]  /*afde0*/  LDL.LU.64 R24, [R1+0x6790] ;  /* 0x0067900001187983 */ /* 0x000ea40000300a00 */
[C---:B--2---:R-:W-:Y:S11]  /*afdf0*/  HMMA.16816.F32 R12, R20.reuse, R24, R12 ;  /* 0x00000018140c723c */ /* 0x044ff6000000180c */
[----:B------:R-:W-:Y:S11]  /*afe00*/  @!UPT UIADD3 URZ, URZ, URZ, URZ ;  /* 0x0000003f3f3ff290 */ /* 0x000ff6000fffe03f */
[----:B------:R-:W-:Y:S01]  /*afe10*/  @!UPT UIADD3 URZ, URZ, URZ, URZ ;  /* 0x0000003f3f3ff290 */ /* 0x000fe2000fffe03f */
[----:B------:R0:W-:Y:S01]  /*afe20*/  STL.64 [R1+0x670], R12 ;  /* 0x0006700c01007387 */ /* 0x0001e20000100a00 */
[----:B------:R-:W-:Y:S03]  /*afe30*/  STL.64 [R1+0x678], R14 ;  /* 0x0006780e01007387 */ /* 0x000fe60000100a00 */
[----:B0-----:R-:W4:Y:S01]  /*afe40*/  LDL.LU.64 R12, [R1+0x6788] ;  /* 0x00678800010c7983 */ /* 0x001f220000300a00 */
[----:B---3--:R-:W-:Y:S02]  /*afe50*/  STL.64 [R1+0x65b8], R26 ;  /* 0x0065b81a01007387 */ /* 0x008fe40000100a00 */
        /* <DEDUP_REMOVED lines=10> */
[----:B0-----:R-:W3:Y:S01]  /*aff00*/  LDL.LU.64 R6, [R1+0x6780] ;  /* 0x0067800001067983 */ /* 0x001ee20000300a00 */
[----:B------:R-:W2:Y:S02]  /*aff10*/  LDL.LU.64 R4, [R1+0x6778] ;  /* 0x0067780001047983 */ /* 0x000ea40000300a00 */
[----:B------:R0:W-:Y:S02]  /*aff20*/  STL [R1+0x659c], R12 ;  /* 0x00659c0c01007387 */ /* 0x0001e40000100800 */
[----:B------:R1:W-:Y:S01]  /*aff30*/  STL [R1+0x6598], R13 ;  /* 0x0065980d01007387 */ /* 0x0003e20000100800 */
[----:B0-----:R-:W4:Y:S01]  /*aff40*/  LDL.LU R12, [R1+0x650] ;  /* 0x00065000010c7983 */ /* 0x001f220000300800 */
[----:B-1----:R-:W4:Y:S02]  /*aff50*/  LDL.LU R13, [R1+0x654] ;  /* 0x00065400010d7983 */ /* 0x002f240000300800 */
[----:B------:R-:W4:Y:S02]  /*aff60*/  LDL.LU R14, [R1+0x658] ;  /* 0x00065800010e7983 */ /* 0x000f240000300800 */
[----:B------:R-:W4:Y:S01]  /*aff70*/  LDL.LU R15, [R1+0x65c] ;  /* 0x00065c00010f7983 */ /* 0x000f220000300800 */
[----:B------:R0:W-:Y:S01]  /*aff80*/  STL [R1+0x6594], R8 ;  /* 0x0065940801007387 */ /* 0x0001e20000100800 */
[----:B------:R-:W-:Y:S01]  /*aff90*/  STL [R1+0x6590], R9 ;  /* 0x0065900901007387 */ /* 0x000fe20000100800 */
[C---:B----4-:R-:W-:Y:S11]  /*affa0*/  HMMA.16816.F32 R12, R20.reuse, R8, R12 ;  /* 0x00000008140c723c */ /* 0x050ff6000000180c */
[----:B------:R-:W-:Y:S11]  /*affb0*/  @!UPT UIADD3 URZ, URZ, URZ, URZ ;  /* 0x0000003f3f3ff290 */ /* 0x000ff6000fffe03f */
[----:B------:R-:W-:Y:S01]  /*affc0*/  @!UPT UIADD3 URZ, URZ, URZ, URZ ;  /* 0x0000003f3f3ff290 */ /* 0x000fe2000fffe03f */
[----:B------:R-:W-:Y:S01]  /*affd0*/  STL.64 [R1+0x650], R12 ;  /* 0x0006500c01007387 */ /* 0x000fe20000100a00 */
[----:B------:R2:W-:Y:S02]  /*affe0*/  STL.64 [R1+0x658], R14 ;  /* 0x0006580e01007387 */ /* 0x0005e40000100a00 */
[----:B------:R-:W4:Y:S02]  /*afff0*/  LDL R0, [R1+0x3ac0] ;  /* 0x003ac00001007983 */ /* 0x000f240000100800 */
[----:B0-----:R-:W3:Y:S01]  /*b0000*/  LDL.LU R8, [R1+0x610] ;  /* 0x0006100001087983 */ /* 0x001ee20000300800 */
[----:B--2---:R-:W-:Y:S11]  /*b0010*/  HMMA.16816.F32 R12, R20, R4, R24 ;  /* 0x00000004140c723c */ /* 0x004ff60000001818 */
[----:B------:R-:W-:Y:S11]  /*b0020*/  @!UPT UIADD3 URZ, URZ, URZ, URZ ;  /* 0x0000003f3f3ff290 */ /* 0x000ff6000fffe03f */
[----:B------:R-:W-:Y:S01]  /*b0030*/  @!UPT UIADD3 URZ, URZ, URZ, URZ ;  /* 0x0000003f3f3ff290 */ /* 0x000fe2000fffe03f */
[----:B------:R0:W-:Y:S01]  /*b0040*/  STL.64 [R1+0x3d0], R12 ;  /* 0x0003d00c01007387 */ /* 0x0001e20000100a00 */
[----:B------:R1:W-:Y:S02]  /*b0050*/  STL.64 [R1+0x3d8], R14 ;  /* 0x0003d80e01007387 */ /* 0x0003e40000100a00 */
[----:B------:R-:W3:Y:S02]  /*b0060*/  LDL.LU R9, [R1+0x614] ;  /* 0x0006140001097983 */ /* 0x000ee40000300800 */
[----:B------:R-:W2:Y:S01]  /*b0070*/  LDL.LU R10, [R1+0x618] ;  /* 0x00061800010a7983 */ /* 0x000ea20000300800 */
[----:B------:R-:W2:Y:S04]  /*b0080*/  LDL.LU R11, [R1+0x61c] ;  /* 0x00061c00010b7983 */ /* 0x000ea80000300800 */
[----:B0-----:R-:W2:Y:S01]  /*b0090*/  LDL.LU R12, [R1+0x620] ;  /* 0x00062000010c7983 */ /* 0x001ea20000300800 */
[----:B------:R-:W2:Y:S02]  /*b00a0*/  LDL.LU R13, [R1+0x624] ;  /* 0x00062400010d7983 */ /* 0x000ea40000300800 */
[----:B-1----:R-:W2:Y:S02]  /*b00b0*/  LDL.LU R14, [R1+0x628] ;  /* 0x00062800010e7983 */ /* 0x002ea40000300800 */
[----:B------:R-:W2:Y:S01]  /*b00c0*/  LDL.LU R15, [R1+0x62c] ;  /* 0x00062c00010f7983 */ /* 0x000ea20000300800 */
[----:B----4-:R-:W0:Y:S04]  /*b00d0*/  LDSM.16.MT88.4 R20, [R0+0x22000] ;  /* 0x022000000014783b */ /* 0x010e280000004200 */
[----:B--2---:R-:W-:Y:S01]  /*b00e0*/  STL.64 [R1+0x6760], R14 ;  /* 0x0067600e01007387 */ /* 0x004fe20000100a00 */
[----:B------:R1:W-:Y:S03]  /*b00f0*/  STL.64 [R1+0x6758], R12 ;  /* 0x0067580c01007387 */ /* 0x0003e60000100a00 */
[----:B-1----:R-:W2:Y:S04]  /*b0100*/  LDL.LU.64 R12, [R1+0x1a0] ;  /* 0x0001a000010c7983 */ /* 0x002ea80000300a00 */
[----:B--2---:R1:W-:Y:S04]  /*b0110*/  STL.64 [R1+0x6770], R12 ;  /* 0x0067700c01007387 */ /* 0x0043e80000100a00 */
[----:B-1----:R-:W2:Y:S01]  /*b0120*/  LDL.LU.64 R12, [R1+0x1b0] ;  /* 0x0001b000010c7983 */ /* 0x002ea20000300a00 */
[----:B------:R-:W-:Y:S02]  /*b0130*/  STL.64 [R1+0x6750], R10 ;  /* 0x0067500a01007387 */ /* 0x000fe40000100a00 */
[----:B---3--:R1:W-:Y:S02]  /*b0140*/  STL.64 [R1+0x6748], R8 ;  /* 0x0067480801007387 */ /* 0x0083e40000100a00 */
[----:B-1----:R-:W3:Y:S04]  /*b0150*/  LDL.LU.64 R8, [R1+0x190] ;  /* 0x0001900001087983 */ /* 0x002ee80000300a00 */
[----:B---3--:R1:W-:Y:S04]  /*b0160*/  STL.64 [R1+0x6768], R8 ;  /* 0x0067680801007387 */ /* 0x0083e80000100a00 */
[----:B-1----:R-:W3:Y:S01]  /*b0170*/  LDL.LU R8, [R1+0x630] ;  /* 0x0006300001087983 */ /* 0x002ee20000300800 */
[----:B------:R-:W3:Y:S02]  /*b0180*/  LDL.LU R9, [R1+0x634] ;  /* 0x0006340001097983 */ /* 0x000ee40000300800 */
[----:B------:R-:W3:Y:S02]  /*b0190*/  LDL.LU R10, [R1+0x638] ;  /* 0x00063800010a7983 */ /* 0x000ee40000300800 */
[----:B------:R-:W3:Y:S01]  /*b01a0*/  LDL.LU R11, [R1+0x63c] ;  /* 0x00063c00010b7983 */ /* 0x000ee20000300800 */
[----:B------:R-:W4:Y:S04]  /*b01b0*/  LDL.LU.64 R24, [R1+0x150] ;  /* 0x0001500001187983 */ /* 0x000f280000300a00 */
[----:B----4-:R1:W-:Y:S04]  /*b01c0*/  STL.64 [R1+0x6730], R24 ;  /* 0x0067301801007387 */ /* 0x0103e80000100a00 */
[----:B-1----:R-:W4:Y:S04]  /*b01d0*/  LDL.LU.64 R24, [R1+0x170] ;  /* 0x0001700001187983 */ /* 0x002f280000300a00 */
[----:B----4-:R1:W-:Y:S04]  /*b01e0*/  STL.64 [R1+0x6740], R24 ;  /* 0x0067401801007387 */ /* 0x0103e80000100a00 */
[----:B-1----:R-:W4:Y:S01]  /*b01f0*/  LDL.LU.64 R24, [R1+0x180] ;  /* 0x0001800001187983 */ /* 0x002f220000300a00 */
[----:B------:R-:W-:Y:S02]  /*b0200*/  STL.64 [R1+0x6580], R6 ;  /* 0x0065800601007387 */ /* 0x000fe40000100a00 */
[----:B------:R1:W-:Y:S02]  /*b0210*/  STL.64 [R1+0x6578], R4 ;  /* 0x0065780401007387 */ /* 0x0003e40000100a00 */
[----:B-1----:R-:W2:Y:S01]  /*b0220*/  LDL.LU R4, [R1+0x640] ;  /* 0x0006400001047983 */ /* 0x002ea20000300800 */
[----:B------:R-:W2:Y:S02]  /*b0230*/  LDL.LU R5, [R1+0x644] ;  /* 0x0006440001057983 */ /* 0x000ea40000300800 */
[----:B------:R-:W2:Y:S02]  /*b0240*/  LDL.LU R6, [R1+0x648] ;  /* 0x0006480001067983 */ /* 0x000ea40000300800 */
[----:B------:R-:W2:Y:S01]  /*b0250*/  LDL.LU R7, [R1+0x64c] ;  /* 0x00064c0001077983 */ /* 0x000ea20000300800 */
[----:B0-----:R-:W-:Y:S01]  /*b0260*/  STL [R1+0x6564], R22 ;  /* 0x0065641601007387 */ /* 0x001fe20000100800 */
[----:B------:R-:W-:Y:S02]  /*b0270*/  STL [R1+0x6560], R23 ;  /* 0x0065601701007387 */ /* 0x000fe40000100800 */
[----:B------:R0:W-:Y:S02]  /*b0280*/  STL.64 [R1+0x6738], R20 ;  /* 0x0067381401007387 */ /* 0x0001e40000100a00 */
[----:B0-----:R-:W3:Y:S01]  /*b0290*/  LDL.LU R20, [R1+0x600] ;  /* 0x0006000001147983 */ /* 0x001ee20000300800 */
[----:B------:R-:W3:Y:S02]  /*b02a0*/  LDL.LU R21, [R1+0x604] ;  /* 0x0006040001157983 */ /* 0x000ee40000300800 */
        /* <DEDUP_REMOVED lines=14> */
[----:B------:R0:W-:Y:S01]  /*b0390*/  STL.64 [R1+0x630], R8 ;  /* 0x0006300801007387 */ /* 0x0001e20000100a00 */
[----:B------:R-:W-:Y:S03]  /*b03a0*/  STL.64 [R1+0x638], R10 ;  /* 0x0006380a01007387 */ /* 0x000fe60000100a00 */
[----:B0-----:R-:W2:Y:S01]  /*b03b0*/  LDL.LU.64 R8, [R1+0x6768] ;  /* 0x0067680001087983 */ /* 0x001ea20000300a00 */
[----:B------:R-:W2:Y:S02]  /*b03c0*/  LDL.LU.64 R14, [R1+0x6760] ;  /* 0x00676000010e7983 */ /* 0x000ea40000300a00 */
[----:B------:R-:W2:Y:S02]  /*b03d0*/  LDL.LU.64 R12, [R1+0x6758] ;  /* 0x00675800010c7983 */ /* 0x000ea40000300a00 */
[----:B------:R-:W-:Y:S01]  /*b03e0*/  STL.64 [R1+0x65a8], R6 ;  /* 0x0065a80601007387 */ /* 0x000fe20000100a00 */
[----:B------:R0:W-:Y:S04]  /*b03f0*/  STL.64 [R1+0x65a0], R4 ;  /* 0x0065a00401007387 */ /* 0x0001e80000100a00 */
[----:B0-----:R-:W3:Y:S01]  /*b0400*/  LDL.LU R4, [R1+0x5e0] ;  /* 0x0005e00001047983 */ /* 0x001ee20000300800 */
[----:B------:R-:W3:Y:S02]  /*b0410*/  LDL.LU R5, [R1+0x5e4] ;  /* 0x0005e40001057983 */ /* 0x000ee40000300800 */
[----:B------:R-:W3:Y:S02]  /*b0420*/  LDL.LU R6, [R1+0x5e8] ;  /* 0x0005e80001067983 */ /* 0x000ee40000300800 */
[----:B------:R-:W3:Y:S01]  /*b0430*/  LDL.LU R7, [R1+0x5ec] ;  /* 0x0005ec0001077983 */ /* 0x000ee20000300800 */
[C---:B--2---:R-:W-:Y:S11]  /*b0440*/  HMMA.16816.F32 R12, R16.reuse, R8, R12 ;  /* 0x00000008100c723c */ /* 0x044ff6000000180c */
[----:B------:R-:W-:Y:S11]  /*b0450*/  @!UPT UIADD3 URZ, URZ, URZ, URZ ;  /* 0x0000003f3f3ff290 */ /* 0x000ff6000fffe03f */
[----:B------:R-:W-:Y:S01]  /*b0460*/  @!UPT UIADD3 URZ, URZ, URZ, URZ ;  /* 0x0000003f3f3ff290 */ /* 0x000fe2000fffe03f */
[----:B------:R-:W-:Y:S01]  /*b0470*/  STL.64 [R1+0x620], R12 ;  /* 0x0006200c01007387 */ /* 0x000fe20000100a00 */
[----:B------:R0:W-:Y:S02]  /*b0480*/  STL.64 [R1+0x628], R14 ;  /* 0x0006280e01007387 */ /* 0x0001e40000100a00 */
[----:B------:R-:W4:Y:S02]  /*b0490*/  LDL.LU.64 R10, [R1+0x6750] ;  /* 0x00675000010a7983 */ /* 0x000f240000300a00 */
[----:B0-----:R-:W-:Y:S02]  /*b04a0*/  IMAD.MOV.U32 R14, RZ, RZ, R8 ;  /* 0x000000ffff0e7224 */ /* 0x001fe400078e0008 */
[----:B------:R-:W-:Y:S02]  /*b04b0*/  IMAD.MOV.U32 R15, RZ, RZ, R9 ;  /* 0x000000ffff0f7224 */ /* 0x000fe400078e0009 */
[----:B------:R-:W4:Y:S02]  /*b04c0*/  LDL.LU.64 R8, [R1+0x6748] ;  /* 0x0067480001087983 */ /* 0x000f240000300a00 */
[C---:B----4-:R-:W-:Y:S11]  /*b04d0*/  HMMA.16816.F32 R8, R16.reuse, R24, R8 ;  /* 0x000000181008723c */ /* 0x050ff60000001808 */
[----:B------:R-:W-:Y:S11]  /*b04e0*/  @!UPT UIADD3 URZ, URZ, URZ, URZ ;  /* 0x0000003f3f3ff290 */ /* 0x000ff6000fffe03f */
[----:B------:R-:W-:Y:S01]  /*b04f0*/  @!UPT UIADD3 URZ, URZ, URZ, URZ ;  /* 0x0000003f3f3ff290 */ /* 0x000fe2000fffe03f */
[----:B------:R0:W-:Y:S01]  /*b0500*/  STL.64 [R1+0x610], R8 ;  /* 0x0006100801007387 */ /* 0x0001e20000100a00 */
[----:B------:R-:W-:Y:S02]  /*b0510*/  STL.64 [R1+0x618], R10 ;  /* 0x0006180a01007387 */ /* 0x000fe40000100a00 */
[----:B0-----:R-:W-:Y:S02]  /*b0520*/  IMAD.MOV.U32 R8, RZ, RZ, R24 ;  /* 0x000000ffff087224 */ /* 0x001fe400078e0018 */
[----:B------:R-:W-:Y:S02]  /*b0530*/  IMAD.MOV.U32 R9, RZ, RZ, R25 ;  /* 0x000000ffff097224 */ /* 0x000fe400078e0019 */
[----:B------:R-:W2:Y:S03]  /*b0540*/  LDL.LU.64 R24, [R1+0x6740] ;  /* 0x0067400001187983 */ /* 0x000ea60000300a00 */
[----:B------:R0:W-:Y:S02]  /*b0550*/  STL.64 [R1+0x65c0], R8 ;  /* 0x0065c00801007387 */ /* 0x0001e40000100a00 */
[----:B0-----:R-:W4:Y:S01]  /*b0560*/  LDL.LU.64 R8, [R1+0x160] ;  /* 0x0001600001087983 */ /* 0x001f220000300a00 */
        /* <DEDUP_REMOVED lines=8> */
[----:B------:R-:W3:Y:S03]  /*b05f0*/  LDL.LU.64 R24, [R1+0x6730] ;  /* 0x0067300001187983 */ /* 0x000ee60000300a00 */
[----:B------:R-:W-:Y:S01]  /*b0600*/  STL.64 [R1+0x6570], R22 ;  /* 0x0065701601007387 */ /* 0x000fe20000100a00 */
[----:B--2---:R0:W-:Y:S04]  /*b0610*/  STL.64 [R1+0x6568], R20 ;  /* 0x0065681401007387 */ /* 0x0041e80000100a00 */
[----:B0-----:R-:W2:Y:S01]  /*b0620*/  LDL.LU R20, [R1+0x5f0] ;  /* 0x0005f00001147983 */ /* 0x001ea20000300800 */
[----:B------:R-:W2:Y:S02]  /*b0630*/  LDL.LU R21, [R1+0x5f4] ;  /* 0x0005f40001157983 */ /* 0x000ea40000300800 */
[----:B------:R-:W2:Y:S02]  /*b0640*/  LDL.LU R22, [R1+0x5f8] ;  /* 0x0005f80001167983 */ /* 0x000ea40000300800 */
[----:B------:R-:W2:Y:S01]  /*b0650*/  LDL.LU R23, [R1+0x5fc] ;  /* 0x0005fc0001177983 */ /* 0x000ea20000300800 */
[----:B---3--:R-:W-:Y:S01]  /*b0660*/  HMMA.16816.F32 R4, R16, R24, R4 ;  /* 0x000000181004723c */ /* 0x008fe20000001804 */
[----:B----4-:R-:W-:-:S02]  /*b0670*/  IMAD.MOV.U32 R12, RZ, RZ, R8 ;  /* 0x000000ffff0c7224 */ /* 0x010fc400078e0008 */
[----:B------:R-:W-:-:S05]  /*b0680*/  IMAD.MOV.U32 R13, RZ, RZ, R9 ;  /* 0x000000ffff0d7224 */ /* 0x000fca00078e0009 */
[----:B--2---:R-:W-:Y:S11]  /*b0690*/  HMMA.16816.F32 R20, R16, R8, R20 ;  /* 0x000000081014723c */ /* 0x004ff60000001814 */
[----:B------:R-:W-:Y:S11]  /*b06a0*/  @!UPT UIADD3 URZ, URZ, URZ, URZ ;  /* 0x0000003f3f3ff290 */ /* 0x000ff6000fffe03f */
[----:B------:R-:W-:Y:S01]  /*b06b0*/  @!UPT UIADD3 URZ, URZ, URZ, URZ ;  /* 0x0000003f3f3ff290 */ /* 0x000fe2000fffe03f */
[----:B------:R-:W-:Y:S01]  /*b06c0*/  STL.64 [R1+0x5f0], R20 ;  /* 0x0005f01401007387 */ /* 0x000fe20000100a00 */
[----:B------:R-:W-:Y:S02]  /*b06d0*/  STL.64 [R1+0x5f8], R22 ;  /* 0x0005f81601007387 */ /* 0x000fe40000100a00 */
[----:B------:R-:W-:Y:S02]  /*b06e0*/  STL.64 [R1+0x65d0], R14 ;  /* 0x0065d00e01007387 */ /* 0x000fe40000100a00 */
[----:B------:R0:W-:Y:S01]  /*b06f0*/  STL.64 [R1+0x65c8], R12 ;  /* 0x0065c80c01007387 */ /* 0x0001e20000100a00 */
[----:B------:R-:W-:Y:S01]  /*b0700*/  STL.64 [R1+0x5e0], R4 ;  /* 0x0005e00401007387 */ /* 0x000fe20000100a00 */
[----:B------:R-:W-:Y:S03]  /*b0710*/  STL.64 [R1+0x5e8], R6 ;  /* 0x0005e80601007387 */ /* 0x000fe60000100a00 */
        /* <DEDUP_REMOVED lines=8> */
[----:B------:R-:W2:Y:S02]  /*b07a0*/  LDL.LU R20, [R1+0x580] ;  /* 0x0005800001147983 */ /* 0x000ea40000300800 */
[----:B------:R-:W2:Y:S02]  /*b07b0*/  LDL.LU R21, [R1+0x584] ;  /* 0x0005840001157983 */ /* 0x000ea40000300800 */
[----:B------:R-:W3:Y:S01]  /*b07c0*/  LDL.LU R22, [R1+0x588] ;  /* 0x0005880001167983 */ /* 0x000ee20000300800 */
[----:B------:R-:W3:Y:S04]  /*b07d0*/  LDL.LU R23, [R1+0x58c] ;  /* 0x00058c0001177983 */ /* 0x000ee80000300800 */
[----:B0-----:R-:W4:Y:S04]  /*b07e0*/  LDL.64 R12, [R1+0x140] ;  /* 0x00014000010c7983 */ /* 0x001f280000100a00 */
        /* <DEDUP_REMOVED lines=40> */
[----:B----4-:R-:W-:Y:S01]  /*b0a70*/  IMAD.MOV.U32 R2, RZ, RZ, R13 ;  /* 0x000000ffff027224 */ /* 0x010fe200078e000d */
        /* <DEDUP_REMOVED lines=48> */
[----:B------:R-:W2:Y:S02]  /*b0d80*/  LDL.LU.64 R20, [R1+0x66c0] ;  /* 0x0066c00001147983 */ /* 0x000ea40000300a00 */
[----:B------:R-:W-:Y:S02]  /*b0d90*/  IMAD.MOV.U32 R29, RZ, RZ, R12 ;  /* 0x000000ffff1d7224 */ /* 0x000fe400078e000c */
[----:B------:R-:W-:Y:S01]  /*b0da0*/  IMAD.MOV.U32 R3, RZ, RZ, R13 ;  /* 0x000000ffff037224 */ /* 0x000fe200078e000d */
[----:B---3--:R-:W-:Y:S01]  /*b0db0*/  HMMA.16816.F32 R4, R16, R24, R4 ;  /* 0x000000181004723c */ /* 0x008fe20000001804 */
[----:B------:R-:W-:-:S02]  /*b0dc0*/  IMAD.MOV.U32 R28, RZ, RZ, R9 ;  /* 0x000000ffff1c7224 */ /* 0x000fc400078e0009 */
[----:B------:R-:W-:Y:S01]  /*b0dd0*/  IMAD.MOV.U32 R0, RZ, RZ, R8 ;  /* 0x000000ffff007224 */ /* 0x000fe200078e0008 */
[----:B------:R-:W-:Y:S01]  /*b0de0*/  STL [R1+0x6498], R3 ;  /* 0x0064980301007387 */ /* 0x000fe20000100800 */
[----:B------:R-:W-:Y:S03]  /*b0df0*/  STL [R1+0x6494], R29 ;  /* 0x0064941d01007387 */ /* 0x000fe60000100800 */
[----:B--2---:R-:W-:Y:S11]  /*b0e00*/  HMMA.16816.F32 R12, R16, R8, R20 ;  /* 0x00000008100c723c */ /* 0x004ff60000001814 */
[----:B------:R-:W-:Y:S11]  /*b0e10*/  @!UPT UIADD3 URZ, URZ, URZ, URZ ;  /* 0x0000003f3f3ff290 */ /* 0x000ff6000fffe03f */
[----:B------:R-:W-:Y:S01]  /*b0e20*/  @!UPT UIADD3 URZ, URZ, URZ, URZ ;  /* 0x0000003f3f3ff290 */ /* 0x000fe2000fffe03f */
[----:B------:R0:W-:Y:S01]  /*b0e30*/  STL.64 [R1+0x580], R12 ;  /* 0x0005800c01007387 */ /* 0x0001e20000100a00 */
[----:B------:R-:W-:Y:S02]  /*b0e40*/  STL.64 [R1+0x588], R14 ;  /* 0x0005880e01007387 */ /* 0x000fe40000100a00 */
[----:B------:R-:W-:Y:S02]  /*b0e50*/  STL [R1+0x64a0], R28 ;  /* 0x0064a01c01007387 */ /* 0x000fe40000100800 */
[----:B------:R-:W-:Y:S01]  /*b0e60*/  STL [R1+0x649c], R0 ;  /* 0x00649c0001007387 */ /* 0x000fe20000100800 */
[----:B------:R-:W-:Y:S01]  /*b0e70*/  STL.64 [R1+0x570], R4 ;  /* 0x0005700401007387 */ /* 0x000fe20000100a00 */
[----:B------:R-:W-:Y:S03]  /*b0e80*/  STL.64 [R1+0x578], R6 ;  /* 0x0005780601007387 */ /* 0x000fe60000100a00 */
        /* <DEDUP_REMOVED lines=112> */
[C---:B--2---:R-:W-:Y:S11]  /*b1590*/  HMMA.16816.F32 R12, R16.reuse, R8, R20 ;  /* 0x00000008100c723c */ /* 0x044ff60000001814 */
[----:B------:R-:W-:Y:S11]  /*b15a0*/  @!UPT UIADD3 URZ, URZ, URZ, URZ ;  /* 0x0000003f3f3ff290 */ /* 0x000ff6000fffe03f */
[----:B------:R-:W-:Y:S01]  /*b15b0*/  @!UPT UIADD3 URZ, URZ, URZ, URZ ;  /* 0x0000003f3f3ff290 */ /* 0x000fe2000fffe03f */
[----:B------:R-:W-:Y:S01]  /*b15c0*/  STL.64 [R1+0x510], R12 ;  /* 0x0005100c01007387 */ /* 0x000fe20000100a00 */
[----:B------:R-:W-:Y:S02]  /*b15d0*/  STL.64 [R1+0x518], R14 ;  /* 0x0005180e01007387 */ /* 0x000fe40000100a00 */
[----:B------:R-:W-:Y:S02]  /*b15e0*/  STL [R1+0x64d8], R2 ;  /* 0x0064d80201007387 */ /* 0x000fe40000100800 */
[----:B------:R-:W-:Y:S01]  /*b15f0*/  STL [R1+0x64d4], R29 ;  /* 0x0064d41d01007387 */ /* 0x000fe20000100800 */
[----:B------:R0:W-:Y:S01]  /*b1600*/  STL.64 [R1+0x500], R4 ;  /* 0x0005000401007387 */ /* 0x0001e20000100a00 */
[----:B------:R1:W-:Y:S03]  /*b1610*/  STL.64 [R1+0x508], R6 ;  /* 0x0005080601007387 */ /* 0x0003e60000100a00 */
[----:B0-----:R-:W2:Y:S01]  /*b1620*/  LDL.LU R4, [R1+0x480] ;  /* 0x0004800001047983 */ /* 0x001ea20000300800 */
[----:B------:R-:W2:Y:S02]  /*b1630*/  LDL.LU R5, [R1+0x484] ;  /* 0x0004840001057983 */ /* 0x000ea40000300800 */
[----:B-1----:R-:W3:Y:S02]  /*b1640*/  LDL.LU R6, [R1+0x488] ;  /* 0x0004880001067983 */ /* 0x002ee40000300800 */
[----:B------:R-:W3:Y:S02]  /*b1650*/  LDL.LU R7, [R1+0x48c] ;  /* 0x00048c0001077983 */ /* 0x000ee40000300800 */
[----:B---3--:R-:W-:Y:S01]  /*b1660*/  STL.64 [R1+0x65e0], R6 ;  /* 0x0065e00601007387 */ /* 0x008fe20000100a00 */
[----:B--2---:R0:W-:Y:S03]  /*b1670*/  STL.64 [R1+0x65d8], R4 ;  /* 0x0065d80401007387 */ /* 0x0041e60000100a00 */
[----:B0-----:R-:W2:Y:S01]  /*b1680*/  LDL.LU R4, [R1+0x4a0] ;  /* 0x0004a00001047983 */ /* 0x001ea20000300800 */
[----:B------:R-:W2:Y:S02]  /*b1690*/  LDL.LU R5, [R1+0x4a4] ;  /* 0x0004a40001057983 */ /* 0x000ea40000300800 */
[----:B------:R-:W3:Y:S02]  /*b16a0*/  LDL.LU R6, [R1+0x4a8] ;  /* 0x0004a80001067983 */ /* 0x000ee40000300800 */
[----:B------:R-:W3:Y:S01]  /*b16b0*/  LDL.LU R7, [R1+0x4ac] ;  /* 0x0004ac0001077983 */ /* 0x000ee20000300800 */
[----:B------:R-:W4:Y:S04]  /*b16c0*/  LDL.LU.64 R20, [R1+0x50] ;  /* 0x0000500001147983 */ /* 0x000f280000300a00 */
[----:B----4-:R0:W-:Y:S04]  /*b16d0*/  STL.64 [R1+0x6638], R20 ;  /* 0x0066381401007387 */ /* 0x0101e80000100a00 */
[----:B0-----:R-:W4:Y:S01]  /*b16e0*/  LDL.LU.64 R20, [R1+0x60] ;  /* 0x0000600001147983 */ /* 0x001f220000300a00 */
[----:B---3--:R-:W-:Y:S02]  /*b16f0*/  STL.64 [R1+0x65f0], R6 ;  /* 0x0065f00601007387 */ /* 0x008fe40000100a00 */
[----:B--2---:R0:W-:Y:S02]  /*b1700*/  STL.64 [R1+0x65e8], R4 ;  /* 0x0065e80401007387 */ /* 0x0041e40000100a00 */
[----:B0-----:R-:W2:Y:S04]  /*b1710*/  LDL.LU.64 R4, [R1+0x20] ;  /* 0x0000200001047983 */ /* 0x001ea80000300a00 */
[----:B--2---:R0:W-:Y:S04]  /*b1720*/  STL.64 [R1+0x6600], R4 ;  /* 0x0066000401007387 */ /* 0x0041e80000100a00 */
[----:B0-----:R-:W2:Y:S04]  /*b1730*/  LDL.LU.64 R4, [R1+0x30] ;  /* 0x0000300001047983 */ /* 0x001ea80000300a00 */
[----:B--2---:R0:W-:Y:S04]  /*b1740*/  STL.64 [R1+0x6618], R4 ;  /* 0x0066180401007387 */ /* 0x0041e80000100a00 */
[----:B0-----:R-:W2:Y:S04]  /*b1750*/  LDL.LU.64 R4, [R1+0x40] ;  /* 0x0000400001047983 */ /* 0x001ea80000300a00 */
[----:B--2---:R0:W-:Y:S04]  /*b1760*/  STL.64 [R1+0x6630], R4 ;  /* 0x0066300401007387 */ /* 0x0041e80000100a00 */
[----:B0-----:R-:W2:Y:S01]  /*b1770*/  LDL.LU R4, [R1+0x4e0] ;  /* 0x0004e00001047983 */ /* 0x001ea20000300800 */
[----:B------:R-:W2:Y:S02]  /*b1780*/  LDL.LU R5, [R1+0x4e4] ;  /* 0x0004e40001057983 */ /* 0x000ea40000300800 */
[----:B------:R-:W3:Y:S02]  /*b1790*/  LDL.LU R6, [R1+0x4e8] ;  /* 0x0004e80001067983 */ /* 0x000ee40000300800 */
[----:B------:R-:W3:Y:S02]  /*b17a0*/  LDL.LU R7, [R1+0x4ec] ;  /* 0x0004ec0001077983 */ /* 0x000ee40000300800 */
[----:B---3--:R-:W-:Y:S01]  /*b17b0*/  STL.64 [R1+0x6648], R6 ;  /* 0x0066480601007387 */ /* 0x008fe20000100a00 */
[----:B--2---:R0:W-:Y:S03]  /*b17c0*/  STL.64 [R1+0x6640], R4 ;  /* 0x0066400401007387 */ /* 0x0041e60000100a00 */
[----:B0-----:R-:W4:Y:S01]  /*b17d0*/  LDL.LU R4, [R1+0x4f0] ;  /* 0x0004f00001047983 */ /* 0x001f220000300800 */
[----:B------:R-:W4:Y:S02]  /*b17e0*/  LDL.LU R5, [R1+0x4f4] ;  /* 0x0004f40001057983 */ /* 0x000f240000300800 */
[----:B------:R-:W4:Y:S02]  /*b17f0*/  LDL.LU R6, [R1+0x4f8] ;  /* 0x0004f80001067983 */ /* 0x000f240000300800 */
[----:B------:R-:W4:Y:S01]  /*b1800*/  LDL.LU R7, [R1+0x4fc] ;  /* 0x0004fc0001077983 */ /* 0x000f220000300800 */
[----:B------:R-:W2:Y:S04]  /*b1810*/  LDL.LU.64 R12, [R1+0x10] ;  /* 0x00001000010c7983 */ /* 0x000ea80000300a00 */
        /* <DEDUP_REMOVED lines=26> */
[----:B------:R-:W3:Y:S01]  /*b19c0*/  LDL.LU.64 R24, [R1] ;  /* 0x0000000001187983 */ /* 0x000ee20000300a00 */
[----:B------:R-:W-:Y:S02]  /*b19d0*/  STL [R1+0x64e0], R3 ;  /* 0x0064e00301007387 */ /* 0x000fe40000100800 */
[----:B------:R-:W-:Y:S02]  /*b19e0*/  STL [R1+0x64dc], R0 ;  /* 0x0064dc0001007387 */ /* 0x000fe40000100800 */
[----:B------:R-:W-:Y:S01]  /*b19f0*/  STL.64 [R1+0x4f0], R4 ;  /* 0x0004f00401007387 */ /* 0x000fe20000100a00 */
[----:B------:R0:W-:Y:S04]  /*b1a00*/  STL.64 [R1+0x4f8], R6 ;  /* 0x0004f80601007387 */ /* 0x0001e80000100a00 */
[----:B0-----:R-:W4:Y:S01]  /*b1a10*/  LDL.LU.64 R6, [R1+0x6648] ;  /* 0x0066480001067983 */ /* 0x001f220000300a00 */
[----:B------:R-:W4:Y:S02]  /*b1a20*/  LDL.LU.64 R4, [R1+0x6640] ;  /* 0x0066400001047983 */ /* 0x000f240000300a00 */
[----:B------:R-:W4:Y:S02]  /*b1a30*/  LDL.LU.64 R20, [R1+0x6638] ;  /* 0x0066380001147983 */ /* 0x000f240000300a00 */
[----:B------:R-:W-:Y:S01]  /*b1a40*/  STL [R1+0x64e8], R28 ;  /* 0x0064e81c01007387 */ /* 0x000fe20000100800 */
[----:B------:R-:W-:Y:S01]  /*b1a50*/  STL [R1+0x64e4], R29 ;  /* 0x0064e41d01007387 */ /* 0x000fe20000100800 */
[C---:B----4-:R-:W-:Y:S11]  /*b1a60*/  HMMA.16816.F32 R4, R16.reuse, R20, R4 ;  /* 0x000000141004723c */ /* 0x050ff60000001804 */
[----:B------:R-:W-:Y:S11]  /*b1a70*/  @!UPT UIADD3 URZ, URZ, URZ, URZ ;  /* 0x0000003f3f3ff290 */ /* 0x000ff6000fffe03f */
[----:B------:R-:W-:Y:S01]  /*b1a80*/  @!UPT UIADD3 URZ, URZ, URZ, URZ ;  /* 0x0000003f3f3ff290 */ /* 0x000fe2000fffe03f */
[----:B------:R0:W-:Y:S01]  /*b1a90*/  STL.64 [R1+0x4e0], R4 ;  /* 0x0004e00401007387 */ /* 0x0001e20000100a00 */
[----:B------:R-:W-:Y:S03]  /*b1aa0*/  STL.64 [R1+0x4e8], R6 ;  /* 0x0004e80601007387 */ /* 0x000fe60000100a00 */
[----:B0-----:R-:W2:Y:S01]  /*b1ab0*/  LDL.LU.64 R4, [R1+0x6630] ;  /* 0x0066300001047983 */ /* 0x001ea20000300a00 */
[----:B------:R-:W-:Y:S02]  /*b1ac0*/  IMAD.MOV.U32 R0, RZ, RZ, R20 ;  /* 0x000000ffff007224 */ /* 0x000fe400078e0014 */
        /* <DEDUP_REMOVED lines=46> */
[----:B------:R-:W3:Y:S02]  /*b1db0*/  LDL.LU.64 R14, [R1+0x65d0] ;  /* 0x0065d000010e7983 */ /* 0x000ee40000300a00 */
[----:B------:R-:W2:Y:S01]  /*b1dc0*/  LDL.LU.64 R12, [R1+0x65c8] ;  /* 0x0065c800010c7983 */ /* 0x000ea20000300a00 */
[----:B------:R0:W-:Y:S01]  /*b1dd0*/  STL.64 [R1+0x490], R8 ;  /* 0x0004900801007387 */ /* 0x0001e20000100a00 */
[----:B------:R1:W-:Y:S03]  /*b1de0*/  STL.64 [R1+0x498], R10 ;  /* 0x0004980a01007387 */ /* 0x0003e60000100a00 */
[----:B0-----:R-:W2:Y:S01]  /*b1df0*/  LDL.LU.64 R8, [R1+0x65c0] ;  /* 0x0065c00001087983 */ /* 0x001ea20000300a00 */
[----:B-1----:R-:W-:-:S02]  /*b1e00*/  IMAD.MOV.U32 R11, RZ, RZ, R24 ;  /* 0x000000ffff0b7224 */ /* 0x002fc400078e0018 */
[----:B------:R-:W-:Y:S02]  /*b1e10*/  IMAD.MOV.U32 R10, RZ, RZ, R25 ;  /* 0x000000ffff0a7224 */ /* 0x000fe400078e0019 */
[----:B------:R-:W2:Y:S01]  /*b1e20*/  LDL.LU.64 R26, [R1+0x65b8] ;  /* 0x0065b800011a7983 */ /* 0x000ea20000300a00 */
[----:B------:R-:W2:Y:S02]  /*b1e30*/  LDL.LU.64 R24, [R1+0x65b0] ;  /* 0x0065b00001187983 */ /* 0x000ea40000300a00 */
[----:B--2---:R-:W-:Y:S11]  /*b1e40*/  HMMA.16816.F32 R4, R16, R24, R4 ;  /* 0x000000181004723c */ /* 0x004ff60000001804 */
[----:B------:R-:W-:Y:S11]  /*b1e50*/  @!UPT UIADD3 URZ, URZ, URZ, URZ ;  /* 0x0000003f3f3ff290 */ /* 0x000ff6000fffe03f */
[----:B------:R-:W-:Y:S01]  /*b1e60*/  @!UPT UIADD3 URZ, URZ, URZ, URZ ;  /* 0x0000003f3f3ff290 */ /* 0x000fe2000fffe03f */
[----:B------:R-:W-:Y:S01]  /*b1e70*/  STL.64 [R1+0x480], R4 ;  /* 0x0004800401007387 */ /* 0x000fe20000100a00 */
[----:B------:R0:W-:Y:S03]  /*b1e80*/  STL.64 [R1+0x488], R6 ;  /* 0x0004880601007387 */ /* 0x0001e60000100a00 */
[----:B0-----:R-:W2:Y:S01]  /*b1e90*/  LDL.LU.64 R6, [R1+0x65a8] ;  /* 0x0065a80001067983 */ /* 0x001ea20000300a00 */
[----:B------:R-:W2:Y:S02]  /*b1ea0*/  LDL.LU.64 R4, [R1+0x65a0] ;  /* 0x0065a00001047983 */ /* 0x000ea40000300a00 */
[----:B------:R-:W-:Y:S02]  /*b1eb0*/  STL.64 [R1+0x6268], R26 ;  /* 0x0062681a01007387 */ /* 0x000fe40000100a00 */
[----:B------:R0:W-:Y:S02]  /*b1ec0*/  STL.64 [R1+0x6260], R24 ;  /* 0x0062601801007387 */ /* 0x0001e40000100a00 */
        /* <DEDUP_REMOVED lines=10> */
[----:B---3--:R-:W-:-:S02]  /*b1f70*/  IMAD.MOV.U32 R24, RZ, RZ, R14 ;  /* 0x000000ffff187224 */ /* 0x008fc400078e000e */
[----:B------:R-:W-:Y:S01]  /*b1f80*/  IMAD.MOV.U32 R25, RZ, RZ, R15 ;  /* 0x000000ffff197224 */ /* 0x000fe200078e000f */
[----:B------:R-:W3:Y:S01]  /*b1f90*/  LDL.LU R14, [R1+0x658c] ;  /* 0x00658c00010e7983 */ /* 0x000ee20000300800 */
[----:B------:R-:W3:Y:S03]  /*b1fa0*/  LDL.LU R15, [R1+0x6588] ;  /* 0x00658800010f7983 */ /* 0x000ee60000300800 */
[----:B------:R2:W-:Y:S01]  /*b1fb0*/  STL.64 [R1+0x6530], R24 ;  /* 0x0065301801007387 */ /* 0x0005e20000100a00 */
[----:B----4-:R-:W-:Y:S01]  /*b1fc0*/  HMMA.16816.F32 R20, R16, R12, R20 ;  /* 0x0000000c1014723c */ /* 0x010fe20000001814 */
[----:B--2---:R-:W-:Y:S02]  /*b1fd0*/  IMAD.MOV.U32 R24, RZ, RZ, R7 ;  /* 0x000000ffff187224 */ /* 0x004fe400078e0007 */
[----:B------:R-:W-:Y:S11]  /*b1fe0*/  IMAD.MOV.U32 R25, RZ, RZ, R6 ;  /* 0x000000ffff197224 */ /* 0x000ff600078e0006 */
[----:B------:R-:W-:Y:S09]  /*b1ff0*/  @!UPT UIADD3 URZ, URZ, URZ, URZ ;  /* 0x0000003f3f3ff290 */ /* 0x000ff2000fffe03f */
[----:B------:R0:W-:Y:S01]  /*b2000*/  STL.64 [R1+0x470], R20 ;  /* 0x0004701401007387 */ /* 0x0001e20000100a00 */
[----:B------:R1:W-:Y:S02]  /*b2010*/  STL.64 [R1+0x478], R22 ;  /* 0x0004781601007387 */ /* 0x0003e40000100a00 */
[----:B------:R2:W-:Y:S01]  /*b2020*/  STL.64 [R1+0x6548], R24 ;  /* 0x0065481801007387 */ /* 0x0005e20000100a00 */
[----:B0-----:R-:W4:Y:S01]  /*b2030*/  LDL.LU R20, [R1+0x3c0] ;  /* 0x0003c00001147983 */ /* 0x001f220000300800 */
[----:B------:R-:W4:Y:S02]  /*b2040*/  LDL.LU R21, [R1+0x3c4] ;  /* 0x0003c40001157983 */ /* 0x000f240000300800 */
[----:B-1----:R-:W4:Y:S02]  /*b2050*/  LDL.LU R22, [R1+0x3c8] ;  /* 0x0003c80001167983 */ /* 0x002f240000300800 */
[----:B--2---:R-:W-:Y:S01]  /*b2060*/  IMAD.MOV.U32 R25, RZ, RZ, R4 ;  /* 0x000000ffff197224 */ /* 0x004fe200078e0004 */
[----:B------:R-:W4:Y:S01]  /*b2070*/  LDL.LU R23, [R1+0x3cc] ;  /* 0x0003cc0001177983 */ /* 0x000f220000300800 */
[----:B------:R-:W-:-:S02]  /*b2080*/  IMAD.MOV.U32 R24, RZ, RZ, R5 ;  /* 0x000000ffff187224 */ /* 0x000fc400078e0005 */
[----:B------:R-:W2:Y:S02]  /*b2090*/  LDL.LU R4, [R1+0x460] ;  /* 0x0004600001047983 */ /* 0x000ea40000300800 */
[----:B------:R-:W2:Y:S01]  /*b20a0*/  LDL.LU R5, [R1+0x464] ;  /* 0x0004640001057983 */ /* 0x000ea20000300800 */
[----:B------:R-:W2:Y:S01]  /*b20b0*/  LDL.LU R6, [R1+0x468] ;  /* 0x0004680001067983 */ /* 0x000ea20000300800 */
[----:B------:R-:W2:Y:S02]  /*b20c0*/  LDL.LU R7, [R1+0x46c] ;  /* 0x00046c0001077983 */ /* 0x000ea40000300800 */
        /* <DEDUP_REMOVED lines=35> */
[----:B------:R-:W-:Y:S01]  /*b2300*/  STL.64 [R1+0x6270], R8 ;  /* 0x0062700801007387 */ /* 0x000fe20000100a00 */
[----:B----4-:R-:W-:Y:S01]  /*b2310*/  HMMA.16816.F32 R16, R16, R4, R20 ;  /* 0x000000041010723c */ /* 0x010fe20000001814 */
[----:B------:R-:W4:Y:S01]  /*b2320*/  LDL.LU.64 R22, [R1+0x6570] ;  /* 0x0065700001167983 */ /* 0x000f220000300a00 */
[----:B------:R-:W2:Y:S11]  /*b2330*/  LDL.LU.64 R20, [R1+0x6568] ;  /* 0x0065680001147983 */ /* 0x000eb60000300a00 */
[----:B------:R-:W-:Y:S10]  /*b2340*/  @!UPT UIADD3 URZ, URZ, URZ, URZ ;  /* 0x0000003f3f3ff290 */ /* 0x000ff4000fffe03f */
[----:B------:R4:W-:Y:S01]  /*b2350*/  STL.64 [R1+0x3c0], R16 ;  /* 0x0003c01001007387 */ /* 0x0009e20000100a00 */
[----:B------:R-:W-:Y:S02]  /*b2360*/  STL.64 [R1+0x3c8], R18 ;  /* 0x0003c81201007387 */ /* 0x000fe40000100a00 */
[----:B----4-:R-:W-:Y:S02]  /*b2370*/  IMAD.MOV.U32 R16, RZ, RZ, R22 ;  /* 0x000000ffff107224 */ /* 0x010fe400078e0016 */
        /* <DEDUP_REMOVED lines=35> */
[----:B------:R-:W-:Y:S03]  /*b25b0*/  STL.64 [R1+0x388], R26 ;  /* 0x0003881a01007387 */ /* 0x000fe60000100a00 */
[----:B0-----:R-:W2:Y:S01]  /*b25c0*/  LDL.LU.64 R24, [R1+0x6500] ;  /* 0x0065000001187983 */ /* 0x001ea20000300a00 */
[C---:B---3--:R-:W-:Y:S11]  /*b25d0*/  HMMA.16816.F32 R16, R20.reuse, R16, R4 ;  /* 0x000000101410723c */ /* 0x048ff60000001804 */
[----:B------:R-:W-:Y:S11]  /*b25e0*/  @!UPT UIADD3 URZ, URZ, URZ, URZ ;  /* 0x0000003f3f3ff290 */ /* 0x000ff6000fffe03f */
[----:B------:R-:W-:Y:S01]  /*b25f0*/  @!UPT UIADD3 URZ, URZ, URZ, URZ ;  /* 0x0000003f3f3ff290 */ /* 0x000fe2000fffe03f */
[----:B------:R-:W-:Y:S01]  /*b2600*/  STL.64 [R1+0x370], R16 ;  /* 0x0003701001007387 */ /* 0x000fe20000100a00 */
[----:B------:R-:W-:Y:S01]  /*b2610*/  STL.64 [R1+0x378], R18 ;  /* 0x0003781201007387 */ /* 0x000fe20000100a00 */
[----:B--2---:R-:W-:Y:S07]  /*b2620*/  HMMA.16816.F32 R4, R20, R24, R12 ;  /* 0x000000181404723c */ /* 0x004fee000000180c */
[----:B------:R-:W-:Y:S02]  /*b2630*/  IMAD.MOV.U32 R24, RZ, RZ, R11 ;  /* 0x000000ffff187224 */ /* 0x000fe400078e000b */
[----:B------:R-:W-:Y:S11]  /*b2640*/  IMAD.MOV.U32 R25, RZ, RZ, R10 ;  /* 0x000000ffff197224 */ /* 0x000ff600078e000a */
[----:B------:R-:W-:Y:S03]  /*b2650*/  @!UPT UIADD3 URZ, URZ, URZ, URZ ;  /* 0x0000003f3f3ff290 */ /* 0x000fe6000fffe03f */
[----:B------:R0:W-:Y:S01]  /*b2660*/  STL.64 [R1+0x360], R4 ;  /* 0x0003600401007387 */ /* 0x0001e20000100a00 */
        /* <DEDUP_REMOVED lines=12> */
[----:B------:R4:W-:Y:S01]  /*b2730*/  STL.64 [R1+0x62a0], R4 ;  /* 0x0062a00401007387 */ /* 0x0009e20000100a00 */
[----:B-1----:R-:W2:Y:S02]  /*b2740*/  LDL.LU R24, [R1+0x210] ;  /* 0x0002100001187983 */ /* 0x002ea40000300800 */
[----:B------:R-:W2:Y:S02]  /*b2750*/  LDL.LU R25, [R1+0x214] ;  /* 0x0002140001197983 */ /* 0x000ea40000300800 */
[----:B------:R-:W2:Y:S01]  /*b2760*/  LDL.LU R26, [R1+0x218] ;  /* 0x00021800011a7983 */ /* 0x000ea20000300800 */
[----:B------:R-:W2:Y:S01]  /*b2770*/  LDL.LU R27, [R1+0x21c] ;  /* 0x00021c00011b7983 */ /* 0x000ea20000300800 */
[----:B0-----:R-:W-:-:S02]  /*b2780*/  IMAD.MOV.U32 R8, RZ, RZ, R29 ;  /* 0x000000ffff087224 */ /* 0x001fc400078e001d */
[----:B------:R-:W-:Y:S01]  /*b2790*/  IMAD.MOV.U32 R9, RZ, RZ, R2 ;  /* 0x000000ffff097224 */ /* 0x000fe200078e0002 */
[----:B--2---:R-:W-:Y:S01]  /*b27a0*/  STL.64 [R1+0x62b0], R26 ;  /* 0x0062b01a01007387 */ /* 0x004fe20000100a00 */
[----:B------:R0:W-:Y:S02]  /*b27b0*/  STL.64 [R1+0x62a8], R24 ;  /* 0x0062a81801007387 */ /* 0x0001e40000100a00 */
[----:B------:R-:W2:Y:S02]  /*b27c0*/  LDL.LU R29, [R1+0x64f4] ;  /* 0x0064f400011d7983 */ /* 0x000ea40000300800 */
[----:B------:R-:W2:Y:S01]  /*b27d0*/  LDL.LU R2, [R1+0x64f0] ;  /* 0x0064f00001027983 */ /* 0x000ea20000300800 */
[----:B------:R-:W-:Y:S01]  /*b27e0*/  STL.64 [R1+0x62b8], R8 ;  /* 0x0062b80801007387 */ /* 0x000fe20000100a00 */
[----:B----4-:R-:W4:Y:S02]  /*b27f0*/  LDL.LU R4, [R1+0x220] ;  /* 0x0002200001047983 */ /* 0x010f240000300800 */
[----:B------:R-:W4:Y:S02]  /*b2800*/  LDL.LU R5, [R1+0x224] ;  /* 0x0002240001057983 */ /* 0x000f240000300800 */
[----:B------:R-:W2:Y:S01]  /*b2810*/  LDL.LU R6, [R1+0x228] ;  /* 0x0002280001067983 */ /* 0x000ea20000300800 */
[----:B------:R-:W2:Y:S01]  /*b2820*/  LDL.LU R7, [R1+0x22c] ;  /* 0x00022c0001077983 */ /* 0x000ea20000300800 */
[----:B0-----:R-:W-:-:S02]  /*b2830*/  IMAD.MOV.U32 R24, RZ, RZ, R0 ;  /* 0x000000ffff187224 */ /* 0x001fc400078e0000 */
[----:B------:R-:W-:Y:S01]  /*b2840*/  IMAD.MOV.U32 R25, RZ, RZ, R28 ;  /* 0x000000ffff197224 */ /* 0x000fe200078e001c */
[----:B--2---:R-:W-:Y:S01]  /*b2850*/  STL.64 [R1+0x62c8], R6 ;  /* 0x0062c80601007387 */ /* 0x004fe20000100a00 */
[----:B----4-:R0:W-:Y:S02]  /*b2860*/  STL.64 [R1+0x62c0], R4 ;  /* 0x0062c00401007387 */ /* 0x0101e40000100a00 */
[----:B------:R-:W2:Y:S02]  /*b2870*/  LDL.LU R0, [R1+0x64ec] ;  /* 0x0064ec0001007983 */ /* 0x000ea40000300800 */
[----:B------:R-:W4:Y:S01]  /*b2880*/  LDL.LU R28, [R1+0x64e8] ;  /* 0x0064e800011c7983 */ /* 0x000f220000300800 */
[----:B------:R1:W-:Y:S01]  /*b2890*/  STL.64 [R1+0x62d0], R24 ;  /* 0x0062d01801007387 */ /* 0x0003e20000100a00 */
[----:B0-----:R-:W-:Y:S02]  /*b28a0*/  IMAD.MOV.U32 R4, RZ, RZ, R29 ;  /* 0x000000ffff047224 */ /* 0x001fe400078e001d */
[----:B---3--:R-:W-:Y:S01]  /*b28b0*/  IMAD.MOV.U32 R5, RZ, RZ, R3 ;  /* 0x000000ffff057224 */ /* 0x008fe200078e0003 */
[----:B------:R-:W3:Y:S01]  /*b28c0*/  LDL.LU R29, [R1+0x64e4] ;  /* 0x0064e400011d7983 */ /* 0x000ee20000300800 */
[----:B------:R-:W3:Y:S03]  /*b28d0*/  LDL.LU R3, [R1+0x64e0] ;  /* 0x0064e00001037983 */ /* 0x000ee60000300800 */
[----:B------:R0:W-:Y:S01]  /*b28e0*/  STL.64 [R1+0x62d8], R4 ;  /* 0x0062d80401007387 */ /* 0x0001e20000100a00 */
[----:B-1----:R-:W3:Y:S02]  /*b28f0*/  LDL.LU R24, [R1+0x240] ;  /* 0x0002400001187983 */ /* 0x002ee40000300800 */
[----:B------:R-:W3:Y:S02]  /*b2900*/  LDL.LU R25, [R1+0x244] ;  /* 0x0002440001197983 */ /* 0x000ee40000300800 */
[----:B------:R-:W3:Y:S01]  /*b2910*/  LDL.LU R26, [R1+0x248] ;  /* 0x00024800011a7983 */ /* 0x000ee20000300800 */
[----:B------:R-:W3:Y:S01]  /*b2920*/  LDL.LU R27, [R1+0x24c] ;  /* 0x00024c00011b7983 */ /* 0x000ee20000300800 */
[----:B0-----:R-:W-:-:S02]  /*b2930*/  IMAD.MOV.U32 R5, RZ, RZ, R2 ;  /* 0x000000ffff057224 */ /* 0x001fc400078e0002 */
[----:B--2---:R-:W-:Y:S01]  /*b2940*/  IMAD.MOV.U32 R4, RZ, RZ, R0 ;  /* 0x000000ffff047224 */ /* 0x004fe200078e0000 */
[----:B---3--:R-:W-:Y:S01]  /*b2950*/  STL.64 [R1+0x62e8], R26 ;  /* 0x0062e81a01007387 */ /* 0x008fe20000100a00 */
[----:B------:R0:W-:Y:S02]  /*b2960*/  STL.64 [R1+0x62e0], R24 ;  /* 0x0062e01801007387 */ /* 0x0001e40000100a00 */
[----:B------:R-:W2:Y:S02]  /*b2970*/  LDL.LU R0, [R1+0x64dc] ;  /* 0x0064dc0001007983 */ /* 0x000ea40000300800 */
[----:B------:R-:W3:Y:S01]  /*b2980*/  LDL.LU R2, [R1+0x64d8] ;  /* 0x0064d80001027983 */ /* 0x000ee20000300800 */
[----:B------:R1:W-:Y:S04]  /*b2990*/  STL.64 [R1+0x62f0], R4 ;  /* 0x0062f00401007387 */ /* 0x0003e80000100a00 */
[----:B0-----:R-:W2:Y:S01]  /*b29a0*/  LDL.LU R24, [R1+0x250] ;  /* 0x0002500001187983 */ /* 0x001ea20000300800 */
[----:B------:R-:W2:Y:S02]  /*b29b0*/  LDL.LU R25, [R1+0x254] ;  /* 0x0002540001197983 */ /* 0x000ea40000300800 */
[----:B------:R-:W2:Y:S02]  /*b29c0*/  LDL.LU R26, [R1+0x258] ;  /* 0x00025800011a7983 */ /* 0x000ea40000300800 */
[----:B------:R-:W2:Y:S02]  /*b29d0*/  LDL.LU R27, [R1+0x25c] ;  /* 0x00025c00011b7983 */ /* 0x000ea40000300800 */
[----:B-1----:R-:W-:-:S02]  /*b29e0*/  IMAD.MOV.U32 R4, RZ, RZ, R29 ;  /* 0x000000ffff047224 */ /* 0x002fc400078e001d */
[----:B----4-:R-:W-:Y:S01]  /*b29f0*/  IMAD.MOV.U32 R5, RZ, RZ, R28 ;  /* 0x000000ffff057224 */ /* 0x010fe200078e001c */
        /* <DEDUP_REMOVED lines=114> */
[----:B---3--:R-:W-:Y:S01]  /*b3120*/  STL.64 [R1+0x63d8], R26 ;  /* 0x0063d81a01007387 */ /* 0x008fe20000100a00 */
[----:B--2---:R0:W-:Y:S03]  /*b3130*/  STL.64 [R1+0x63d0], R24 ;  /* 0x0063d01801007387 */ /* 0x0041e60000100a00 */
[----:B0-----:R-:W2:Y:S01]  /*b3140*/  LDL.LU R24, [R1+0x2f0] ;  /* 0x0002f00001187983 */ /* 0x001ea20000300800 */
[----:B------:R-:W2:Y:S02]  /*b3150*/  LDL.LU R25, [R1+0x2f4] ;  /* 0x0002f40001197983 */ /* 0x000ea40000300800 */
[----:B------:R-:W3:Y:S02]  /*b3160*/  LDL.LU R26, [R1+0x2f8] ;  /* 0x0002f800011a7983 */ /* 0x000ee40000300800 */
[----:B------:R-:W3:Y:S01]  /*b3170*/  LDL.LU R27, [R1+0x2fc] ;  /* 0x0002fc00011b7983 */ /* 0x000ee20000300800 */
[----:B------:R-:W4:Y:S01]  /*b3180*/  LDL.LU R29, [R1+0x6474] ;  /* 0x00647400011d7983 */ /* 0x000f220000300800 */
[----:B------:R-:W2:Y:S02]  /*b3190*/  LDL.LU R28, [R1+0x6470] ;  /* 0x00647000011c7983 */ /* 0x000ea40000300800 */
[----:B------:R-:W2:Y:S02]  /*b31a0*/  LDL.LU R16, [R1+0x140] ;  /* 0x0001400001107983 */ /* 0x000ea40000300800 */
[----:B------:R-:W-:-:S02]  /*b31b0*/  IMAD.MOV.U32 R17, RZ, RZ, R2 ;  /* 0x000000ffff117224 */ /* 0x000fc400078e0002 */
[----:B------:R-:W4:Y:S04]  /*b31c0*/  LDL.LU R2, [R1+0x646c] ;  /* 0x00646c0001027983 */ /* 0x000f280000300800 */
[----:B--2---:R-:W-:Y:S01]  /*b31d0*/  STL.64 [R1+0x6448], R16 ;  /* 0x0064481001007387 */ /* 0x004fe20000100a00 */
[----:B------:R0:W-:Y:S02]  /*b31e0*/  STL.64 [R1+0x6428], R4 ;  /* 0x0064280401007387 */ /* 0x0001e40000100a00 */
[----:B---3--:R-:W-:Y:S02]  /*b31f0*/  STL.64 [R1+0x63f0], R26 ;  /* 0x0063f01a01007387 */ /* 0x008fe40000100a00 */
[----:B------:R1:W-:Y:S02]  /*b3200*/  STL.64 [R1+0x63e8], R24 ;  /* 0x0063e81801007387 */ /* 0x0003e40000100a00 */
[----:B0-----:R-:W-:Y:S01]  /*b3210*/  IMAD.MOV.U32 R4, RZ, RZ, R0 ;  /* 0x000000ffff047224 */ /* 0x001fe200078e0000 */
[----:B-1----:R-:W2:Y:S01]  /*b3220*/  LDL.LU R24, [R1+0x300] ;  /* 0x0003000001187983 */ /* 0x002ea20000300800 */
[----:B------:R-:W2:Y:S02]  /*b3230*/  LDL.LU R25, [R1+0x304] ;  /* 0x0003040001197983 */ /* 0x000ea40000300800 */
[----:B------:R-:W3:Y:S02]  /*b3240*/  LDL.LU R26, [R1+0x308] ;  /* 0x00030800011a7983 */ /* 0x000ee40000300800 */
[----:B------:R-:W-:Y:S01]  /*b3250*/  IMAD.MOV.U32 R5, RZ, RZ, R3 ;  /* 0x000000ffff057224 */ /* 0x000fe200078e0003 */
[----:B------:R-:W3:Y:S01]  /*b3260*/  LDL.LU R27, [R1+0x30c] ;  /* 0x00030c00011b7983 */ /* 0x000ee20000300800 */
[----:B------:R-:W2:Y:S02]  /*b3270*/  LDL.LU R0, [R1+0x6468] ;  /* 0x0064680001007983 */ /* 0x000ea40000300800 */
[----:B------:R-:W2:Y:S02]  /*b3280*/  LDL.LU R3, [R1+0x6464] ;  /* 0x0064640001037983 */ /* 0x000ea40000300800 */
[----:B------:R-:W-:-:S02]  /*b3290*/  IMAD.MOV.U32 R16, RZ, RZ, R28 ;  /* 0x000000ffff107224 */ /* 0x000fc400078e001c */
[----:B------:R-:W2:Y:S01]  /*b32a0*/  LDL.LU R28, [R1+0x6460] ;  /* 0x00646000011c7983 */ /* 0x000ea20000300800 */
        /* <DEDUP_REMOVED lines=17> */
[----:B----4-:R-:W-:Y:S01]  /*b33c0*/  IMAD.MOV.U32 R17, RZ, RZ, R29 ;  /* 0x000000ffff117224 */ /* 0x010fe200078e001d */
[----:B--2---:R-:W-:Y:S01]  /*b33d0*/  STL.64 [R1+0x6420], R26 ;  /* 0x0064201a01007387 */ /* 0x004fe20000100a00 */
[----:B---3--:R0:W-:Y:S03]  /*b33e0*/  STL.64 [R1+0x6418], R24 ;  /* 0x0064181801007387 */ /* 0x0081e60000100a00 */
        /* <DEDUP_REMOVED lines=15> */
[----:B------:R-:W4:Y:S01]  /*b34e0*/  LDL.LU R12, [R1+0x1f0] ;  /* 0x0001f000010c7983 */ /* 0x000f220000300800 */
[----:B------:R-:W4:Y:S02]  /*b34f0*/  LDL.LU R13, [R1+0x1f4] ;  /* 0x0001f400010d7983 */ /* 0x000f240000300800 */
[----:B------:R-:W4:Y:S02]  /*b3500*/  LDL.LU R14, [R1+0x1f8] ;  /* 0x0001f800010e7983 */ /* 0x000f240000300800 */
[----:B------:R-:W4:Y:S01]  /*b3510*/  LDL.LU R15, [R1+0x1fc] ;  /* 0x0001fc00010f7983 */ /* 0x000f220000300800 */
[----:B------:R-:W2:Y:S01]  /*b3520*/  LDL.LU.64 R6, [R1+0x6458] ;  /* 0x0064580001067983 */ /* 0x000ea20000300a00 */
[----:B------:R-:W2:Y:S02]  /*b3530*/  LDL.LU.64 R4, [R1+0x6450] ;  /* 0x0064500001047983 */ /* 0x000ea40000300a00 */
[----:B------:R0:W-:Y:S02]  /*b3540*/  STL.64 [R1+0x350], R16 ;  /* 0x0003501001007387 */ /* 0x0001e40000100a00 */
[----:B------:R2:W-:Y:S01]  /*b3550*/  STL.64 [R1+0x358], R18 ;  /* 0x0003581201007387 */ /* 0x0005e20000100a00 */
[----:B0-----:R-:W2:Y:S02]  /*b3560*/  LDL.LU.64 R16, [R1+0x6448] ;  /* 0x0064480001107983 */ /* 0x001ea40000300a00 */
[C---:B--2---:R-:W-:Y:S02]  /*b3570*/  HMMA.16816.F32 R16, R20.reuse, R16, R4 ;  /* 0x000000101410723c */ /* 0x044fe40000001804 */
[----:B------:R-:W2:Y:S11]  /*b3580*/  LDL.LU.64 R4, [R1+0x6440] ;  /* 0x0064400001047983 */ /* 0x000eb60000300a00 */
[----:B------:R-:W-:Y:S10]  /*b3590*/  @!UPT UIADD3 URZ, URZ, URZ, URZ ;  /* 0x0000003f3f3ff290 */ /* 0x000ff4000fffe03f */
[----:B------:R-:W-:Y:S01]  /*b35a0*/  STL.64 [R1+0x340], R16 ;  /* 0x0003401001007387 */ /* 0x000fe20000100a00 */
[----:B------:R-:W-:Y:S02]  /*b35b0*/  STL.64 [R1+0x348], R18 ;  /* 0x0003481201007387 */ /* 0x000fe40000100a00 */
[----:B------:R-:W0:Y:S02]  /*b35c0*/  LDSM.16.MT88.4 R16, [R2+0x22800] ;  /* 0x022800000210783b */ /* 0x000e240000004200 */
[----:B0-----:R-:W-:Y:S02]  /*b35d0*/  STL.64 [R1+0x6240], R18 ;  /* 0x0062401201007387 */ /* 0x001fe40000100a00 */
[----:B------:R0:W-:Y:S02]  /*b35e0*/  STL.64 [R1+0x6238], R16 ;  /* 0x0062381001007387 */ /* 0x0001e40000100a00 */
[----:B0-----:R-:W3:Y:S01]  /*b35f0*/  LDL.LU R16, [R1+0x1d0] ;  /* 0x0001d00001107983 */ /* 0x001ee20000300800 */
[----:B------:R-:W3:Y:S02]  /*b3600*/  LDL.LU R17, [R1+0x1d4] ;  /* 0x0001d40001117983 */ /* 0x000ee40000300800 */
[----:B------:R-:W3:Y:S02]  /*b3610*/  LDL.LU R18, [R1+0x1d8] ;  /* 0x0001d80001127983 */ /* 0x000ee40000300800 */
[----:B------:R-:W3:Y:S01]  /*b3620*/  LDL.LU R19, [R1+0x1dc] ;  /* 0x0001dc0001137983 */ /* 0x000ee20000300800 */
[----:B------:R-:W-:Y:S01]  /*b3630*/  STL [R1+0x5998], R2 ;  /* 0x0059980201007387 */ /* 0x000fe20000100800 */
[C---:B--2---:R-:W-:Y:S03]  /*b3640*/  HMMA.16816.F32 R4, R20.reuse, R4, R24 ;  /* 0x000000041404723c */ /* 0x044fe60000001818 */
[----:B------:R-:W2:Y:S01]  /*b3650*/  LDL.LU.64 R26, [R1+0x6438] ;  /* 0x00643800011a7983 */ /* 0x000ea20000300a00 */
[----:B------:R-:W2:Y:S11]  /*b3660*/  LDL.LU.64 R24, [R1+0x6430] ;  /* 0x0064300001187983 */ /* 0x000eb60000300a00 */
[----:B------:R-:W-:Y:S08]  /*b3670*/  @!UPT UIADD3 URZ, URZ, URZ, URZ ;  /* 0x0000003f3f3ff290 */ /* 0x000ff0000fffe03f */
        /* <DEDUP_REMOVED lines=130> */
[----:B------:R-:W2:Y:S11]  /*b3ea0*/  LDL.LU.64 R8, [R1+0x6270] ;  /* 0x0062700001087983 */ /* 0x000eb60000300a00 */
[----:B------:R-:W-:Y:S10]  /*b3eb0*/  @!UPT UIADD3 URZ, URZ, URZ, URZ ;  /* 0x0000003f3f3ff290 */ /* 0x000ff4000fffe03f */
[----:B------:R-:W-:Y:S01]  /*b3ec0*/  STL.64 [R1+0x200], R24 ;  /* 0x0002001801007387 */ /* 0x000fe20000100a00 */
[----:B------:R0:W-:Y:S03]  /*b3ed0*/  STL.64 [R1+0x208], R26 ;  /* 0x0002081a01007387 */ /* 0x0001e60000100a00 */
[----:B0-----:R-:W2:Y:S01]  /*b3ee0*/  LDL.LU.64 R26, [R1+0x6268] ;  /* 0x00626800011a7983 */ /* 0x001ea20000300a00 */
[----:B------:R-:W4:Y:S02]  /*b3ef0*/  LDL.LU.64 R24, [R1+0x6260] ;  /* 0x0062600001187983 */ /* 0x000f240000300a00 */
[----:B----4-:R-:W-:Y:S11]  /*b3f00*/  HMMA.16816.F32 R12, R20, R24, R12 ;  /* 0x00000018140c723c */ /* 0x010ff6000000180c */
[----:B------:R-:W-:Y:S11]  /*b3f10*/  @!UPT UIADD3 URZ, URZ, URZ, URZ ;  /* 0x0000003f3f3ff290 */ /* 0x000ff6000fffe03f */
[----:B------:R-:W-:Y:S01]  /*b3f20*/  @!UPT UIADD3 URZ, URZ, URZ, URZ ;  /* 0x0000003f3f3ff290 */ /* 0x000fe2000fffe03f */
[----:B------:R-:W-:Y:S01]  /*b3f30*/  STL.64 [R1+0x1f0], R12 ;  /* 0x0001f00c01007387 */ /* 0x000fe20000100a00 */
[----:B------:R0:W-:Y:S03]  /*b3f40*/  STL.64 [R1+0x1f8], R14 ;  /* 0x0001f80e01007387 */ /* 0x0001e60000100a00 */
[----:B0-----:R-:W4:Y:S01]  /*b3f50*/  LDL.LU.64 R14, [R1+0x6258] ;  /* 0x00625800010e7983 */ /* 0x001f220000300a00 */
[----:B------:R-:W3:Y:S02]  /*b3f60*/  LDL.LU.64 R12, [R1+0x6250] ;  /* 0x00625000010c7983 */ /* 0x000ee40000300a00 */
[----:B--2---:R0:W-:Y:S02]  /*b3f70*/  STL.64 [R1+0x61b8], R26 ;  /* 0x0061b81a01007387 */ /* 0x0041e40000100a00 */
[----:B------:R-:W3:Y:S02]  /*b3f80*/  LDL.LU R24, [R1+0x1e0] ;  /* 0x0001e00001187983 */ /* 0x000ee40000300800 */
[----:B------:R-:W-:-:S02]  /*b3f90*/  IMAD.MOV.U32 R25, RZ, RZ, R28 ;  /* 0x000000ffff197224 */ /* 0x000fc400078e001c */
[----:B0-----:R-:W-:Y:S02]  /*b3fa0*/  IMAD.MOV.U32 R26, RZ, RZ, R3 ;  /* 0x000000ffff1a7224 */ /* 0x001fe400078e0003 */
[----:B------:R-:W-:Y:S01]  /*b3fb0*/  IMAD.MOV.U32 R27, RZ, RZ, R0 ;  /* 0x000000ffff1b7224 */ /* 0x000fe200078e0000 */
[C---:B------:R-:W-:Y:S11]  /*b3fc0*/  HMMA.16816.F32 R8, R20.reuse, R8, R16 ;  /* 0x000000081408723c */ /* 0x040ff60000001810 */
[----:B------:R-:W-:Y:S11]  /*b3fd0*/  @!UPT UIADD3 URZ, URZ, URZ, URZ ;  /* 0x0000003f3f3ff290 */ /* 0x000ff6000fffe03f */
[----:B------:R-:W-:Y:S02]  /*b3fe0*/  @!UPT UIADD3 URZ, URZ, URZ, URZ ;  /* 0x0000003f3f3ff290 */ /* 0x000fe4000fffe03f */
[----:B------:R-:W-:Y:S02]  /*b3ff0*/  IMAD.MOV.U32 R3, RZ, RZ, R10 ;  /* 0x000000ffff037224 */ /* 0x000fe400078e000a */
[----:B------:R-:W-:Y:S01]  /*b4000*/  IMAD.MOV.U32 R0, RZ, RZ, R11 ;  /* 0x000000ffff007224 */ /* 0x000fe200078e000b */
[----:B---3--:R-:W-:Y:S07]  /*b4010*/  HMMA.16816.F32 R24, R20, R12, R24 ;  /* 0x0000000c1418723c */ /* 0x008fee0000001818 */
[----:B------:R-:W-:-:S02]  /*b4020*/  IMAD.MOV.U32 R13, RZ, RZ, R8 ;  /* 0x000000ffff0d7224 */ /* 0x000fc400078e0008 */
[----:B------:R-:W-:Y:S11]  /*b4030*/  IMAD.MOV.U32 R12, RZ, RZ, R9 ;  /* 0x000000ffff0c7224 */ /* 0x000ff600078e0009 */
[----:B------:R-:W-:Y:S04]  /*b4040*/  @!UPT UIADD3 URZ, URZ, URZ, URZ ;  /* 0x0000003f3f3ff290 */ /* 0x000fe8000fffe03f */
[----:B------:R-:W-:Y:S02]  /*b4050*/  IMAD.MOV.U32 R28, RZ, RZ, R27 ;  /* 0x000000ffff1c7224 */ /* 0x000fe400078e001b */
[----:B------:R-:W-:Y:S02]  /*b4060*/  IMAD.MOV.U32 R29, RZ, RZ, R26 ;  /* 0x000000ffff1d7224 */ /* 0x000fe400078e001a */
[----:B------:R-:W-:Y:S01]  /*b4070*/  IMAD.MOV.U32 R2, RZ, RZ, R25 ;  /* 0x000000ffff027224 */ /* 0x000fe200078e0019 */
[----:B------:R-:W-:Y:S01]  /*b4080*/  STL [R1+0x1e0], R24 ;  /* 0x0001e01801007387 */ /* 0x000fe20000100800 */
[----:B------:R-:W-:Y:S02]  /*b4090*/  STL [R1+0x59b0], R28 ;  /* 0x0059b01c01007387 */ /* 0x000fe40000100800 */
[----:B------:R-:W-:Y:S01]  /*b40a0*/  STL [R1+0x59ac], R29 ;  /* 0x0059ac1d01007387 */ /* 0x000fe20000100800 */
[----:B------:R-:W-:Y:S01]  /*b40b0*/  STL [R1+0x59a8], R2 ;  /* 0x0059a80201007387 */ /* 0x000fe20000100800 */
[----:B------:R-:W2:Y:S02]  /*b40c0*/  LDL.LU R8, [R1+0x980] ;  /* 0x0009800001087983 */ /* 0x000ea40000300800 */
[----:B------:R-:W2:Y:S02]  /*b40d0*/  LDL.LU R9, [R1+0x984] ;  /* 0x0009840001097983 */ /* 0x000ea40000300800 */
[----:B------:R-:W3:Y:S01]  /*b40e0*/  LDL.LU R10, [R1+0x988] ;  /* 0x00098800010a7983 */ /* 0x000ee20000300800 */
[----:B------:R-:W3:Y:S04]  /*b40f0*/  LDL.LU R11, [R1+0x98c] ;  /* 0x00098c00010b7983 */ /* 0x000ee80000300800 */
[----:B---3--:R0:W-:Y:S01]  /*b4100*/  STL.64 [R1+0x6208], R10 ;  /* 0x0062080a01007387 */ /* 0x0081e20000100a00 */
[----:B--2---:R-:W-:Y:S03]  /*b4110*/  STL.64 [R1+0x6200], R8 ;  /* 0x0062000801007387 */ /* 0x004fe60000100a00 */
[----:B0-----:R-:W2:Y:S04]  /*b4120*/  LDL.64 R10, [R1+0x198] ;  /* 0x00019800010a7983 */ /* 0x001ea80000100a00 */
[----:B--2---:R0:W-:Y:S04]  /*b4130*/  STL.64 [R1+0x6210], R10 ;  /* 0x0062100a01007387 */ /* 0x0041e80000100a00 */
[----:B0-----:R-:W2:Y:S04]  /*b4140*/  LDL R10, [R1+0x1a8] ;  /* 0x0001a800010a7983 */ /* 0x001ea80000100800 */
[----:B------:R-:W2:Y:S01]  /*b4150*/  LDL R11, [R1+0x1ac] ;  /* 0x0001ac00010b7983 */ /* 0x000ea20000100800 */
[----:B------:R-:W3:Y:S02]  /*b4160*/  LDL.LU R16, [R1+0x1c0] ;  /* 0x0001c00001107983 */ /* 0x000ee40000300800 */
[----:B------:R-:W3:Y:S02]  /*b4170*/  LDL.LU R17, [R1+0x1c4] ;  /* 0x0001c40001117983 */ /* 0x000ee40000300800 */
[----:B------:R-:W3:Y:S01]  /*b4180*/  LDL.LU R18, [R1+0x1c8] ;  /* 0x0001c80001127983 */ /* 0x000ee20000300800 */
[----:B------:R-:W3:Y:S01]  /*b4190*/  LDL.LU R19, [R1+0x1cc] ;  /* 0x0001cc0001137983 */ /* 0x000ee20000300800 */
[----:B------:R-:W3:Y:S03]  /*b41a0*/  LDL R28, [R1+0x3ac8] ;  /* 0x003ac800011c7983 */ /* 0x000ee60000100800 */
[----:B--2---:R-:W-:Y:S01]  /*b41b0*/  STL.64 [R1+0x6220], R10 ;  /* 0x0062200a01007387 */ /* 0x004fe20000100a00 */
[----:B------:R-:W2:Y:S03]  /*b41c0*/  LDL.64 R26, [R1+0x158] ;  /* 0x00015800011a7983 */ /* 0x000ea60000100a00 */
[----:B--2---:R0:W-:Y:S01]  /*b41d0*/  STL.64 [R1+0x61d8], R26 ;  /* 0x0061d81a01007387 */ /* 0x0041e20000100a00 */
[----:B------:R-:W2:Y:S02]  /*b41e0*/  LDL.LU R24, [R1+0x960] ;  /* 0x0009600001187983 */ /* 0x000ea40000300800 */
[----:B------:R-:W2:Y:S01]  /*b41f0*/  LDL.LU R25, [R1+0x964] ;  /* 0x0009640001197983 */ /* 0x000ea20000300800 */
[----:B0-----:R-:W2:Y:S01]  /*b4200*/  LDL.LU R26, [R1+0x968] ;  /* 0x00096800011a7983 */ /* 0x001ea20000300800 */
[----:B----4-:R-:W-:-:S02]  /*b4210*/  IMAD.MOV.U32 R27, RZ, RZ, R14 ;  /* 0x000000ffff1b7224 */ /* 0x010fc400078e000e */
[----:B------:R-:W4:Y:S02]  /*b4220*/  LDL.LU R14, [R1+0x624c] ;  /* 0x00624c00010e7983 */ /* 0x000f240000300800 */
[----:B------:R-:W3:Y:S01]  /*b4230*/  LDL.LU R8, [R1+0x9b0] ;  /* 0x0009b00001087983 */ /* 0x000ee20000300800 */
[----:B------:R-:W3:Y:S01]  /*b4240*/  LDL.LU R9, [R1+0x9b4] ;  /* 0x0009b40001097983 */ /* 0x000ee20000300800 */
[----:B------:R-:W3:Y:S02]  /*b4250*/  LDL.LU R10, [R1+0x9b8] ;  /* 0x0009b800010a7983 */ /* 0x000ee40000300800 */
[----:B------:R-:W3:Y:S01]  /*b4260*/  LDL.LU R11, [R1+0x9bc] ;  /* 0x0009bc00010b7983 */ /* 0x000ee20000300800 */
[----:B--2---:R0:W-:Y:S01]  /*b4270*/  STL.64 [R1+0x61e8], R26 ;  /* 0x0061e81a01007387 */ /* 0x0041e20000100a00 */
[----:B------:R-:W-:Y:S03]  /*b4280*/  STL.64 [R1+0x61e0], R24 ;  /* 0x0061e01801007387 */ /* 0x000fe60000100a00 */
[----:B0-----:R-:W2:Y:S04]  /*b4290*/  LDL.64 R26, [R1+0x178] ;  /* 0x00017800011a7983 */ /* 0x001ea80000100a00 */
[----:B--2---:R0:W-:Y:S04]  /*b42a0*/  STL.64 [R1+0x61f8], R26 ;  /* 0x0061f81a01007387 */ /* 0x0041e80000100a00 */
[----:B0-----:R-:W2:Y:S01]  /*b42b0*/  LDL.64 R26, [R1+0x188] ;  /* 0x00018800011a7983 */ /* 0x001ea20000100a00 */
[----:B----4-:R-:W-:-:S03]  /*b42c0*/  IMAD.MOV.U32 R24, RZ, RZ, R14 ;  /* 0x000000ffff187224 */ /* 0x010fc600078e000e */
[----:B--2---:R0:W-:Y:S01]  /*b42d0*/  STL.64 [R1+0x6218], R26 ;  /* 0x0062181a01007387 */ /* 0x0041e20000100a00 */
[----:B------:R-:W2:Y:S02]  /*b42e0*/  LDL.LU R14, [R1+0x6248] ;  /* 0x00624800010e7983 */ /* 0x000ea40000300800 */
[----:B------:R-:W4:Y:S01]  /*b42f0*/  LDL.LU R25, [R1+0x9a4] ;  /* 0x0009a40001197983 */ /* 0x000f220000300800 */
[----:B0-----:R-:W2:Y:S01]  /*b4300*/  LDL.LU R26, [R1+0x9a8] ;  /* 0x0009a800011a7983 */ /* 0x001ea20000300800 */
[----:B------:R-:W2:Y:S01]  /*b4310*/  LDL.LU R27, [R1+0x9ac] ;  /* 0x0009ac00011b7983 */ /* 0x000ea20000300800 */
[----:B---3--:R-:W-:Y:S02]  /*b4320*/  HMMA.16816.F32 R20, R20, R4, R16 ;  /* 0x000000041414723c */ /* 0x008fe40000001810 */
[----:B--2---:R0:W-:Y:S01]  /*b4330*/  STL.64 [R1+0x6230], R26 ;  /* 0x0062301a01007387 */ /* 0x0041e20000100a00 */
[----:B----4-:R-:W-:Y:S03]  /*b4340*/  STL.64 [R1+0x6228], R24 ;  /* 0x0062281801007387 */ /* 0x010fe60000100a00 */
[----:B0-----:R-:W2:Y:S01]  /*b4350*/  LDL.64 R26, [R1+0x1b8] ;  /* 0x0001b800011a7983 */ /* 0x001ea20000100a00 */
[----:B------:R-:W-:Y:S02]  /*b4360*/  STL [R1+0x5ff8], R13 ;  /* 0x005ff80d01007387 */ /* 0x000fe40000100800 */
[----:B------:R-:W-:Y:S02]  /*b4370*/  STL [R1+0x61f4], R14 ;  /* 0x0061f40e01007387 */ /* 0x000fe40000100800 */
[----:B------:R0:W-:Y:S02]  /*b4380*/  STL [R1+0x61f0], R12 ;  /* 0x0061f00c01007387 */ /* 0x0001e40000100800 */
[----:B0-----:R-:W3:Y:S01]  /*b4390*/  LDL.LU R12, [R1+0x970] ;  /* 0x00097000010c7983 */ /* 0x001ee20000300800 */
[----:B------:R-:W3:Y:S02]  /*b43a0*/  LDL.LU R13, [R1+0x974] ;  /* 0x00097400010d7983 */ /* 0x000ee40000300800 */
[----:B------:R-:W3:Y:S02]  /*b43b0*/  LDL.LU R14, [R1+0x978] ;  /* 0x00097800010e7983 */ /* 0x000ee40000300800 */
[----:B------:R-:W-:Y:S01]  /*b43c0*/  STL [R1+0x59b8], R0 ;  /* 0x0059b80001007387 */ /* 0x000fe20000100800 */
[----:B------:R-:W-:Y:S01]  /*b43d0*/  STL [R1+0x59b4], R3 ;  /* 0x0059b40301007387 */ /* 0x000fe20000100800 */
[----:B------:R-:W2:Y:S02]  /*b43e0*/  LDL.LU.64 R18, [R1+0x6240] ;  /* 0x0062400001127983 */ /* 0x000ea40000300a00 */
[----:B------:R-:W2:Y:S02]  /*b43f0*/  LDL.LU.64 R16, [R1+0x6238] ;  /* 0x0062380001107983 */ /* 0x000ea40000300a00 */
[----:B------:R-:W-:Y:S01]  /*b4400*/  STL.64 [R1+0x1c0], R20 ;  /* 0x0001c01401007387 */ /* 0x000fe20000100a00 */
[----:B------:R-:W-:Y:S02]  /*b4410*/  STL.64 [R1+0x1c8], R22 ;  /* 0x0001c81601007387 */ /* 0x000fe40000100a00 */
[----:B------:R-:W0:Y:S02]  /*b4420*/  LDSM.16.MT88.4 R20, [R28+0x22800] ;  /* 0x022800001c14783b */ /* 0x000e240000004200 */
[----:B0-----:R-:W-:Y:S02]  /*b4430*/  STL.64 [R1+0x5fc8], R22 ;  /* 0x005fc81601007387 */ /* 0x001fe40000100a00 */
[----:B------:R0:W-:Y:S02]  /*b4440*/  STL.64 [R1+0x5fc0], R20 ;  /* 0x005fc01401007387 */ /* 0x0001e40000100a00 */
[----:B0-----:R-:W4:Y:S01]  /*b4450*/  LDL.LU R20, [R1+0x990] ;  /* 0x0009900001147983 */ /* 0x001f220000300800 */
[----:B------:R-:W4:Y:S02]  /*b4460*/  LDL.LU R21, [R1+0x994] ;  /* 0x0009940001157983 */ /* 0x000f240000300800 */
[----:B------:R-:W4:Y:S02]  /*b4470*/  LDL.LU R22, [R1+0x998] ;  /* 0x0009980001167983 */ /* 0x000f240000300800 */
[----:B------:R-:W4:Y:S01]  /*b4480*/  LDL.LU R23, [R1+0x99c] ;  /* 0x00099c0001177983 */ /* 0x000f220000300800 */
[----:B--2---:R-:W-:Y:S01]  /*b4490*/  HMMA.16816.F32 R8, R16, R26, R8 ;  /* 0x0000001a1008723c */ /* 0x004fe20000001808 */
[----:B------:R-:W-:-:S02]  /*b44a0*/  IMAD.MOV.U32 R2, RZ, RZ, R26 ;  /* 0x000000ffff027224 */ /* 0x000fc400078e001a */
[----:B------:R-:W-:Y:S02]  /*b44b0*/  IMAD.MOV.U32 R0, RZ, RZ, R27 ;  /* 0x000000ffff007224 */ /* 0x000fe400078e001b */
[----:B------:R-:W2:Y:S01]  /*b44c0*/  LDL.LU.64 R26, [R1+0x6230] ;  /* 0x00623000011a7983 */ /* 0x000ea20000300a00 */
[----:B------:R-:W2:Y:S11]  /*b44d0*/  LDL.LU.64 R24, [R1+0x6228] ;  /* 0x0062280001187983 */ /* 0x000eb60000300a00 */
[----:B------:R-:W-:Y:S06]  /*b44e0*/  @!UPT UIADD3 URZ, URZ, URZ, URZ ;  /* 0x0000003f3f3ff290 */ /* 0x000fec000fffe03f */
[----:B------:R-:W-:Y:S01]  /*b44f0*/  STL.64 [R1+0x9b0], R8 ;  /* 0x0009b00801007387 */ /* 0x000fe20000100a00 */
[----:B------:R0:W-:Y:S02]  /*b4500*/  STL [R1+0x9b8], R10 ;  /* 0x0009b80a01007387 */ /* 0x0001e40000100800 */
[----:B------:R-:W-:Y:S02]  /*b4510*/  IMAD.MOV.U32 R4, RZ, RZ, R11 ;  /* 0x000000ffff047224 */ /* 0x000fe400078e000b */
[----:B0-----:R-:W2:Y:S03]  /*b4520*/  LDL.LU.64 R10, [R1+0x6220] ;  /* 0x00622000010a7983 */ /* 0x001ea60000300a00 */
[----:B------:R-:W-:Y:S01]  /*b4530*/  STL [R1+0x5aa0], R4 ;  /* 0x005aa00401007387 */ /* 0x000fe20000100800 */
[C---:B--2---:R-:W-:Y:S01]  /*b4540*/  HMMA.16816.F32 R8, R16.reuse, R10, R24 ;  /* 0x0000000a1008723c */ /* 0x044fe20000001818 */
[----:B------:R-:W2:Y:S11]  /*b4550*/  LDL.LU.64 R26, [R1+0x6218] ;  /* 0x00621800011a7983 */ /* 0x000eb60000300a00 */
[----:B------:R-:W-:Y:S11]  /*b4560*/  @!UPT UIADD3 URZ, URZ, URZ, URZ ;  /* 0x0000003f3f3ff290 */ /* 0x000ff6000fffe03f */
[----:B------:R-:W-:Y:S01]  /*b4570*/  STL.64 [R1+0x9a0], R8 ;  /* 0x0009a00801007387 */ /* 0x000fe20000100a00 */
[----:B------:R0:W-:Y:S03]  /*b4580*/  STL.64 [R1+0x9a8], R10 ;  /* 0x0009a80a01007387 */ /* 0x0001e60000100a00 */
[----:B0-----:R-:W4:Y:S02]  /*b4590*/  LDL.LU.64 R10, [R1+0x6210] ;  /* 0x00621000010a7983 */ /* 0x001f240000300a00 */
[C---:B----4-:R-:W-:Y:S11]  /*b45a0*/  HMMA.16816.F32 R20, R16.reuse, R10, R20 ;  /* 0x0000000a1014723c */ /* 0x050ff60000001814 */
[----:B------:R-:W-:Y:S11]  /*b45b0*/  @!UPT UIADD3 URZ, URZ, URZ, URZ ;  /* 0x0000003f3f3ff290 */ /* 0x000ff6000fffe03f */
[----:B------:R-:W-:Y:S01]  /*b45c0*/  @!UPT UIADD3 URZ, URZ, URZ, URZ ;  /* 0x0000003f3f3ff290 */ /* 0x000fe2000fffe03f */
[----:B------:R-:W-:Y:S01]  /*b45d0*/  STL.64 [R1+0x990], R20 ;  /* 0x0009901401007387 */ /* 0x000fe20000100a00 */
[----:B------:R0:W-:Y:S02]  /*b45e0*/  STL.64 [R1+0x998], R22 ;  /* 0x0009981601007387 */ /* 0x0001e40000100a00 */
[----:B0-----:R-:W-:Y:S02]  /*b45f0*/  IMAD.MOV.U32 R23, RZ, RZ, R10 ;  /* 0x000000ffff177224 */ /* 0x001fe400078e000a */
[----:B------:R-:W-:Y:S02]  /*b4600*/  IMAD.MOV.U32 R22, RZ, RZ, R11 ;  /* 0x000000ffff167224 */ /* 0x000fe400078e000b */
[----:B------:R-:W2:Y:S01]  /*b4610*/  LDL.LU.64 R10, [R1+0x6208] ;  /* 0x00620800010a7983 */ /* 0x000ea20000300a00 */
[----:B------:R-:W2:Y:S02]  /*b4620*/  LDL.LU.64 R8, [R1+0x6200] ;  /* 0x0062000001087983 */ /* 0x000ea40000300a00 */
[C---:B--2---:R-:W-:Y:S11]  /*b4630*/  HMMA.16816.F32 R8, R16.reuse, R26, R8 ;  /* 0x0000001a1008723c */ /* 0x044ff60000001808 */
[----:B------:R-:W-:Y:S11]  /*b4640*/  @!UPT UIADD3 URZ, URZ, URZ, URZ ;  /* 0x0000003f3f3ff290 */ /* 0x000ff6000fffe03f */
[----:B------:R-:W-:Y:S01]  /*b4650*/  @!UPT UIADD3 URZ, URZ, URZ, URZ ;  /* 0x0000003f3f3ff290 */ /* 0x000fe2000fffe03f */
[----:B------:R-:W-:Y:S01]  /*b4660*/  STL.64 [R1+0x980], R8 ;  /* 0x0009800801007387 */ /* 0x000fe20000100a00 */
[----:B------:R0:W-:Y:S02]  /*b4670*/  STL.64 [R1+0x988], R10 ;  /* 0x0009880a01007387 */ /* 0x0001e40000100a00 */
[----:B0-----:R-:W-:Y:S02]  /*b4680*/  IMAD.MOV.U32 R10, RZ, RZ, R26 ;  /* 0x000000ffff0a7224 */ /* 0x001fe400078e001a */
[----:B------:R-:W-:Y:S02]  /*b4690*/  IMAD.MOV.U32 R11, RZ, RZ, R27 ;  /* 0x000000ffff0b7224 */ /* 0x000fe400078e001b */
[----:B------:R-:W3:Y:S03]  /*b46a0*/  LDL.LU.64 R26, [R1+0x61f8] ;  /* 0x0061f800011a7983 */ /* 0x000ee60000300a00 */
[----:B------:R0:W-:Y:S02]  /*b46b0*/  STL.64 [R1+0x6020], R10 ;  /* 0x0060200a01007387 */ /* 0x0001e40000100a00 */
[----:B------:R-:W2:Y:S02]  /*b46c0*/  LDL.LU R8, [R1+0x950] ;  /* 0x0009500001087983 */ /* 0x000ea40000300800 */
[----:B------:R-:W2:Y:S01]  /*b46d0*/  LDL.LU R9, [R1+0x954] ;  /* 0x0009540001097983 */ /* 0x000ea20000300800 */
[----:B0-----:R-:W2:Y:S01]  /*b46e0*/  LDL.LU R10, [R1+0x958] ;  /* 0x00095800010a7983 */ /* 0x001ea20000300800 */
[----:B------:R-:W2:Y:S01]  /*b46f0*/  LDL.LU R11, [R1+0x95c] ;  /* 0x00095c00010b7983 */ /* 0x000ea20000300800 */
[C---:B---3--:R-:W-:Y:S11]  /*b4700*/  HMMA.16816.F32 R12, R16.reuse, R26, R12 ;  /* 0x0000001a100c723c */ /* 0x048ff6000000180c */
[----:B------:R-:W-:Y:S11]  /*b4710*/  @!UPT UIADD3 URZ, URZ, URZ, URZ ;  /* 0x0000003f3f3ff290 */ /* 0x000ff6000fffe03f */
[----:B------:R-:W-:Y:S01]  /*b4720*/  @!UPT UIADD3 URZ, URZ, URZ, URZ ;  /* 0x0000003f3f3ff290 */ /* 0x000fe2000fffe03f */
[----:B------:R-:W-:Y:S01]  /*b4730*/  STL.64 [R1+0x970], R12 ;  /* 0x0009700c01007387 */ /* 0x000fe20000100a00 */
[----:B------:R0:W-:Y:S03]  /*b4740*/  STL.64 [R1+0x978], R14 ;  /* 0x0009780e01007387 */ /* 0x0001e60000100a00 */
[----:B0-----:R-:W3:Y:S01]  /*b4750*/  LDL.LU R14, [R1+0x61f4] ;  /* 0x0061f400010e7983 */ /* 0x001ee20000300800 */
[----:B------:R-:W4:Y:S02]  /*b4760*/  LDL.LU R12, [R1+0x61f0] ;  /* 0x0061f000010c7983 */ /* 0x000f240000300800 */
[----:B------:R-:W-:Y:S02]  /*b4770*/  IMAD.MOV.U32 R15, RZ, RZ, R26 ;  /* 0x000000ffff0f7224 */ /* 0x000fe400078e001a */
[----:B------:R-:W-:Y:S02]  /*b4780*/  IMAD.MOV.U32 R13, RZ, RZ, R27 ;  /* 0x000000ffff0d7224 */ /* 0x000fe400078e001b */
[----:B------:R-:W2:Y:S01]  /*b4790*/  LDL.LU.64 R26, [R1+0x61e8] ;  /* 0x0061e800011a7983 */ /* 0x000ea20000300a00 */
[----:B------:R-:W2:Y:S03]  /*b47a0*/  LDL.LU.64 R24, [R1+0x61e0] ;  /* 0x0061e00001187983 */ /* 0x000ea60000300a00 */
[----:B---3--:R0:W-:Y:S01]  /*b47b0*/  STL.64 [R1+0x6008], R14 ;  /* 0x0060080e01007387 */ /* 0x0081e20000100a00 */
[----:B----4-:R-:W-:Y:S03]  /*b47c0*/  STL.64 [R1+0x6000], R12 ;  /* 0x0060000c01007387 */ /* 0x010fe60000100a00 */
[----:B0-----:R-:W2:Y:S02]  /*b47d0*/  LDL.64 R14, [R1+0x168] ;  /* 0x00016800010e7983 */ /* 0x001ea40000100a00 */
[C---:B--2---:R-:W-:Y:S11]  /*b47e0*/  HMMA.16816.F32 R24, R16.reuse, R14, R24 ;  /* 0x0000000e1018723c */ /* 0x044ff60000001818 */
[----:B------:R-:W-:Y:S11]  /*b47f0*/  @!UPT UIADD3 URZ, URZ, URZ, URZ ;  /* 0x0000003f3f3ff290 */ /* 0x000ff6000fffe03f */
[----:B------:R-:W-:Y:S01]  /*b4800*/  @!UPT UIADD3 URZ, URZ, URZ, URZ ;  /* 0x0000003f3f3ff290 */ /* 0x000fe2000fffe03f */
[----:B------:R-:W-:Y:S01]  /*b4810*/  STL.64 [R1+0x960], R24 ;  /* 0x0009601801007387 */ /* 0x000fe20000100a00 */
[----:B------:R0:W-:Y:S03]  /*b4820*/  STL.64 [R1+0x968], R26 ;  /* 0x0009681a01007387 */ /* 0x0001e60000100a00 */
[----:B0-----:R-:W2:Y:S01]  /*b4830*/  LDL.LU.64 R26, [R1+0x61d8] ;  /* 0x0061d800011a7983 */ /* 0x001ea20000300a00 */
[----:B------:R-:W-:Y:S02]  /*b4840*/  IMAD.MOV.U32 R21, RZ, RZ, R14 ;  /* 0x000000ffff157224 */ /* 0x000fe400078e000e */
[----:B------:R-:W-:Y:S02]  /*b4850*/  IMAD.MOV.U32 R20, RZ, RZ, R15 ;  /* 0x000000ffff147224 */ /* 0x000fe400078e000f */
[----:B------:R0:W-:Y:S03]  /*b4860*/  STL.64 [R1+0x6018], R22 ;  /* 0x0060181601007387 */ /* 0x0001e60000100a00 */
[----:B------:R-:W-:Y:S01]  /*b4870*/  STL.64 [R1+0x6010], R20 ;  /* 0x0060101401007387 */ /* 0x000fe20000100a00 */
[----:B--2---:R-:W-:Y:S11]  /*b4880*/  HMMA.16816.F32 R8, R16, R26, R8 ;  /* 0x0000001a1008723c */ /* 0x004ff60000001808 */
[----:B------:R-:W-:Y:S11]  /*b4890*/  @!UPT UIADD3 URZ, URZ, URZ, URZ ;  /* 0x0000003f3f3ff290 */ /* 0x000ff6000fffe03f */
[----:B------:R-:W-:Y:S01]  /*b48a0*/  @!UPT UIADD3 URZ, URZ, URZ, URZ ;  /* 0x0000003f3f3ff290 */ /* 0x000fe2000fffe03f */
[----:B------:R-:W-:Y:S01]  /*b48b0*/  STL.64 [R1+0x950], R8 ;  /* 0x0009500801007387 */ /* 0x000fe20000100a00 */
[----:B------:R-:W-:Y:S02]  /*b48c0*/  STL.64 [R1+0x958], R10 ;  /* 0x0009580a01007387 */ /* 0x000fe40000100a00 */
[----:B0-----:R-:W2:Y:S02]  /*b48d0*/  LDL.64 R22, [R1+0xf8] ;  /* 0x0000f80001167983 */ /* 0x001ea40000100a00 */
[----:B--2---:R0:W-:Y:S04]  /*b48e0*/  STL.64 [R1+0x6150], R22 ;  /* 0x0061501601007387 */ /* 0x0041e80000100a00 */
[----:B0-----:R-:W2:Y:S01]  /*b48f0*/  LDL.64 R22, [R1+0x108] ;  /* 0x0001080001167983 */ /* 0x001ea20000100a00 */
[----:B------:R-:W-:-:S02]  /*b4900*/  IMAD.MOV.U32 R4, RZ, RZ, R26 ;  /* 0x000000ffff047224 */ /* 0x000fc400078e001a */
[----:B------:R-:W-:Y:S01]  /*b4910*/  IMAD.MOV.U32 R3, RZ, RZ, R27 ;  /* 0x000000ffff037224 */ /* 0x000fe200078e001b */
[----:B--2---:R0:W-:Y:S01]  /*b4920*/  STL.64 [R1+0x6168], R22 ;  /* 0x0061681601007387 */ /* 0x0041e20000100a00 */
[----:B------:R-:W2:Y:S02]  /*b4930*/  LDL.LU R12, [R1+0x8e0] ;  /* 0x0008e000010c7983 */ /* 0x000ea40000300800 */
[----:B------:R-:W2:Y:S02]  /*b4940*/  LDL.LU R13, [R1+0x8e4] ;  /* 0x0008e400010d7983 */ /* 0x000ea40000300800 */
[----:B------:R-:W3:Y:S01]  /*b4950*/  LDL.LU R14, [R1+0x8e8] ;  /* 0x0008e800010e7983 */ /* 0x000ee20000300800 */
[----:B------:R-:W3:Y:S01]  /*b4960*/  LDL.LU R15, [R1+0x8ec] ;  /* 0x0008ec00010f7983 */ /* 0x000ee20000300800 */
[----:B------:R-:W4:Y:S02]  /*b4970*/  LDL.LU R24, [R1+0x940] ;  /* 0x0009400001187983 */ /* 0x000f240000300800 */
[----:B------:R-:W4:Y:S02]  /*b4980*/  LDL.LU R25, [R1+0x944] ;  /* 0x0009440001197983 */ /* 0x000f240000300800 */
[----:B------:R-:W4:Y:S01]  /*b4990*/  LDL.LU R26, [R1+0x948] ;  /* 0x00094800011a7983 */ /* 0x000f220000300800 */
[----:B------:R-:W4:Y:S04]  /*b49a0*/  LDL.LU R27, [R1+0x94c] ;  /* 0x00094c00011b7983 */ /* 0x000f280000300800 */
[----:B0-----:R-:W2:Y:S04]  /*b49b0*/  LDL.64 R22, [R1+0x118] ;  /* 0x0001180001167983 */ /* 0x001ea80000100a00 */
[----:B--2---:R0:W-:Y:S04]  /*b49c0*/  STL.64 [R1+0x6180], R22 ;  /* 0x0061801601007387 */ /* 0x0041e80000100a00 */
[----:B0-----:R-:W2:Y:S04]  /*b49d0*/  LDL.64 R22, [R1+0x128] ;  /* 0x0001280001167983 */ /* 0x001ea80000100a00 */
[----:B--2---:R0:W-:Y:S04]  /*b49e0*/  STL.64 [R1+0x6198], R22 ;  /* 0x0061981601007387 */ /* 0x0041e80000100a00 */
[----:B0-----:R-:W2:Y:S04]  /*b49f0*/  LDL.64 R22, [R1+0x138] ;  /* 0x0001380001167983 */ /* 0x001ea80000100a00 */
[----:B--2---:R0:W-:Y:S04]  /*b4a00*/  STL.64 [R1+0x61b0], R22 ;  /* 0x0061b01601007387 */ /* 0x0041e80000100a00 */
[----:B0-----:R-:W4:Y:S01]  /*b4a10*/  LDL.64 R22, [R1+0x148] ;  /* 0x0001480001167983 */ /* 0x001f220000100a00 */
[----:B---3--:R-:W-:Y:S02]  /*b4a20*/  STL.64 [R1+0x6148], R14 ;  /* 0x0061480e01007387 */ /* 0x008fe40000100a00 */
[----:B------:R0:W-:Y:S02]  /*b4a30*/  STL.64 [R1+0x6140], R12 ;  /* 0x0061400c01007387 */ /* 0x0001e40000100a00 */
[----:B0-----:R-:W2:Y:S01]  /*b4a40*/  LDL.LU R12, [R1+0x8f0] ;  /* 0x0008f000010c7983 */ /* 0x001ea20000300800 */
[----:B------:R-:W2:Y:S02]  /*b4a50*/  LDL.LU R13, [R1+0x8f4] ;  /* 0x0008f400010d7983 */ /* 0x000ea40000300800 */
[----:B------:R-:W-:-:S02]  /*b4a60*/  IMAD.MOV.U32 R14, RZ, RZ, R6 ;  /* 0x000000ffff0e7224 */ /* 0x000fc400078e0006 */
[----:B------:R-:W-:Y:S01]  /*b4a70*/  IMAD.MOV.U32 R15, RZ, RZ, R7 ;  /* 0x000000ffff0f7224 */ /* 0x000fe200078e0007 */
[----:B------:R-:W3:Y:S01]  /*b4a80*/  LDL.LU R6, [R1+0x61d4] ;  /* 0x0061d40001067983 */ /* 0x000ee20000300800 */
[----:B------:R-:W3:Y:S03]  /*b4a90*/  LDL.LU R7, [R1+0x61d0] ;  /* 0x0061d00001077983 */ /* 0x000ee60000300800 */
[----:B------:R-:W-:Y:S04]  /*b4aa0*/  STL.64 [R1+0x6160], R14 ;  /* 0x0061600e01007387 */ /* 0x000fe80000100a00 */
        /* <DEDUP_REMOVED lines=9> */
[----:B---3--:R-:W-:-:S02]  /*b4b40*/  IMAD.MOV.U32 R14, RZ, RZ, R7 ;  /* 0x000000ffff0e7224 */ /* 0x008fc400078e0007 */
[----:B------:R-:W-:Y:S01]  /*b4b50*/  IMAD.MOV.U32 R15, RZ, RZ, R6 ;  /* 0x000000ffff0f7224 */ /* 0x000fe200078e0006 */
[----:B------:R-:W3:Y:S01]  /*b4b60*/  LDL.LU R7, [R1+0x61cc] ;  /* 0x0061cc0001077983 */ /* 0x000ee20000300800 */
[----:B------:R-:W3:Y:S03]  /*b4b70*/  LDL.LU R6, [R1+0x61c8] ;  /* 0x0061c80001067983 */ /* 0x000ee60000300800 */
[----:B------:R-:W-:Y:S01]  /*b4b80*/  STL.64 [R1+0x6190], R14 ;  /* 0x0061900e01007387 */ /* 0x000fe20000100a00 */
[----:B----4-:R-:W-:Y:S03]  /*b4b90*/  HMMA.16816.F32 R24, R16, R22, R24 ;  /* 0x000000161018723c */ /* 0x010fe60000001818 */
[----:B--2---:R0:W-:Y:S04]  /*b4ba0*/  STL.64 [R1+0x6188], R12 ;  /* 0x0061880c01007387 */ /* 0x0041e80000100a00 */
[----:B0-----:R-:W2:Y:S01]  /*b4bb0*/  LDL.LU R12, [R1+0x920] ;  /* 0x00092000010c7983 */ /* 0x001ea20000300800 */
[----:B------:R-:W2:Y:S02]  /*b4bc0*/  LDL.LU R13, [R1+0x924] ;  /* 0x00092400010d7983 */ /* 0x000ea40000300800 */
[----:B------:R-:W4:Y:S02]  /*b4bd0*/  LDL.LU R14, [R1+0x928] ;  /* 0x00092800010e7983 */ /* 0x000f240000300800 */
[----:B------:R-:W4:Y:S02]  /*b4be0*/  LDL.LU R15, [R1+0x92c] ;  /* 0x00092c00010f7983 */ /* 0x000f240000300800 */
[----:B------:R-:W-:Y:S01]  /*b4bf0*/  IMAD.MOV.U32 R5, RZ, RZ, R23 ;  /* 0x000000ffff057224 */ /* 0x000fe200078e0017 */
[----:B----4-:R3:W-:Y:S01]  /*b4c00*/  STL.64 [R1+0x61a8], R14 ;  /* 0x0061a80e01007387 */ /* 0x0107e20000100a00 */
[----:B--2---:R0:W-:Y:S02]  /*b4c10*/  STL.64 [R1+0x61a0], R12 ;  /* 0x0061a00c01007387 */ /* 0x0041e40000100a00 */
[----:B---3--:R-:W-:Y:S01]  /*b4c20*/  IMAD.MOV.U32 R14, RZ, RZ, R6 ;  /* 0x000000ffff0e7224 */ /* 0x008fe200078e0006 */
[----:B0-----:R-:W2:Y:S01]  /*b4c30*/  LDL.LU R12, [R1+0x930] ;  /* 0x00093000010c7983 */ /* 0x001ea20000300800 */
[----:B------:R-:W2:Y:S02]  /*b4c40*/  LDL.LU R13, [R1+0x934] ;  /* 0x00093400010d7983 */ /* 0x000ea40000300800 */
[----:B------:R-:W3:Y:S02]  /*b4c50*/  LDL.LU R6, [R1+0x61c4] ;  /* 0x0061c40001067983 */ /* 0x000ee40000300800 */
[----:B------:R-:W-:-:S02]  /*b4c60*/  IMAD.MOV.U32 R15, RZ, RZ, R7 ;  /* 0x000000ffff0f7224 */ /* 0x000fc400078e0007 */
[----:B------:R-:W3:Y:S01]  /*b4c70*/  LDL.LU R7, [R1+0x61c0] ;  /* 0x0061c00001077983 */ /* 0x000ee20000300800 */
[----:B------:R-:W4:Y:S02]  /*b4c80*/  LDL.64 R10, [R1+0xe8] ;  /* 0x0000e800010a7983 */ /* 0x000f240000100a00 */
[----:B------:R-:W-:Y:S02]  /*b4c90*/  STL [R1+0x5ec4], R3 ;  /* 0x005ec40301007387 */ /* 0x000fe40000100800 */
[----:B------:R-:W-:Y:S01]  /*b4ca0*/  STL [R1+0x5ec0], R4 ;  /* 0x005ec00401007387 */ /* 0x000fe20000100800 */
[----:B------:R0:W-:Y:S01]  /*b4cb0*/  STL.64 [R1+0x940], R24 ;  /* 0x0009401801007387 */ /* 0x0001e20000100a00 */
[----:B------:R1:W-:Y:S02]  /*b4cc0*/  STL.64 [R1+0x948], R26 ;  /* 0x0009481a01007387 */ /* 0x0003e40000100a00 */
[----:B0-----:R-:W-:Y:S01]  /*b4cd0*/  IMAD.MOV.U32 R24, RZ, RZ, R22 ;  /* 0x000000ffff187224 */ /* 0x001fe200078e0016 */
[----:B-1----:R-:W2:Y:S01]  /*b4ce0*/  LDL.LU.64 R26, [R1+0x61b8] ;  /* 0x0061b800011a7983 */ /* 0x002ea20000300a00 */
        /* <DEDUP_REMOVED lines=52> */
[----:B0-----:R-:W4:Y:S01]  /*b5030*/  LDL.LU.64 R14, [R1+0x6148] ;  /* 0x00614800010e7983 */ /* 0x001f220000300a00 */
[----:B------:R-:W4:Y:S02]  /*b5040*/  LDL.LU.64 R12, [R1+0x6140] ;  /* 0x00614000010c7983 */ /* 0x000f240000300a00 */
[----:B------:R-:W-:Y:S02]  /*b5050*/  IMAD.MOV.U32 R25, RZ, RZ, R23 ;  /* 0x000000ffff197224 */ /* 0x000fe400078e0017 */
[----:B------:R-:W-:-:S03]  /*b5060*/  IMAD.MOV.U32 R4, RZ, RZ, R22 ;  /* 0x000000ffff047224 */ /* 0x000fc600078e0016 */
[----:B------:R-:W-:Y:S02]  /*b5070*/  STL [R1+0x5ef4], R25 ;  /* 0x005ef41901007387 */ /* 0x000fe40000100800 */
[----:B------:R-:W-:Y:S02]  /*b5080*/  STL [R1+0x5ef0], R4 ;  /* 0x005ef00401007387 */ /* 0x000fe40000100800 */
[----:B---3--:R4:W-:Y:S02]  /*b5090*/  STL.64 [R1+0x6120], R6 ;  /* 0x0061200601007387 */ /* 0x0089e40000100a00 */
[C---:B----4-:R-:W-:Y:S11]  /*b50a0*/  HMMA.16816.F32 R4, R16.reuse, R10, R12 ;  /* 0x0000000a1004723c */ /* 0x050ff6000000180c */
[----:B------:R-:W-:Y:S11]  /*b50b0*/  @!UPT UIADD3 URZ, URZ, URZ, URZ ;  /* 0x0000003f3f3ff290 */ /* 0x000ff6000fffe03f */
[----:B------:R-:W-:Y:S01]  /*b50c0*/  @!UPT UIADD3 URZ, URZ, URZ, URZ ;  /* 0x0000003f3f3ff290 */ /* 0x000fe2000fffe03f */
[----:B------:R-:W-:Y:S01]  /*b50d0*/  STL.64 [R1+0x8e0], R4 ;  /* 0x0008e00401007387 */ /* 0x000fe20000100a00 */
[----:B------:R-:W-:Y:S02]  /*b50e0*/  STL.64 [R1+0x8e8], R6 ;  /* 0x0008e80601007387 */ /* 0x000fe40000100a00 */
[----:B------:R-:W2:Y:S02]  /*b50f0*/  LDL.64 R22, [R1+0x88] ;  /* 0x0000880001167983 */ /* 0x000ea40000100a00 */
[----:B--2---:R0:W-:Y:S04]  /*b5100*/  STL.64 [R1+0x60d0], R22 ;  /* 0x0060d01601007387 */ /* 0x0041e80000100a00 */
[----:B0-----:R-:W2:Y:S04]  /*b5110*/  LDL.64 R22, [R1+0x98] ;  /* 0x0000980001167983 */ /* 0x001ea80000100a00 */
[----:B--2---:R0:W-:Y:S01]  /*b5120*/  STL.64 [R1+0x60e8], R22 ;  /* 0x0060e81601007387 */ /* 0x0041e20000100a00 */
[----:B------:R-:W2:Y:S02]  /*b5130*/  LDL.LU R12, [R1+0x870] ;  /* 0x00087000010c7983 */ /* 0x000ea40000300800 */
[----:B------:R-:W2:Y:S02]  /*b5140*/  LDL.LU R13, [R1+0x874] ;  /* 0x00087400010d7983 */ /* 0x000ea40000300800 */
[----:B------:R-:W3:Y:S01]  /*b5150*/  LDL.LU R14, [R1+0x878] ;  /* 0x00087800010e7983 */ /* 0x000ee20000300800 */
[----:B------:R-:W3:Y:S01]  /*b5160*/  LDL.LU R15, [R1+0x87c] ;  /* 0x00087c00010f7983 */ /* 0x000ee20000300800 */
[----:B------:R-:W4:Y:S02]  /*b5170*/  LDL.LU R4, [R1+0x8c0] ;  /* 0x0008c00001047983 */ /* 0x000f240000300800 */
[----:B------:R-:W4:Y:S02]  /*b5180*/  LDL.LU R5, [R1+0x8c4] ;  /* 0x0008c40001057983 */ /* 0x000f240000300800 */
[----:B------:R-:W2:Y:S01]  /*b5190*/  LDL.LU R6, [R1+0x8c8] ;  /* 0x0008c80001067983 */ /* 0x000ea20000300800 */
[----:B------:R-:W2:Y:S04]  /*b51a0*/  LDL.LU R7, [R1+0x8cc] ;  /* 0x0008cc0001077983 */ /* 0x000ea80000300800 */
[----:B--2---:R1:W-:Y:S01]  /*b51b0*/  STL.64 [R1+0x6130], R6 ;  /* 0x0061300601007387 */ /* 0x0043e20000100a00 */
[----:B----4-:R-:W-:Y:S02]  /*b51c0*/  STL.64 [R1+0x6128], R4 ;  /* 0x0061280401007387 */ /* 0x010fe40000100a00 */
[----:B0-----:R-:W2:Y:S01]  /*b51d0*/  LDL.64 R22, [R1+0xa8] ;  /* 0x0000a80001167983 */ /* 0x001ea20000100a00 */
[----:B-1----:R-:W4:Y:S04]  /*b51e0*/  LDL.64 R6, [R1+0xd8] ;  /* 0x0000d80001067983 */ /* 0x002f280000100a00 */
[----:B--2---:R0:W-:Y:S04]  /*b51f0*/  STL.64 [R1+0x6100], R22 ;  /* 0x0061001601007387 */ /* 0x0041e80000100a00 */
[----:B0-----:R-:W2:Y:S04]  /*b5200*/  LDL.64 R22, [R1+0xb8] ;  /* 0x0000b80001167983 */ /* 0x001ea80000100a00 */
[----:B--2---:R0:W-:Y:S04]  /*b5210*/  STL.64 [R1+0x6118], R22 ;  /* 0x0061181601007387 */ /* 0x0041e80000100a00 */
[----:B0-----:R-:W2:Y:S04]  /*b5220*/  LDL.64 R22, [R1+0xc8] ;  /* 0x0000c80001167983 */ /* 0x001ea80000100a00 */
[----:B--2---:R0:W-:Y:S01]  /*b5230*/  STL.64 [R1+0x6138], R22 ;  /* 0x0061381601007387 */ /* 0x0041e20000100a00 */
[----:B------:R-:W4:Y:S02]  /*b5240*/  LDL.LU R20, [R1+0x8d0] ;  /* 0x0008d00001147983 */ /* 0x000f240000300800 */
[----:B------:R-:W4:Y:S01]  /*b5250*/  LDL.LU R21, [R1+0x8d4] ;  /* 0x0008d40001157983 */ /* 0x000f220000300800 */
[----:B0-----:R-:W4:Y:S01]  /*b5260*/  LDL.LU R22, [R1+0x8d8] ;  /* 0x0008d80001167983 */ /* 0x001f220000300800 */
[----:B------:R-:W4:Y:S02]  /*b5270*/  LDL.LU R23, [R1+0x8dc] ;  /* 0x0008dc0001177983 */ /* 0x000f240000300800 */
[----:B---3--:R-:W-:Y:S02]  /*b5280*/  STL.64 [R1+0x60c8], R14 ;  /* 0x0060c80e01007387 */ /* 0x008fe40000100a00 */
[----:B------:R0:W-:Y:S02]  /*b5290*/  STL.64 [R1+0x60c0], R12 ;  /* 0x0060c00c01007387 */ /* 0x0001e40000100a00 */
        /* <DEDUP_REMOVED lines=27> */
[----:B------:R-:W3:Y:S01]  /*b5450*/  LDL.64 R10, [R1+0x78] ;  /* 0x00007800010a7983 */ /* 0x000ee20000100a00 */
        /* <DEDUP_REMOVED lines=17> */
[----:B------:R-:W2:Y:S03]  /*b5570*/  LDL.LU.64 R22, [R1+0x6118] ;  /* 0x0061180001167983 */ /* 0x000ea60000300a00 */
        /* <DEDUP_REMOVED lines=40> */
[----:B0-----:R-:W3:Y:S01]  /*b5800*/  LDL.LU.64 R14, [R1+0x60c8] ;  /* 0x0060c800010e7983 */ /* 0x001ee20000300a00 */
[----:B------:R-:W3:Y:S02]  /*b5810*/  LDL.LU.64 R12, [R1+0x60c0] ;  /* 0x0060c000010c7983 */ /* 0x000ee40000300a00 */
[----:B------:R-:W-:-:S05]  /*b5820*/  IMAD.MOV.U32 R5, RZ, RZ, R23 ;  /* 0x000000ffff057224 */ /* 0x000fca00078e0017 */
[----:B------:R-:W-:Y:S01]  /*b5830*/  STL [R1+0x5f2c], R5 ;  /* 0x005f2c0501007387 */ /* 0x000fe20000100800 */
[----:B----4-:R3:W-:Y:S02]  /*b5840*/  STL.64 [R1+0x60b8], R6 ;  /* 0x0060b80601007387 */ /* 0x0107e40000100a00 */
[----:B------:R-:W-:-:S05]  /*b5850*/  IMAD.MOV.U32 R24, RZ, RZ, R22 ;  /* 0x000000ffff187224 */ /* 0x000fca00078e0016 */
[----:B------:R-:W-:Y:S01]  /*b5860*/  STL [R1+0x5f28], R24 ;  /* 0x005f281801007387 */ /* 0x000fe20000100800 */
[----:B---3--:R-:W-:Y:S11]  /*b5870*/  HMMA.16816.F32 R4, R16, R10, R12 ;  /* 0x0000000a1004723c */ /* 0x008ff6000000180c */
[----:B------:R-:W-:Y:S11]  /*b5880*/  @!UPT UIADD3 URZ, URZ, URZ, URZ ;  /* 0x0000003f3f3ff290 */ /* 0x000ff6000fffe03f */
[----:B------:R-:W-:Y:S01]  /*b5890*/  @!UPT UIADD3 URZ, URZ, URZ, URZ ;  /* 0x0000003f3f3ff290 */ /* 0x000fe2000fffe03f */
[----:B------:R-:W-:Y:S01]  /*b58a0*/  STL.64 [R1+0x870], R4 ;  /* 0x0008700401007387 */ /* 0x000fe20000100a00 */
[----:B------:R-:W-:Y:S02]  /*b58b0*/  STL.64 [R1+0x878], R6 ;  /* 0x0008780601007387 */ /* 0x000fe40000100a00 */
[----:B------:R-:W2:Y:S02]  /*b58c0*/  LDL.LU R12, [R1+0x7f0] ;  /* 0x0007f000010c7983 */ /* 0x000ea40000300800 */
[----:B------:R-:W2:Y:S01]  /*b58d0*/  LDL.LU R13, [R1+0x7f4] ;  /* 0x0007f400010d7983 */ /* 0x000ea20000300800 */
[----:B------:R-:W3:Y:S01]  /*b58e0*/  LDL.LU R14, [R1+0x7f8] ;  /* 0x0007f800010e7983 */ /* 0x000ee20000300800 */
[----:B------:R-:W3:Y:S03]  /*b58f0*/  LDL.LU R15, [R1+0x7fc] ;  /* 0x0007fc00010f7983 */ /* 0x000ee60000300800 */
[----:B---3--:R0:W-:Y:S01]  /*b5900*/  STL.64 [R1+0x6030], R14 ;  /* 0x0060300e01007387 */ /* 0x0081e20000100a00 */
[----:B--2---:R-:W-:Y:S03]  /*b5910*/  STL.64 [R1+0x6028], R12 ;  /* 0x0060280c01007387 */ /* 0x004fe60000100a00 */
        /* <DEDUP_REMOVED lines=56> */
[----:B------:R0:W-:Y:S01]  /*b5ca0*/  STL.64 [R1+0x860], R4 ;  /* 0x0008600401007387 */ /* 0x0001e20000100a00 */
[----:B------:R1:W-:Y:S01]  /*b5cb0*/  STL.64 [R1+0x868], R6 ;  /* 0x0008680601007387 */ /* 0x0003e20000100a00 */
[----:B0-----:R-:W-:-:S03]  /*b5cc0*/  IMAD.MOV.U32 R4, RZ, RZ, R14 ;  /* 0x000000ffff047224 */ /* 0x001fc600078e000e */
[----:B-1----:R-:W4:Y:S01]  /*b5cd0*/  LDL.LU.64 R6, [R1+0x60b8] ;  /* 0x0060b80001067983 */ /* 0x002f220000300a00 */
        /* <DEDUP_REMOVED lines=33> */
[----:B----4-:R0:W-:Y:S01]  /*b5ef0*/  STL.64 [R1+0x5fd8], R6 ;  /* 0x005fd80601007387 */ /* 0x0101e20000100a00 */
[----:B------:R1:W-:Y:S01]  /*b5f00*/  STL.64 [R1+0x5fd0], R4 ;  /* 0x005fd00401007387 */ /* 0x0003e20000100a00 */
[----:B0-----:R-:W-:-:S03]  /*b5f10*/  IMAD.MOV.U32 R6, RZ, RZ, R26 ;  /* 0x000000ffff067224 */ /* 0x001fc600078e001a */
[----:B-1----:R-:W4:Y:S01]  /*b5f20*/  LDL.LU R4, [R1+0x7e0] ;  /* 0x0007e00001047983 */ /* 0x002f220000300800 */
[----:B------:R-:W4:Y:S02]  /*b5f30*/  LDL.LU R5, [R1+0x7e4] ;  /* 0x0007e40001057983 */ /* 0x000f240000300800 */
[----:B------:R-:W3:Y:S02]  /*b5f40*/  LDL.LU R26, [R1+0x6064] ;  /* 0x00606400011a7983 */ /* 0x000ee40000300800 */
[----:B------:R-:W-:Y:S02]  /*b5f50*/  IMAD.MOV.U32 R7, RZ, RZ, R27 ;  /* 0x000000ffff077224 */ /* 0x000fe400078e001b */
[----:B------:R-:W3:Y:S01]  /*b5f60*/  LDL.LU R27, [R1+0x6060] ;  /* 0x00606000011b7983 */ /* 0x000ee20000300800 */
        /* <DEDUP_REMOVED lines=15> */
[----:B0-----:R-:W3:Y:S01]  /*b6060*/  LDL.LU.64 R10, [R1+0x6040] ;  /* 0x00604000010a7983 */ /* 0x001ee20000300a00 */
[----:B------:R-:W3:Y:S02]  /*b6070*/  LDL.LU.64 R8, [R1+0x6038] ;  /* 0x0060380001087983 */ /* 0x000ee40000300a00 */
[----:B------:R-:W2:Y:S02]  /*b6080*/  LDL.LU.64 R14, [R1+0x6030] ;  /* 0x00603000010e7983 */ /* 0x000ea40000300a00 */
[----:B------:R-:W2:Y:S01]  /*b6090*/  LDL.LU.64 R12, [R1+0x6028] ;  /* 0x00602800010c7983 */ /* 0x000ea20000300a00 */
[C---:B---3--:R-:W-:Y:S08]  /*b60a0*/  HMMA.16816.F32 R8, R16.reuse, R22, R8 ;  /* 0x000000161008723c */ /* 0x048ff00000001808 */
[----:B--2---:R-:W-:Y:S11]  /*b60b0*/  HMMA.16816.F32 R12, R16, R26, R12 ;  /* 0x0000001a100c723c */ /* 0x004ff6000000180c */
[----:B------:R-:W-:Y:S04]  /*b60c0*/  @!UPT UIADD3 URZ, URZ, URZ, URZ ;  /* 0x0000003f3f3ff290 */ /* 0x000fe8000fffe03f */
[----:B------:R0:W-:Y:S01]  /*b60d0*/  STL.64 [R1+0x800], R8 ;  /* 0x0008000801007387 */ /* 0x0001e20000100a00 */
[----:B------:R1:W-:Y:S02]  /*b60e0*/  STL.64 [R1+0x808], R10 ;  /* 0x0008080a01007387 */ /* 0x0003e40000100a00 */
[----:B0-----:R-:W-:Y:S01]  /*b60f0*/  IMAD.MOV.U32 R9, RZ, RZ, R22 ;  /* 0x000000ffff097224 */ /* 0x001fe200078e0016 */
[----:B-1----:R-:W2:Y:S01]  /*b6100*/  LDL.LU.64 R10, [R1+0x6020] ;  /* 0x00602000010a7983 */ /* 0x002ea20000300a00 */
[----:B------:R-:W-:Y:S02]  /*b6110*/  IMAD.MOV.U32 R8, RZ, RZ, R23 ;  /* 0x000000ffff087224 */ /* 0x000fe400078e0017 */
[----:B------:R-:W3:Y:S02]  /*b6120*/  LDL.LU.64 R22, [R1+0x6018] ;  /* 0x0060180001167983 */ /* 0x000ee40000300a00 */
[----:B------:R-:W2:Y:S01]  /*b6130*/  LDL.LU.64 R20, [R1+0x6010] ;  /* 0x0060100001147983 */ /* 0x000ea20000300a00 */
[----:B------:R-:W-:Y:S01]  /*b6140*/  STL.64 [R1+0x7f0], R12 ;  /* 0x0007f00c01007387 */ /* 0x000fe20000100a00 */
[----:B------:R0:W-:Y:S03]  /*b6150*/  STL.64 [R1+0x7f8], R14 ;  /* 0x0007f80e01007387 */ /* 0x0001e60000100a00 */
[----:B0-----:R-:W2:Y:S01]  /*b6160*/  LDL.LU.64 R14, [R1+0x6008] ;  /* 0x00600800010e7983 */ /* 0x001ea20000300a00 */
[----:B------:R-:W3:Y:S02]  /*b6170*/  LDL.LU.64 R12, [R1+0x6000] ;  /* 0x00600000010c7983 */ /* 0x000ee40000300a00 */
[----:B------:R2:W-:Y:S02]  /*b6180*/  STL.64 [R1+0x5eb0], R26 ;  /* 0x005eb01a01007387 */ /* 0x0005e40000100a00 */
[----:B------:R-:W-:Y:S02]  /*b6190*/  STL.64 [R1+0x5f50], R24 ;  /* 0x005f501801007387 */ /* 0x000fe40000100a00 */
[----:B--2---:R-:W-:-:S02]  /*b61a0*/  IMAD.MOV.U32 R26, RZ, RZ, R15 ;  /* 0x000000ffff1a7224 */ /* 0x004fc400078e000f */
[----:B------:R-:W4:Y:S01]  /*b61b0*/  LDL.LU R15, [R1+0x5ffc] ;  /* 0x005ffc00010f7983 */ /* 0x000f220000300800 */
[----:B---3--:R-:W-:Y:S02]  /*b61c0*/  IMAD.MOV.U32 R27, RZ, RZ, R13 ;  /* 0x000000ffff1b7224 */ /* 0x008fe400078e000d */
[----:B------:R-:W2:Y:S03]  /*b61d0*/  LDL.LU R13, [R1+0x5ff8] ;  /* 0x005ff800010d7983 */ /* 0x000ea60000300800 */
[----:B------:R0:W-:Y:S02]  /*b61e0*/  STL.64 [R1+0x5f60], R26 ;  /* 0x005f601a01007387 */ /* 0x0001e40000100a00 */
[----:B0-----:R-:W-:Y:S02]  /*b61f0*/  IMAD.MOV.U32 R26, RZ, RZ, R10 ;  /* 0x000000ffff1a7224 */ /* 0x001fe400078e000a */
[----:B------:R-:W-:Y:S01]  /*b6200*/  IMAD.MOV.U32 R27, RZ, RZ, R11 ;  /* 0x000000ffff1b7224 */ /* 0x000fe200078e000b */
[----:B------:R-:W3:Y:S01]  /*b6210*/  LDL.LU R10, [R1+0x5ff4] ;  /* 0x005ff400010a7983 */ /* 0x000ee20000300800 */
[----:B------:R-:W2:Y:S03]  /*b6220*/  LDL.LU R11, [R1+0x5ff0] ;  /* 0x005ff000010b7983 */ /* 0x000ea60000300800 */
[----:B------:R0:W-:Y:S02]  /*b6230*/  STL.64 [R1+0x5f78], R26 ;  /* 0x005f781a01007387 */ /* 0x0001e40000100a00 */
[----:B0-----:R-:W-:-:S02]  /*b6240*/  IMAD.MOV.U32 R26, RZ, RZ, R23 ;  /* 0x000000ffff1a7224 */ /* 0x001fc400078e0017 */
[----:B------:R-:W-:-:S05]  /*b6250*/  IMAD.MOV.U32 R27, RZ, RZ, R22 ;  /* 0x000000ffff1b7224 */ /* 0x000fca00078e0016 */
[----:B------:R0:W-:Y:S04]  /*b6260*/  STL.64 [R1+0x5f90], R26 ;  /* 0x005f901a01007387 */ /* 0x0001e80000100a00 */
[----:B0-----:R-:W2:Y:S01]  /*b6270*/  LDL.64 R26, [R1+0x1a8] ;  /* 0x0001a800011a7983 */ /* 0x001ea20000100a00 */
[----:B----4-:R-:W-:Y:S03]  /*b6280*/  HMMA.16816.F32 R4, R16, R14, R4 ;  /* 0x0000000e1004723c */ /* 0x010fe60000001804 */
[----:B--2---:R-:W-:Y:S11]  /*b6290*/  STL.64 [R1+0x5fa8], R26 ;  /* 0x005fa81a01007387 */ /* 0x004ff60000100a00 */
[----:B------:R-:W-:Y:S09]  /*b62a0*/  @!UPT UIADD3 URZ, URZ, URZ, URZ ;  /* 0x0000003f3f3ff290 */ /* 0x000ff2000fffe03f */
[----:B------:R0:W-:Y:S02]  /*b62b0*/  STL.64 [R1+0x7e0], R4 ;  /* 0x0007e00401007387 */ /* 0x0001e40000100a00 */
[----:B------:R1:W-:Y:S02]  /*b62c0*/  STL.64 [R1+0x7e8], R6 ;  /* 0x0007e80601007387 */ /* 0x0003e40000100a00 */
[----:B------:R2:W-:Y:S01]  /*b62d0*/  STL.64 [R1+0x5cc0], R14 ;  /* 0x005cc00e01007387 */ /* 0x0005e20000100a00 */
[----:B------:R4:W-:Y:S04]  /*b62e0*/  STL.64 [R1+0x5cb8], R12 ;  /* 0x005cb80c01007387 */ /* 0x0009e80000100a00 */
[----:B0-----:R-:W3:Y:S01]  /*b62f0*/  LDL.LU R4, [R1+0x7d0] ;  /* 0x0007d00001047983 */ /* 0x001ee20000300800 */
[----:B------:R-:W3:Y:S02]  /*b6300*/  LDL.LU R5, [R1+0x7d4] ;  /* 0x0007d40001057983 */ /* 0x000ee40000300800 */
[----:B-1----:R-:W3:Y:S02]  /*b6310*/  LDL.LU R6, [R1+0x7d8] ;  /* 0x0007d80001067983 */ /* 0x002ee40000300800 */
[----:B--2---:R-:W-:-:S02]  /*b6320*/  IMAD.MOV.U32 R14, RZ, RZ, R21 ;  /* 0x000000ffff0e7224 */ /* 0x004fc400078e0015 */
[----:B------:R-:W-:Y:S01]  /*b6330*/  IMAD.MOV.U32 R15, RZ, RZ, R20 ;  /* 0x000000ffff0f7224 */ /* 0x000fe200078e0014 */
[----:B------:R-:W2:Y:S01]  /*b6340*/  LDL.LU R7, [R1+0x7dc] ;  /* 0x0007dc0001077983 */ /* 0x000ea20000300800 */
[----:B------:R-:W2:Y:S02]  /*b6350*/  LDL.LU R20, [R1+0x450] ;  /* 0x0004500001147983 */ /* 0x000ea40000300800 */
[----:B------:R-:W2:Y:S02]  /*b6360*/  LDL.LU R21, [R1+0x454] ;  /* 0x0004540001157983 */ /* 0x000ea40000300800 */
[----:B------:R-:W2:Y:S01]  /*b6370*/  LDL.LU R22, [R1+0x458] ;  /* 0x0004580001167983 */ /* 0x000ea20000300800 */
[----:B------:R-:W2:Y:S01]  /*b6380*/  LDL.LU R23, [R1+0x45c] ;  /* 0x00045c0001177983 */ /* 0x000ea20000300800 */
[----:B------:R0:W-:Y:S02]  /*b6390*/  STL.64 [R1+0x5f58], R14 ;  /* 0x005f580e01007387 */ /* 0x0001e40000100a00 */
[----:B----4-:R-:W4:Y:S02]  /*b63a0*/  LDL.LU R12, [R1+0x400] ;  /* 0x00040000010c7983 */ /* 0x010f240000300800 */
[----:B------:R-:W4:Y:S01]  /*b63b0*/  LDL.LU R13, [R1+0x404] ;  /* 0x00040400010d7983 */ /* 0x000f220000300800 */
[----:B0-----:R-:W2:Y:S01]  /*b63c0*/  LDL.LU R14, [R1+0x408] ;  /* 0x00040800010e7983 */ /* 0x001ea20000300800 */
[----:B------:R-:W2:Y:S03]  /*b63d0*/  LDL.LU R15, [R1+0x40c] ;  /* 0x00040c00010f7983 */ /* 0x000ea60000300800 */
[----:B--2---:R-:W-:Y:S01]  /*b63e0*/  STL.64 [R1+0x5f70], R14 ;  /* 0x005f700e01007387 */ /* 0x004fe20000100a00 */
[----:B----4-:R0:W-:Y:S03]  /*b63f0*/  STL.64 [R1+0x5f68], R12 ;  /* 0x005f680c01007387 */ /* 0x0101e60000100a00 */
[----:B0-----:R-:W2:Y:S01]  /*b6400*/  LDL.LU R12, [R1+0x410] ;  /* 0x00041000010c7983 */ /* 0x001ea20000300800 */
[----:B------:R-:W2:Y:S02]  /*b6410*/  LDL.LU R13, [R1+0x414] ;  /* 0x00041400010d7983 */ /* 0x000ea40000300800 */
[----:B------:R-:W-:-:S02]  /*b6420*/  IMAD.MOV.U32 R14, RZ, RZ, R11 ;  /* 0x000000ffff0e7224 */ /* 0x000fc400078e000b */
[----:B---3--:R-:W-:Y:S01]  /*b6430*/  IMAD.MOV.U32 R15, RZ, RZ, R10 ;  /* 0x000000ffff0f7224 */ /* 0x008fe200078e000a */
[----:B------:R-:W3:Y:S01]  /*b6440*/  LDL.LU R11, [R1+0x5fec] ;  /* 0x005fec00010b7983 */ /* 0x000ee20000300800 */
[----:B------:R-:W4:Y:S03]  /*b6450*/  LDL.LU R10, [R1+0x5fe8] ;  /* 0x005fe800010a7983 */ /* 0x000f260000300800 */
[----:B------:R-:W-:Y:S04]  /*b6460*/  STL.64 [R1+0x5f88], R14 ;  /* 0x005f880e01007387 */ /* 0x000fe80000100a00 */
[----:B--2---:R0:W-:Y:S04]  /*b6470*/  STL.64 [R1+0x5f80], R12 ;  /* 0x005f800c01007387 */ /* 0x0041e80000100a00 */
[----:B0-----:R-:W2:Y:S01]  /*b6480*/  LDL.LU R12, [R1+0x420] ;  /* 0x00042000010c7983 */ /* 0x001ea20000300800 */
[----:B------:R-:W2:Y:S02]  /*b6490*/  LDL.LU R13, [R1+0x424] ;  /* 0x00042400010d7983 */ /* 0x000ea40000300800 */
[----:B------:R-:W2:Y:S02]  /*b64a0*/  LDL.LU R14, [R1+0x428] ;  /* 0x00042800010e7983 */ /* 0x000ea40000300800 */
[----:B------:R-:W2:Y:S02]  /*b64b0*/  LDL.LU R15, [R1+0x42c] ;  /* 0x00042c00010f7983 */ /* 0x000ea40000300800 */
[----:B--2---:R4:W-:Y:S01]  /*b64c0*/  STL.64 [R1+0x5fa0], R14 ;  /* 0x005fa00e01007387 */ /* 0x0049e20000100a00 */
[----:B------:R0:W-:Y:S02]  /*b64d0*/  STL.64 [R1+0x5f98], R12 ;  /* 0x005f980c01007387 */ /* 0x0001e40000100a00 */
[----:B----4-:R-:W-:Y:S01]  /*b64e0*/  IMAD.MOV.U32 R14, RZ, RZ, R10 ;  /* 0x000000ffff0e7224 */ /* 0x010fe200078e000a */
[----:B0-----:R-:W2:Y:S01]  /*b64f0*/  LDL.LU R12, [R1+0x430] ;  /* 0x00043000010c7983 */ /* 0x001ea20000300800 */
[----:B------:R-:W2:Y:S02]  /*b6500*/  LDL.LU R13, [R1+0x434] ;  /* 0x00043400010d7983 */ /* 0x000ea40000300800 */
[----:B------:R-:W4:Y:S02]  /*b6510*/  LDL.LU R10, [R1+0x5fe4] ;  /* 0x005fe400010a7983 */ /* 0x000f240000300800 */
[----:B---3--:R-:W-:-:S02]  /*b6520*/  IMAD.MOV.U32 R15, RZ, RZ, R11 ;  /* 0x000000ffff0f7224 */ /* 0x008fc400078e000b */
[----:B------:R-:W4:Y:S03]  /*b6530*/  LDL.LU R11, [R1+0x5fe0] ;  /* 0x005fe000010b7983 */ /* 0x000f260000300800 */
[----:B------:R-:W-:Y:S01]  /*b6540*/  STL.64 [R1+0x5fb8], R14 ;  /* 0x005fb80e01007387 */ /* 0x000fe20000100a00 */
[C---:B----4-:R-:W-:Y:S01]  /*b6550*/  HMMA.16816.F32 R4, R16.reuse, R10, R4 ;  /* 0x0000000a1004723c */ /* 0x050fe20000001804 */
        /* <DEDUP_REMOVED lines=9> */
[----:B------:R-:W4:Y:S02]  /*b65f0*/  LDL.LU.64 R4, [R1+0x5fd0] ;  /* 0x005fd00001047983 */ /* 0x000f240000300a00 */
        /* <DEDUP_REMOVED lines=47> */
[----:B------:R0:W-:Y:S01]  /*b68f0*/  STL.64 [R1+0x400], R24 ;  /* 0x0004001801007387 */ /* 0x0001e20000100a00 */
[----:B------:R-:W-:Y:S03]  /*b6900*/  STL.64 [R1+0x408], R26 ;  /* 0x0004081a01007387 */ /* 0x000fe60000100a00 */
[----:B0-----:R-:W2:Y:S01]  /*b6910*/  LDL.LU.64 R24, [R1+0x5f50] ;  /* 0x005f500001187983 */ /* 0x001ea20000300a00 */
        /* <DEDUP_REMOVED lines=9> */
[----:B---3--:R0:W-:Y:S01]  /*b69b0*/  STL.64 [R1+0x5cd0], R14 ;  /* 0x005cd00e01007387 */ /* 0x0081e20000100a00 */
[----:B--2---:R-:W-:Y:S02]  /*b69c0*/  STL.64 [R1+0x5cc8], R12 ;  /* 0x005cc80c01007387 */ /* 0x004fe40000100a00 */
[----:B0-----:R-:W-:-:S02]  /*b69d0*/  IMAD.MOV.U32 R14, RZ, RZ, R9 ;  /* 0x000000ffff0e7224 */ /* 0x001fc400078e0009 */
[----:B------:R-:W-:-:S05]  /*b69e0*/  IMAD.MOV.U32 R15, RZ, RZ, R8 ;  /* 0x000000ffff0f7224 */ /* 0x000fca00078e0008 */
[----:B------:R0:W-:Y:S01]  /*b69f0*/  STL.64 [R1+0x5ce8], R14 ;  /* 0x005ce80e01007387 */ /* 0x0001e20000100a00 */
[----:B------:R-:W2:Y:S02]  /*b6a00*/  LDL.LU R8, [R1+0x660] ;  /* 0x0006600001087983 */ /* 0x000ea40000300800 */
[----:B------:R-:W2:Y:S02]  /*b6a10*/  LDL.LU R9, [R1+0x664] ;  /* 0x0006640001097983 */ /* 0x000ea40000300800 */
[----:B------:R-:W3:Y:S01]  /*b6a20*/  LDL.LU R10, [R1+0x668] ;  /* 0x00066800010a7983 */ /* 0x000ee20000300800 */
[----:B------:R-:W3:Y:S01]  /*b6a30*/  LDL.LU R11, [R1+0x66c] ;  /* 0x00066c00010b7983 */ /* 0x000ee20000300800 */
[----:B0-----:R-:W-:Y:S02]  /*b6a40*/  IMAD.MOV.U32 R14, RZ, RZ, R28 ;  /* 0x000000ffff0e7224 */ /* 0x001fe400078e001c */
        /* <DEDUP_REMOVED lines=170> */
[----:B------:R-:W4:Y:S04]  /*b74f0*/  LDL.LU R4, [R1+0x5ec0] ;  /* 0x005ec00001047983 */ /* 0x000f280000300800 */
        /* <DEDUP_REMOVED lines=9> */
[----:B------:R-:W-:-:S03]  /*b7590*/  IMAD.MOV.U32 R6, RZ, RZ, R24 ;  /* 0x000000ffff067224 */ /* 0x000fc600078e0018 */
[----:B------:R0:W-:Y:S01]  /*b75a0*/  STL.64 [R1+0x5eb8], R14 ;  /* 0x005eb80e01007387 */ /* 0x0001e20000100a00 */
[----:B------:R-:W4:Y:S02]  /*b75b0*/  LDL.LU R24, [R1+0x7c0] ;  /* 0x0007c00001187983 */ /* 0x000f240000300800 */
[----:B------:R-:W4:Y:S02]  /*b75c0*/  LDL.LU R25, [R1+0x7c4] ;  /* 0x0007c40001197983 */ /* 0x000f240000300800 */
[----:B------:R-:W4:Y:S01]  /*b75d0*/  LDL.LU R26, [R1+0x7c8] ;  /* 0x0007c800011a7983 */ /* 0x000f220000300800 */
[----:B------:R-:W4:Y:S01]  /*b75e0*/  LDL.LU R27, [R1+0x7cc] ;  /* 0x0007cc00011b7983 */ /* 0x000f220000300800 */
[----:B------:R-:W4:Y:S02]  /*b75f0*/  LDL.LU R12, [R1+0x3e0] ;  /* 0x0003e000010c7983 */ /* 0x000f240000300800 */
[----:B------:R-:W4:Y:S01]  /*b7600*/  LDL.LU R13, [R1+0x3e4] ;  /* 0x0003e400010d7983 */ /* 0x000f220000300800 */
[----:B0-----:R-:W4:Y:S01]  /*b7610*/  LDL.LU R14, [R1+0x3e8] ;  /* 0x0003e800010e7983 */ /* 0x001f220000300800 */
[----:B------:R-:W4:Y:S02]  /*b7620*/  LDL.LU R15, [R1+0x3ec] ;  /* 0x0003ec00010f7983 */ /* 0x000f240000300800 */
[----:B------:R-:W4:Y:S01]  /*b7630*/  LDL R28, [R1+0x3ac4] ;  /* 0x003ac400011c7983 */ /* 0x000f220000100800 */
        /* <DEDUP_REMOVED lines=24> */
[----:B----4-:R-:W-:-:S02]  /*b77c0*/  IMAD.MOV.U32 R18, RZ, RZ, R4 ;  /* 0x000000ffff127224 */ /* 0x010fc400078e0004 */
[----:B------:R-:W-:-:S07]  /*b77d0*/  IMAD.MOV.U32 R19, RZ, RZ, R3 ;  /* 0x000000ffff137224 */ /* 0x000fce00078e0003 */
        /* <DEDUP_REMOVED lines=8> */
[----:B------:R-:W2:Y:S01]  /*b7860*/  LDL.LU.64 R14, [R1+0x5eb8] ;  /* 0x005eb800010e7983 */ /* 0x000ea20000300a00 */
[C---:B------:R-:W-:Y:S10]  /*b7870*/  HMMA.16816.F32 R4, R20.reuse, R6, R24 ;  /* 0x000000061404723c */ /* 0x040ff40000001818 */
[----:B------:R-:W-:Y:S02]  /*b7880*/  STL.64 [R1+0x3e0], R16 ;  /* 0x0003e01001007387 */ /* 0x000fe40000100a00 */
[----:B------:R-:W-:Y:S01]  /*b7890*/  STL.64 [R1+0x3e8], R18 ;  /* 0x0003e81201007387 */ /* 0x000fe20000100a00 */
[----:B------:R-:W3:Y:S04]  /*b78a0*/  LDL.LU.64 R26, [R1+0x5eb0] ;  /* 0x005eb000011a7983 */ /* 0x000ee80000300a00 */
[----:B------:R-:W-:Y:S06]  /*b78b0*/  LDSM.16.MT88.4 R16, [R28+0x22800] ;  /* 0x022800001c10783b */ /* 0x000fec0000004200 */
[----:B------:R0:W-:Y:S01]  /*b78c0*/  STL.64 [R1+0x7c0], R4 ;  /* 0x0007c00401007387 */ /* 0x0001e20000100a00 */
[----:B------:R1:W-:Y:S03]  /*b78d0*/  STL.64 [R1+0x7c8], R6 ;  /* 0x0007c80601007387 */ /* 0x0003e60000100a00 */
[----:B0-----:R-:W4:Y:S01]  /*b78e0*/  LDL.LU R4, [R1+0x650] ;  /* 0x0006500001047983 */ /* 0x001f220000300800 */
[----:B------:R-:W4:Y:S02]  /*b78f0*/  LDL.LU R5, [R1+0x654] ;  /* 0x0006540001057983 */ /* 0x000f240000300800 */
[----:B-1----:R-:W4:Y:S02]  /*b7900*/  LDL.LU R6, [R1+0x658] ;  /* 0x0006580001067983 */ /* 0x002f240000300800 */
[----:B------:R-:W4:Y:S01]  /*b7910*/  LDL.LU R7, [R1+0x65c] ;  /* 0x00065c0001077983 */ /* 0x000f220000300800 */
[----:B------:R-:W3:Y:S01]  /*b7920*/  LDL R25, [R1+0x3ac0] ;  /* 0x003ac00001197983 */ /* 0x000ee20000100800 */
        /* <DEDUP_REMOVED lines=140> */
[----:B------:R-:W3:Y:S02]  /*b81f0*/  LDL.LU.64 R12, [R1+0x5cc8] ;  /* 0x005cc800010c7983 */ /* 0x000ee40000300a00 */
[C---:B---3--:R-:W-:Y:S11]  /*b8200*/  HMMA.16816.F32 R12, R20.reuse, R26, R12 ;  /* 0x0000001a140c723c */ /* 0x048ff6000000180c */
[----:B------:R-:W-:Y:S11]  /*b8210*/  @!UPT UIADD3 URZ, URZ, URZ, URZ ;  /* 0x0000003f3f3ff290 */ /* 0x000ff6000fffe03f */
[----:B------:R-:W-:Y:S01]  /*b8220*/  @!UPT UIADD3 URZ, URZ, URZ, URZ ;  /* 0x0000003f3f3ff290 */ /* 0x000fe2000fffe03f */
[----:B------:R-:W-:Y:S01]  /*b8230*/  STL.64 [R1+0x670], R12 ;  /* 0x0006700c01007387 */ /* 0x000fe20000100a00 */
[----:B------:R0:W-:Y:S03]  /*b8240*/  STL.64 [R1+0x678], R14 ;  /* 0x0006780e01007387 */ /* 0x0001e60000100a00 */
[----:B0-----:R-:W2:Y:S01]  /*b8250*/  LDL.LU.64 R14, [R1+0x5cc0] ;  /* 0x005cc000010e7983 */ /* 0x001ea20000300a00 */
[----:B------:R-:W3:Y:S02]  /*b8260*/  LDL.LU.64 R12, [R1+0x5cb8] ;  /* 0x005cb800010c7983 */ /* 0x000ee40000300a00 */
[----:B------:R-:W-:Y:S01]  /*b8270*/  STL.64 [R1+0x5c00], R26 ;  /* 0x005c001a01007387 */ /* 0x000fe20000100a00 */
[C---:B--2---:R-:W-:Y:S11]  /*b8280*/  HMMA.16816.F32 R8, R20.reuse, R14, R8 ;  /* 0x0000000e1408723c */ /* 0x044ff60000001808 */
[----:B------:R-:W-:Y:S11]  /*b8290*/  @!UPT UIADD3 URZ, URZ, URZ, URZ ;  /* 0x0000003f3f3ff290 */ /* 0x000ff6000fffe03f */
[----:B------:R-:W-:Y:S01]  /*b82a0*/  @!UPT UIADD3 URZ, URZ, URZ, URZ ;  /* 0x0000003f3f3ff290 */ /* 0x000fe2000fffe03f */
[----:B------:R-:W-:Y:S01]  /*b82b0*/  STL.64 [R1+0x660], R8 ;  /* 0x0006600801007387 */ /* 0x000fe20000100a00 */
[----:B------:R0:W-:Y:S03]  /*b82c0*/  STL.64 [R1+0x668], R10 ;  /* 0x0006680a01007387 */ /* 0x0001e60000100a00 */
[----:B0-----:R-:W4:Y:S01]  /*b82d0*/  LDL.LU.64 R10, [R1+0x5cb0] ;  /* 0x005cb000010a7983 */ /* 0x001f220000300a00 */
[----:B------:R-:W-:Y:S02]  /*b82e0*/  STL.64 [R1+0x5ac8], R14 ;  /* 0x005ac80e01007387 */ /* 0x000fe40000100a00 */
[----:B---3--:R0:W-:Y:S02]  /*b82f0*/  STL.64 [R1+0x5ac0], R12 ;  /* 0x005ac00c01007387 */ /* 0x0081e40000100a00 */
        /* <DEDUP_REMOVED lines=9> */
[----:B0-----:R-:W2:Y:S01]  /*b8390*/  LDL.LU.64 R6, [R1+0x5ca8] ;  /* 0x005ca80001067983 */ /* 0x001ea20000300a00 */
[----:B------:R-:W-:Y:S02]  /*b83a0*/  STL [R1+0x5ab8], R10 ;  /* 0x005ab80a01007387 */ /* 0x000fe40000100800 */
[----:B------:R2:W-:Y:S02]  /*b83b0*/  STL [R1+0x5aa4], R11 ;  /* 0x005aa40b01007387 */ /* 0x0005e40000100800 */
[----:B--2---:R-:W-:Y:S01]  /*b83c0*/  HMMA.16816.F32 R8, R20, R6, R12 ;  /* 0x000000061408723c */ /* 0x004fe2000000180c */
[----:B------:R0:W-:Y:S04]  /*b83d0*/  STL.64 [R1+0x5c80], R6 ;  /* 0x005c800601007387 */ /* 0x0001e80000100a00 */
[----:B------:R-:W1:Y:S11]  /*b83e0*/  LDSM.16.MT88.4 R20, [R25+0x22800] ;  /* 0x022800001914783b */ /* 0x000e760000004200 */
[----:B------:R-:W-:Y:S07]  /*b83f0*/  @!UPT UIADD3 URZ, URZ, URZ, URZ ;  /* 0x0000003f3f3ff290 */ /* 0x000fee000fffe03f */
[----:B------:R-:W-:Y:S01]  /*b8400*/  STL.64 [R1+0x3d0], R8 ;  /* 0x0003d00801007387 */ /* 0x000fe20000100a00 */
[----:B------:R-:W-:Y:S02]  /*b8410*/  STL.64 [R1+0x3d8], R10 ;  /* 0x0003d80a01007387 */ /* 0x000fe40000100a00 */
[----:B------:R-:W2:Y:S02]  /*b8420*/  LDL.LU R4, [R1+0x620] ;  /* 0x0006200001047983 */ /* 0x000ea40000300800 */
[----:B------:R-:W2:Y:S01]  /*b8430*/  LDL.LU R5, [R1+0x624] ;  /* 0x0006240001057983 */ /* 0x000ea20000300800 */
[----:B0-----:R-:W3:Y:S01]  /*b8440*/  LDL.LU R6, [R1+0x628] ;  /* 0x0006280001067983 */ /* 0x001ee20000300800 */
[----:B------:R-:W3:Y:S03]  /*b8450*/  LDL.LU R7, [R1+0x62c] ;  /* 0x00062c0001077983 */ /* 0x000ee60000300800 */
[----:B---3--:R0:W-:Y:S01]  /*b8460*/  STL.64 [R1+0x5c90], R6 ;  /* 0x005c900601007387 */ /* 0x0081e20000100a00 */
[----:B--2---:R-:W-:Y:S02]  /*b8470*/  STL.64 [R1+0x5c88], R4 ;  /* 0x005c880401007387 */ /* 0x004fe40000100a00 */
[----:B0-----:R-:W-:-:S02]  /*b8480*/  IMAD.MOV.U32 R6, RZ, RZ, R2 ;  /* 0x000000ffff067224 */ /* 0x001fc400078e0002 */
[----:B------:R-:W-:-:S05]  /*b8490*/  IMAD.MOV.U32 R7, RZ, RZ, R0 ;  /* 0x000000ffff077224 */ /* 0x000fca00078e0000 */
[----:B------:R-:W-:Y:S01]  /*b84a0*/  STL.64 [R1+0x5ca0], R6 ;  /* 0x005ca00601007387 */ /* 0x000fe20000100a00 */
[----:B------:R-:W2:Y:S03]  /*b84b0*/  LDL.LU.64 R26, [R1+0x198] ;  /* 0x00019800011a7983 */ /* 0x000ea60000300a00 */
[----:B--2---:R0:W-:Y:S01]  /*b84c0*/  STL.64 [R1+0x5c98], R26 ;  /* 0x005c981a01007387 */ /* 0x0041e20000100a00 */
[----:B------:R-:W2:Y:S02]  /*b84d0*/  LDL.LU R24, [R1+0x630] ;  /* 0x0006300001187983 */ /* 0x000ea40000300800 */
[----:B------:R-:W2:Y:S01]  /*b84e0*/  LDL.LU R25, [R1+0x634] ;  /* 0x0006340001197983 */ /* 0x000ea20000300800 */
[----:B0-----:R-:W2:Y:S01]  /*b84f0*/  LDL.LU R26, [R1+0x638] ;  /* 0x00063800011a7983 */ /* 0x001ea20000300800 */
[----:B------:R-:W2:Y:S02]  /*b8500*/  LDL.LU R27, [R1+0x63c] ;  /* 0x00063c00011b7983 */ /* 0x000ea40000300800 */
[----:B------:R-:W3:Y:S02]  /*b8510*/  LDL.LU R4, [R1+0x640] ;  /* 0x0006400001047983 */ /* 0x000ee40000300800 */
[----:B------:R-:W3:Y:S01]  /*b8520*/  LDL.LU R5, [R1+0x644] ;  /* 0x0006440001057983 */ /* 0x000ee20000300800 */
[----:B------:R-:W3:Y:S01]  /*b8530*/  LDL.LU R6, [R1+0x648] ;  /* 0x0006480001067983 */ /* 0x000ee20000300800 */
[----:B------:R-:W3:Y:S02]  /*b8540*/  LDL.LU R7, [R1+0x64c] ;  /* 0x00064c0001077983 */ /* 0x000ee40000300800 */
[----:B------:R-:W3:Y:S02]  /*b8550*/  LDL.64 R10, [R1+0x1b8] ;  /* 0x0001b800010a7983 */ /* 0x000ee40000100a00 */
[----:B------:R-:W4:Y:S02]  /*b8560*/  LDL.LU.64 R14, [R1+0x158] ;  /* 0x00015800010e7983 */ /* 0x000f240000300a00 */
[----:B----4-:R0:W-:Y:S04]  /*b8570*/  STL.64 [R1+0x5c38], R14 ;  /* 0x005c380e01007387 */ /* 0x0101e80000100a00 */
[----:B0-----:R-:W4:Y:S04]  /*b8580*/  LDL.LU.64 R14, [R1+0x168] ;  /* 0x00016800010e7983 */ /* 0x001f280000300a00 */
[----:B----4-:R0:W-:Y:S04]  /*b8590*/  STL.64 [R1+0x5c50], R14 ;  /* 0x005c500e01007387 */ /* 0x0101e80000100a00 */
[----:B0-----:R-:W4:Y:S04]  /*b85a0*/  LDL.LU.64 R14, [R1+0x178] ;  /* 0x00017800010e7983 */ /* 0x001f280000300a00 */
[----:B----4-:R0:W-:Y:S04]  /*b85b0*/  STL.64 [R1+0x5c68], R14 ;  /* 0x005c680e01007387 */ /* 0x0101e80000100a00 */
[----:B0-----:R-:W4:Y:S01]  /*b85c0*/  LDL.LU.64 R14, [R1+0x188] ;  /* 0x00018800010e7983 */ /* 0x001f220000300a00 */
[----:B-1----:R-:W-:Y:S02]  /*b85d0*/  STL.64 [R1+0x5a88], R22 ;  /* 0x005a881601007387 */ /* 0x002fe40000100a00 */
[----:B------:R0:W-:Y:S02]  /*b85e0*/  STL.64 [R1+0x5a80], R20 ;  /* 0x005a801401007387 */ /* 0x0001e40000100a00 */
        /* <DEDUP_REMOVED lines=22> */
[----:B------:R-:W4:Y:S02]  /*b8750*/  LDL.LU R23, [R1+0x61c] ;  /* 0x00061c0001177983 */ /* 0x000f240000300800 */
        /* <DEDUP_REMOVED lines=9> */
[----:B------:R-:W3:Y:S02]  /*b87f0*/  LDL.LU.64 R4, [R1+0x5c88] ;  /* 0x005c880001047983 */ /* 0x000ee40000300a00 */
[----:B------:R-:W-:Y:S02]  /*b8800*/  IMAD.MOV.U32 R10, RZ, RZ, R11 ;  /* 0x000000ffff0a7224 */ /* 0x000fe400078e000b */
[----:B--2---:R-:W-:Y:S01]  /*b8810*/  IMAD.MOV.U32 R11, RZ, RZ, R26 ;  /* 0x000000ffff0b7224 */ /* 0x004fe200078e001a */
[C---:B---3--:R-:W-:Y:S11]  /*b8820*/  HMMA.16816.F32 R4, R16.reuse, R26, R4 ;  /* 0x0000001a1004723c */ /* 0x048ff60000001804 */
[----:B------:R-:W-:Y:S11]  /*b8830*/  @!UPT UIADD3 URZ, URZ, URZ, URZ ;  /* 0x0000003f3f3ff290 */ /* 0x000ff6000fffe03f */
[----:B------:R-:W-:Y:S01]  /*b8840*/  @!UPT UIADD3 URZ, URZ, URZ, URZ ;  /* 0x0000003f3f3ff290 */ /* 0x000fe2000fffe03f */
[----:B------:R0:W-:Y:S01]  /*b8850*/  STL.64 [R1+0x620], R4 ;  /* 0x0006200401007387 */ /* 0x0001e20000100a00 */
[----:B------:R1:W-:Y:S02]  /*b8860*/  STL.64 [R1+0x628], R6 ;  /* 0x0006280601007387 */ /* 0x0003e40000100a00 */
[----:B0-----:R-:W-:Y:S01]  /*b8870*/  IMAD.MOV.U32 R4, RZ, RZ, R27 ;  /* 0x000000ffff047224 */ /* 0x001fe200078e001b */
[----:B-1----:R-:W2:Y:S01]  /*b8880*/  LDL.LU.64 R6, [R1+0x5c80] ;  /* 0x005c800001067983 */ /* 0x002ea20000300a00 */
[----:B------:R-:W3:Y:S01]  /*b8890*/  LDL.LU.64 R26, [R1+0x138] ;  /* 0x00013800011a7983 */ /* 0x000ee20000300a00 */
[C---:B----4-:R-:W-:Y:S01]  /*b88a0*/  HMMA.16816.F32 R20, R16.reuse, R14, R20 ;  /* 0x0000000e1014723c */ /* 0x050fe20000001814 */
[----:B------:R-:W-:Y:S02]  /*b88b0*/  IMAD.MOV.U32 R8, RZ, RZ, R14 ;  /* 0x000000ffff087224 */ /* 0x000fe400078e000e */
[----:B------:R-:W-:Y:S01]  /*b88c0*/  IMAD.MOV.U32 R5, RZ, RZ, R15 ;  /* 0x000000ffff057224 */ /* 0x000fe200078e000f */
[----:B---3--:R0:W-:Y:S04]  /*b88d0*/  STL.64 [R1+0x5c20], R26 ;  /* 0x005c201a01007387 */ /* 0x0081e80000100a00 */
[----:B0-----:R-:W3:Y:S11]  /*b88e0*/  LDL.LU.64 R26, [R1+0x148] ;  /* 0x00014800011a7983 */ /* 0x001ef60000300a00 */
[----:B------:R-:W-:Y:S04]  /*b88f0*/  @!UPT UIADD3 URZ, URZ, URZ, URZ ;  /* 0x0000003f3f3ff290 */ /* 0x000fe8000fffe03f */
[----:B------:R-:W-:Y:S02]  /*b8900*/  STL.64 [R1+0x610], R20 ;  /* 0x0006101401007387 */ /* 0x000fe40000100a00 */
[----:B------:R0:W-:Y:S02]  /*b8910*/  STL.64 [R1+0x618], R22 ;  /* 0x0006181601007387 */ /* 0x0001e40000100a00 */
[----:B0-----:R-:W4:Y:S01]  /*b8920*/  LDL.LU.64 R22, [R1+0x5c78] ;  /* 0x005c780001167983 */ /* 0x001f220000300a00 */
[----:B------:R-:W4:Y:S02]  /*b8930*/  LDL.LU.64 R20, [R1+0x5c70] ;  /* 0x005c700001147983 */ /* 0x000f240000300a00 */
[----:B------:R-:W4:Y:S02]  /*b8940*/  LDL.LU.64 R14, [R1+0x5c68] ;  /* 0x005c6800010e7983 */ /* 0x000f240000300a00 */
[----:B------:R-:W-:Y:S01]  /*b8950*/  STL [R1+0x59c0], R5 ;  /* 0x0059c00501007387 */ /* 0x000fe20000100800 */
[----:B--2---:R-:W-:Y:S01]  /*b8960*/  STL.64 [R1+0x5c30], R6 ;  /* 0x005c300601007387 */ /* 0x004fe20000100a00 */
[----:B------:R0:W-:Y:S03]  /*b8970*/  STL [R1+0x5c28], R4 ;  /* 0x005c280401007387 */ /* 0x0001e60000100800 */
[----:B0-----:R-:W3:Y:S01]  /*b8980*/  LDL.LU R4, [R1+0x5d0] ;  /* 0x0005d00001047983 */ /* 0x001ee20000300800 */
[----:B------:R-:W3:Y:S02]  /*b8990*/  LDL.LU R5, [R1+0x5d4] ;  /* 0x0005d40001057983 */ /* 0x000ee40000300800 */
[----:B------:R-:W3:Y:S02]  /*b89a0*/  LDL.LU R6, [R1+0x5d8] ;  /* 0x0005d80001067983 */ /* 0x000ee40000300800 */
[----:B------:R-:W3:Y:S01]  /*b89b0*/  LDL.LU R7, [R1+0x5dc] ;  /* 0x0005dc0001077983 */ /* 0x000ee20000300800 */
[----:B------:R-:W-:Y:S01]  /*b89c0*/  STL [R1+0x59bc], R8 ;  /* 0x0059bc0801007387 */ /* 0x000fe20000100800 */
[----:B----4-:R-:W-:Y:S01]  /*b89d0*/  HMMA.16816.F32 R20, R16, R14, R20 ;  /* 0x0000000e1014723c */ /* 0x010fe20000001814 */
        /* <DEDUP_REMOVED lines=19> */
[C---:B---3--:R-:W-:Y:S01]  /*b8b10*/  HMMA.16816.F32 R4, R16.reuse, R26, R4 ;  /* 0x0000001a1004723c */ /* 0x048fe20000001804 */
[----:B------:R-:W-:Y:S01]  /*b8b20*/  STL [R1+0x59d0], R29 ;  /* 0x0059d01d01007387 */ /* 0x000fe20000100800 */
[----:B------:R-:W-:Y:S06]  /*b8b30*/  STL [R1+0x59cc], R28 ;  /* 0x0059cc1c01007387 */ /* 0x000fec0000100800 */
[----:B--2---:R-:W-:Y:S01]  /*b8b40*/  HMMA.16816.F32 R20, R16, R14, R20 ;  /* 0x0000000e1014723c */ /* 0x004fe20000001814 */
[----:B------:R-:W-:-:S02]  /*b8b50*/  IMAD.MOV.U32 R3, RZ, RZ, R15 ;  /* 0x000000ffff037224 */ /* 0x000fc400078e000f */
[----:B------:R-:W-:Y:S11]  /*b8b60*/  IMAD.MOV.U32 R0, RZ, RZ, R14 ;  /* 0x000000ffff007224 */ /* 0x000ff600078e000e */
[----:B------:R-:W-:Y:S09]  /*b8b70*/  @!UPT UIADD3 URZ, URZ, URZ, URZ ;  /* 0x0000003f3f3ff290 */ /* 0x000ff2000fffe03f */
[----:B------:R0:W-:Y:S01]  /*b8b80*/  STL.64 [R1+0x5e0], R20 ;  /* 0x0005e01401007387 */ /* 0x0001e20000100a00 */
[----:B------:R1:W-:Y:S03]  /*b8b90*/  STL.64 [R1+0x5e8], R22 ;  /* 0x0005e81601007387 */ /* 0x0003e60000100a00 */
[----:B0-----:R-:W2:Y:S01]  /*b8ba0*/  LDL.LU R20, [R1+0x5b0] ;  /* 0x0005b00001147983 */ /* 0x001ea20000300800 */
[----:B------:R-:W2:Y:S02]  /*b8bb0*/  LDL.LU R21, [R1+0x5b4] ;  /* 0x0005b40001157983 */ /* 0x000ea40000300800 */
[----:B-1----:R-:W2:Y:S02]  /*b8bc0*/  LDL.LU R22, [R1+0x5b8] ;  /* 0x0005b80001167983 */ /* 0x002ea40000300800 */
[----:B------:R-:W2:Y:S01]  /*b8bd0*/  LDL.LU R23, [R1+0x5bc] ;  /* 0x0005bc0001177983 */ /* 0x000ea20000300800 */
[----:B------:R-:W2:Y:S01]  /*b8be0*/  LDL.LU.64 R14, [R1+0x128] ;  /* 0x00012800010e7983 */ /* 0x000ea20000300a00 */
[----:B------:R-:W-:Y:S02]  /*b8bf0*/  STL [R1+0x59d8], R3 ;  /* 0x0059d80301007387 */ /* 0x000fe40000100800 */
[----:B------:R-:W-:Y:S02]  /*b8c00*/  STL [R1+0x59d4], R0 ;  /* 0x0059d40001007387 */ /* 0x000fe40000100800 */
[----:B------:R-:W-:Y:S01]  /*b8c10*/  STL.64 [R1+0x5d0], R4 ;  /* 0x0005d00401007387 */ /* 0x000fe20000100a00 */
[----:B------:R0:W-:Y:S04]  /*b8c20*/  STL.64 [R1+0x5d8], R6 ;  /* 0x0005d80601007387 */ /* 0x0001e80000100a00 */
[----:B0-----:R-:W3:Y:S01]  /*b8c30*/  LDL.LU.64 R6, [R1+0x5c30] ;  /* 0x005c300001067983 */ /* 0x001ee20000300a00 */
[----:B------:R-:W4:Y:S02]  /*b8c40*/  LDL.LU R4, [R1+0x5c28] ;  /* 0x005c280001047983 */ /* 0x000f240000300800 */
[----:B------:R-:W-:-:S02]  /*b8c50*/  IMAD.MOV.U32 R8, RZ, RZ, R27 ;  /* 0x000000ffff087224 */ /* 0x000fc400078e001b */
[----:B------:R-:W-:Y:S02]  /*b8c60*/  IMAD.MOV.U32 R5, RZ, RZ, R26 ;  /* 0x000000ffff057224 */ /* 0x000fe400078e001a */
[----:B------:R-:W2:Y:S01]  /*b8c70*/  LDL.LU.64 R26, [R1+0x5c20] ;  /* 0x005c2000011a7983 */ /* 0x000ea20000300a00 */
[----:B------:R-:W-:Y:S02]  /*b8c80*/  STL [R1+0x59e0], R8 ;  /* 0x0059e00801007387 */ /* 0x000fe40000100800 */
[----:B------:R-:W-:Y:S01]  /*b8c90*/  STL [R1+0x59dc], R5 ;  /* 0x0059dc0501007387 */ /* 0x000fe20000100800 */
[----:B---3--:R-:W-:Y:S01]  /*b8ca0*/  STL.64 [R1+0x5be8], R6 ;  /* 0x005be80601007387 */ /* 0x008fe20000100a00 */
[----:B----4-:R0:W-:Y:S03]  /*b8cb0*/  STL [R1+0x5be0], R4 ;  /* 0x005be00401007387 */ /* 0x0101e60000100800 */
[----:B0-----:R-:W3:Y:S01]  /*b8cc0*/  LDL.LU R4, [R1+0x5c0] ;  /* 0x0005c00001047983 */ /* 0x001ee20000300800 */
[----:B------:R-:W3:Y:S02]  /*b8cd0*/  LDL.LU R5, [R1+0x5c4] ;  /* 0x0005c40001057983 */ /* 0x000ee40000300800 */
[----:B------:R-:W3:Y:S02]  /*b8ce0*/  LDL.LU R6, [R1+0x5c8] ;  /* 0x0005c80001067983 */ /* 0x000ee40000300800 */
[----:B------:R-:W3:Y:S02]  /*b8cf0*/  LDL.LU R7, [R1+0x5cc] ;  /* 0x0005cc0001077983 */ /* 0x000ee40000300800 */
[----:B--2---:R-:W-:-:S02]  /*b8d00*/  IMAD.MOV.U32 R9, RZ, RZ, R26 ;  /* 0x000000ffff097224 */ /* 0x004fc400078e001a */
[----:B------:R-:W-:Y:S01]  /*b8d10*/  IMAD.MOV.U32 R2, RZ, RZ, R27 ;  /* 0x000000ffff027224 */ /* 0x000fe200078e001b */
[C---:B---3--:R-:W-:Y:S11]  /*b8d20*/  HMMA.16816.F32 R4, R16.reuse, R26, R4 ;  /* 0x0000001a1004723c */ /* 0x048ff60000001804 */
        /* <DEDUP_REMOVED lines=10> */
[----:B0-----:R-:W2:Y:S01]  /*b8dd0*/  LDL.LU.64 R26, [R1+0x118] ;  /* 0x00011800011a7983 */ /* 0x001ea20000300a00 */
[----:B------:R-:W3:Y:S01]  /*b8de0*/  LDL.LU.64 R6, [R1+0xf8] ;  /* 0x0000f80001067983 */ /* 0x000ee20000300a00 */
[----:B------:R-:W-:Y:S02]  /*b8df0*/  HMMA.16816.F32 R20, R16, R14, R20 ;  /* 0x0000000e1014723c */ /* 0x000fe40000001814 */
[----:B---3--:R0:W-:Y:S04]  /*b8e00*/  STL.64 [R1+0x5bf8], R6 ;  /* 0x005bf80601007387 */ /* 0x0081e80000100a00 */
[----:B0-----:R-:W3:Y:S04]  /*b8e10*/  LDL.LU.64 R6, [R1+0x108] ;  /* 0x0001080001067983 */ /* 0x001ee80000300a00 */
[----:B---3--:R0:W-:Y:S01]  /*b8e20*/  STL.64 [R1+0x5c18], R6 ;  /* 0x005c180601007387 */ /* 0x0081e20000100a00 */
[----:B------:R-:W2:Y:S02]  /*b8e30*/  LDL.LU R4, [R1+0x5a0] ;  /* 0x0005a00001047983 */ /* 0x000ea40000300800 */
[----:B------:R-:W2:Y:S01]  /*b8e40*/  LDL.LU R5, [R1+0x5a4] ;  /* 0x0005a40001057983 */ /* 0x000ea20000300800 */
[----:B0-----:R-:W2:Y:S01]  /*b8e50*/  LDL.LU R6, [R1+0x5a8] ;  /* 0x0005a80001067983 */ /* 0x001ea20000300800 */
[----:B------:R-:W2:Y:S02]  /*b8e60*/  LDL.LU R7, [R1+0x5ac] ;  /* 0x0005ac0001077983 */ /* 0x000ea40000300800 */
[----:B------:R-:W-:Y:S02]  /*b8e70*/  STL [R1+0x59e8], R2 ;  /* 0x0059e80201007387 */ /* 0x000fe40000100800 */
[----:B------:R0:W-:Y:S01]  /*b8e80*/  STL [R1+0x59e4], R9 ;  /* 0x0059e40901007387 */ /* 0x0001e20000100800 */
[----:B------:R1:W-:Y:S01]  /*b8e90*/  STL.64 [R1+0x5bf0], R10 ;  /* 0x005bf00a01007387 */ /* 0x0003e20000100a00 */
[----:B------:R-:W3:Y:S03]  /*b8ea0*/  LDL.LU R8, [R1+0x580] ;  /* 0x0005800001087983 */ /* 0x000ee60000300800 */
[----:B0-----:R-:W3:Y:S01]  /*b8eb0*/  LDL.LU R9, [R1+0x584] ;  /* 0x0005840001097983 */ /* 0x001ee20000300800 */
[----:B-1----:R-:W3:Y:S03]  /*b8ec0*/  LDL.LU R10, [R1+0x588] ;  /* 0x00058800010a7983 */ /* 0x002ee60000300800 */
[----:B------:R-:W3:Y:S01]  /*b8ed0*/  LDL.LU R11, [R1+0x58c] ;  /* 0x00058c00010b7983 */ /* 0x000ee20000300800 */
[----:B------:R0:W-:Y:S03]  /*b8ee0*/  STL.64 [R1+0x5b0], R20 ;  /* 0x0005b01401007387 */ /* 0x0001e60000100a00 */
[----:B------:R1:W-:Y:S04]  /*b8ef0*/  STL.64 [R1+0x5b8], R22 ;  /* 0x0005b81601007387 */ /* 0x0003e80000100a00 */
[----:B0-----:R-:W4:Y:S01]  /*b8f00*/  LDL.LU R20, [R1+0x550] ;  /* 0x0005500001147983 */ /* 0x001f220000300800 */
[----:B------:R-:W4:Y:S02]  /*b8f10*/  LDL.LU R21, [R1+0x554] ;  /* 0x0005540001157983 */ /* 0x000f240000300800 */
[----:B-1----:R-:W2:Y:S02]  /*b8f20*/  LDL.LU R22, [R1+0x558] ;  /* 0x0005580001167983 */ /* 0x002ea40000300800 */
[----:B------:R-:W2:Y:S02]  /*b8f30*/  LDL.LU R23, [R1+0x55c] ;  /* 0x00055c0001177983 */ /* 0x000ea40000300800 */
[----:B------:R-:W-:-:S02]  /*b8f40*/  IMAD.MOV.U32 R29, RZ, RZ, R14 ;  /* 0x000000ffff1d7224 */ /* 0x000fc400078e000e */
[----:B------:R-:W-:Y:S01]  /*b8f50*/  IMAD.MOV.U32 R28, RZ, RZ, R15 ;  /* 0x000000ffff1c7224 */ /* 0x000fe200078e000f */
[----:B--2---:R0:W-:Y:S01]  /*b8f60*/  STL.64 [R1+0x5bd0], R22 ;  /* 0x005bd01601007387 */ /* 0x0041e20000100a00 */
[----:B----4-:R-:W-:Y:S03]  /*b8f70*/  STL.64 [R1+0x5bc8], R20 ;  /* 0x005bc81401007387 */ /* 0x010fe60000100a00 */
[----:B0-----:R-:W2:Y:S01]  /*b8f80*/  LDL.LU.64 R22, [R1+0xe8] ;  /* 0x0000e80001167983 */ /* 0x001ea20000300a00 */
[----:B------:R-:W4:Y:S01]  /*b8f90*/  LDL.LU.64 R14, [R1+0xc8] ;  /* 0x0000c800010e7983 */ /* 0x000f220000300a00 */
[C---:B------:R-:W-:Y:S01]  /*b8fa0*/  HMMA.16816.F32 R4, R16.reuse, R26, R4 ;  /* 0x0000001a1004723c */ /* 0x040fe20000001804 */
[----:B------:R-:W-:Y:S02]  /*b8fb0*/  IMAD.MOV.U32 R3, RZ, RZ, R26 ;  /* 0x000000ffff037224 */ /* 0x000fe400078e001a */
[----:B------:R-:W-:Y:S01]  /*b8fc0*/  IMAD.MOV.U32 R0, RZ, RZ, R27 ;  /* 0x000000ffff007224 */ /* 0x000fe200078e001b */
[----:B----4-:R0:W-:Y:S01]  /*b8fd0*/  STL.64 [R1+0x5bd8], R14 ;  /* 0x005bd80e01007387 */ /* 0x0101e20000100a00 */
[----:B------:R-:W2:Y:S02]  /*b8fe0*/  LDL.LU R12, [R1+0x570] ;  /* 0x00057000010c7983 */ /* 0x000ea40000300800 */
[----:B------:R-:W2:Y:S01]  /*b8ff0*/  LDL.LU R13, [R1+0x574] ;  /* 0x00057400010d7983 */ /* 0x000ea20000300800 */
[----:B0-----:R-:W2:Y:S01]  /*b9000*/  LDL.LU R14, [R1+0x578] ;  /* 0x00057800010e7983 */ /* 0x001ea20000300800 */
[----:B------:R-:W2:Y:S02]  /*b9010*/  LDL.LU R15, [R1+0x57c] ;  /* 0x00057c00010f7983 */ /* 0x000ea40000300800 */
[----:B------:R-:W-:Y:S02]  /*b9020*/  STL [R1+0x59f0], R28 ;  /* 0x0059f01c01007387 */ /* 0x000fe40000100800 */
[----:B------:R-:W-:Y:S10]  /*b9030*/  STL [R1+0x59ec], R29 ;  /* 0x0059ec1d01007387 */ /* 0x000ff40000100800 */
[----:B------:R-:W-:Y:S01]  /*b9040*/  STL.64 [R1+0x5a0], R4 ;  /* 0x0005a00401007387 */ /* 0x000fe20000100a00 */
[----:B------:R0:W-:Y:S03]  /*b9050*/  STL.64 [R1+0x5a8], R6 ;  /* 0x0005a80601007387 */ /* 0x0001e60000100a00 */
        /* <DEDUP_REMOVED lines=13> */
[----:B------:R-:W3:Y:S03]  /*b9130*/  LDL.LU.64 R6, [R1+0x5bf8] ;  /* 0x005bf80001067983 */ /* 0x000ee60000300a00 */
[----:B------:R-:W-:Y:S01]  /*b9140*/  STL [R1+0x5a00], R24 ;  /* 0x005a001801007387 */ /* 0x000fe20000100800 */
[----:B------:R-:W-:Y:S01]  /*b9150*/  STL [R1+0x59fc], R25 ;  /* 0x0059fc1901007387 */ /* 0x000fe20000100800 */
[----:B---3--:R-:W-:Y:S02]  /*b9160*/  HMMA.16816.F32 R8, R16, R6, R8 ;  /* 0x000000061008723c */ /* 0x008fe40000001808 */
[----:B----4-:R0:W-:Y:S01]  /*b9170*/  STL.64 [R1+0x5bc0], R26 ;  /* 0x005bc01a01007387 */ /* 0x0101e20000100a00 */
[----:B------:R-:W-:-:S03]  /*b9180*/  IMAD.MOV.U32 R5, RZ, RZ, R7 ;  /* 0x000000ffff057224 */ /* 0x000fc600078e0007 */
[----:B0-----:R-:W3:Y:S11]  /*b9190*/  LDL.LU.64 R26, [R1+0xd8] ;  /* 0x0000d800011a7983 */ /* 0x001ef60000300a00 */
[----:B------:R-:W-:Y:S06]  /*b91a0*/  @!UPT UIADD3 URZ, URZ, URZ, URZ ;  /* 0x0000003f3f3ff290 */ /* 0x000fec000fffe03f */
[----:B------:R0:W-:Y:S01]  /*b91b0*/  STL.64 [R1+0x580], R8 ;  /* 0x0005800801007387 */ /* 0x0001e20000100a00 */
[----:B------:R1:W-:Y:S02]  /*b91c0*/  STL.64 [R1+0x588], R10 ;  /* 0x0005880a01007387 */ /* 0x0003e40000100a00 */
[----:B0-----:R-:W-:Y:S01]  /*b91d0*/  IMAD.MOV.U32 R8, RZ, RZ, R6 ;  /* 0x000000ffff087224 */ /* 0x001fe200078e0006 */
[----:B-1----:R-:W4:Y:S01]  /*b91e0*/  LDL.LU.64 R10, [R1+0x5bf0] ;  /* 0x005bf000010a7983 */ /* 0x002f220000300a00 */
[----:B------:R-:W3:Y:S02]  /*b91f0*/  LDL.LU.64 R6, [R1+0x5be8] ;  /* 0x005be80001067983 */ /* 0x000ee40000300a00 */
[----:B------:R-:W4:Y:S02]  /*b9200*/  LDL.LU R4, [R1+0x5be0] ;  /* 0x005be00001047983 */ /* 0x000f240000300800 */
[----:B------:R-:W-:Y:S01]  /*b9210*/  STL [R1+0x5a08], R5 ;  /* 0x005a080501007387 */ /* 0x000fe20000100800 */
[----:B--2---:R-:W-:Y:S01]  /*b9220*/  HMMA.16816.F32 R12, R16, R22, R12 ;  /* 0x00000016100c723c */ /* 0x004fe2000000180c */
[----:B------:R-:W-:-:S02]  /*b9230*/  IMAD.MOV.U32 R2, RZ, RZ, R22 ;  /* 0x000000ffff027224 */ /* 0x000fc400078e0016 */
[----:B------:R-:W-:Y:S01]  /*b9240*/  IMAD.MOV.U32 R9, RZ, RZ, R23 ;  /* 0x000000ffff097224 */ /* 0x000fe200078e0017 */
[----:B---3--:R-:W-:Y:S01]  /*b9250*/  STL.64 [R1+0x5ba8], R6 ;  /* 0x005ba80601007387 */ /* 0x008fe20000100a00 */
[----:B----4-:R0:W-:Y:S03]  /*b9260*/  STL [R1+0x5ba0], R4 ;  /* 0x005ba00401007387 */ /* 0x0101e60000100800 */
[----:B0-----:R-:W2:Y:S01]  /*b9270*/  LDL.LU R4, [R1+0x560] ;  /* 0x0005600001047983 */ /* 0x001ea20000300800 */
[----:B------:R-:W2:Y:S02]  /*b9280*/  LDL.LU R5, [R1+0x564] ;  /* 0x0005640001057983 */ /* 0x000ea40000300800 */
[----:B------:R-:W2:Y:S02]  /*b9290*/  LDL.LU R6, [R1+0x568] ;  /* 0x0005680001067983 */ /* 0x000ea40000300800 */
[----:B------:R-:W2:Y:S01]  /*b92a0*/  LDL.LU R7, [R1+0x56c] ;  /* 0x00056c0001077983 */ /* 0x000ea20000300800 */
[----:B------:R-:W-:Y:S09]  /*b92b0*/  STL [R1+0x5a04], R8 ;  /* 0x005a040801007387 */ /* 0x000ff20000100800 */
[----:B------:R-:W-:Y:S02]  /*b92c0*/  STL.64 [R1+0x570], R12 ;  /* 0x0005700c01007387 */ /* 0x000fe40000100a00 */
[----:B------:R0:W-:Y:S02]  /*b92d0*/  STL.64 [R1+0x578], R14 ;  /* 0x0005780e01007387 */ /* 0x0001e40000100a00 */
[----:B0-----:R-:W3:Y:S01]  /*b92e0*/  LDL.LU.64 R14, [R1+0x5bd8] ;  /* 0x005bd800010e7983 */ /* 0x001ee20000300a00 */
[----:B------:R-:W3:Y:S02]  /*b92f0*/  LDL.LU.64 R22, [R1+0x5bd0] ;  /* 0x005bd00001167983 */ /* 0x000ee40000300a00 */
[----:B------:R-:W3:Y:S02]  /*b9300*/  LDL.LU.64 R20, [R1+0x5bc8] ;  /* 0x005bc80001147983 */ /* 0x000ee40000300a00 */
[----:B------:R-:W-:Y:S01]  /*b9310*/  STL [R1+0x5a10], R9 ;  /* 0x005a100901007387 */ /* 0x000fe20000100800 */
[----:B------:R-:W-:Y:S01]  /*b9320*/  STL.64 [R1+0x5b98], R10 ;  /* 0x005b980a01007387 */ /* 0x000fe20000100a00 */
[----:B------:R-:W-:Y:S02]  /*b9330*/  STL [R1+0x5a0c], R2 ;  /* 0x005a0c0201007387 */ /* 0x000fe40000100800 */
[----:B------:R-:W-:-:S02]  /*b9340*/  IMAD.MOV.U32 R29, RZ, RZ, R27 ;  /* 0x000000ffff1d7224 */ /* 0x000fc400078e001b */
[----:B------:R-:W-:Y:S01]  /*b9350*/  IMAD.MOV.U32 R28, RZ, RZ, R26 ;  /* 0x000000ffff1c7224 */ /* 0x000fe200078e001a */
[C---:B--2---:R-:W-:Y:S11]  /*b9360*/  HMMA.16816.F32 R4, R16.reuse, R26, R4 ;  /* 0x0000001a1004723c */ /* 0x044ff60000001804 */
[----:B------:R-:W-:Y:S11]  /*b9370*/  @!UPT UIADD3 URZ, URZ, URZ, URZ ;  /* 0x0000003f3f3ff290 */ /* 0x000ff6000fffe03f */
[----:B------:R-:W-:Y:S01]  /*b9380*/  @!UPT UIADD3 URZ, URZ, URZ, URZ ;  /* 0x0000003f3f3ff290 */ /* 0x000fe2000fffe03f */
[----:B------:R-:W-:Y:S01]  /*b9390*/  STL.64 [R1+0x560], R4 ;  /* 0x0005600401007387 */ /* 0x000fe20000100a00 */
[----:B------:R3:W-:Y:S02]  /*b93a0*/  STL.64 [R1+0x568], R6 ;  /* 0x0005680601007387 */ /* 0x0007e40000100a00 */
[----:B---3--:R-:W-:Y:S01]  /*b93b0*/  HMMA.16816.F32 R4, R16, R14, R20 ;  /* 0x0000000e1004723c */ /* 0x008fe20000001814 */
        /* <DEDUP_REMOVED lines=12> */
[----:B------:R-:W2:Y:S01]  /*b9480*/  LDL.LU R7, [R1+0x53c] ;  /* 0x00053c0001077983 */ /* 0x000ea20000300800 */
[----:B------:R-:W3:Y:S01]  /*b9490*/  LDL.LU R24, [R1+0x540] ;  /* 0x0005400001187983 */ /* 0x000ee20000300800 */
[----:B------:R-:W3:Y:S02]  /*b94a0*/  LDL.LU R25, [R1+0x544] ;  /* 0x0005440001197983 */ /* 0x000ee40000300800 */
[----:B------:R-:W3:Y:S02]  /*b94b0*/  LDL.LU R26, [R1+0x548] ;  /* 0x00054800011a7983 */ /* 0x000ee40000300800 */
[----:B------:R-:W3:Y:S01]  /*b94c0*/  LDL.LU R27, [R1+0x54c] ;  /* 0x00054c00011b7983 */ /* 0x000ee20000300800 */
[----:B--2---:R0:W-:Y:S01]  /*b94d0*/  STL.64 [R1+0x5bb8], R6 ;  /* 0x005bb80601007387 */ /* 0x0041e20000100a00 */
[----:B----4-:R-:W-:Y:S03]  /*b94e0*/  STL.64 [R1+0x5bb0], R4 ;  /* 0x005bb00401007387 */ /* 0x010fe60000100a00 */
[----:B0-----:R-:W2:Y:S01]  /*b94f0*/  LDL.LU.64 R6, [R1+0xb8] ;  /* 0x0000b80001067983 */ /* 0x001ea20000300a00 */
[----:B------:R-:W4:Y:S02]  /*b9500*/  LDL.LU.64 R10, [R1+0xa8] ;  /* 0x0000a800010a7983 */ /* 0x000f240000300a00 */
[----:B---3--:R0:W-:Y:S02]  /*b9510*/  STL.64 [R1+0x5b40], R22 ;  /* 0x005b401601007387 */ /* 0x0081e40000100a00 */
[----:B------:R-:W-:Y:S01]  /*b9520*/  STL.64 [R1+0x5b38], R20 ;  /* 0x005b381401007387 */ /* 0x000fe20000100a00 */
[----:B0-----:R-:W3:Y:S04]  /*b9530*/  LDL.LU.64 R22, [R1+0x68] ;  /* 0x0000680001167983 */ /* 0x001ee80000300a00 */
[----:B---3--:R0:W-:Y:S04]  /*b9540*/  STL.64 [R1+0x5b50], R22 ;  /* 0x005b501601007387 */ /* 0x0081e80000100a00 */
[----:B0-----:R-:W3:Y:S04]  /*b9550*/  LDL.LU.64 R22, [R1+0x78] ;  /* 0x0000780001167983 */ /* 0x001ee80000300a00 */
[----:B---3--:R0:W-:Y:S04]  /*b9560*/  STL.64 [R1+0x5b68], R22 ;  /* 0x005b681601007387 */ /* 0x0081e80000100a00 */
[----:B0-----:R-:W3:Y:S01]  /*b9570*/  LDL.LU.64 R22, [R1+0x88] ;  /* 0x0000880001167983 */ /* 0x001ee20000300a00 */
[----:B------:R-:W-:-:S02]  /*b9580*/  IMAD.MOV.U32 R0, RZ, RZ, R14 ;  /* 0x000000ffff007224 */ /* 0x000fc400078e000e */
[----:B------:R-:W-:Y:S01]  /*b9590*/  IMAD.MOV.U32 R3, RZ, RZ, R15 ;  /* 0x000000ffff037224 */ /* 0x000fe200078e000f */
[----:B---3--:R0:W-:Y:S04]  /*b95a0*/  STL.64 [R1+0x5b80], R22 ;  /* 0x005b801601007387 */ /* 0x0081e80000100a00 */
[----:B0-----:R-:W3:Y:S01]  /*b95b0*/  LDL.LU.64 R22, [R1+0x98] ;  /* 0x0000980001167983 */ /* 0x001ee20000300a00 */
[----:B------:R-:W2:Y:S03]  /*b95c0*/  LDL.LU.64 R14, [R1+0x58] ;  /* 0x00005800010e7983 */ /* 0x000ea60000300a00 */
[----:B--2---:R0:W-:Y:S01]  /*b95d0*/  STL.64 [R1+0x5b48], R14 ;  /* 0x005b480e01007387 */ /* 0x0041e20000100a00 */
[----:B------:R-:W2:Y:S02]  /*b95e0*/  LDL.LU R12, [R1+0x4f0] ;  /* 0x0004f000010c7983 */ /* 0x000ea40000300800 */
[----:B------:R-:W2:Y:S01]  /*b95f0*/  LDL.LU R13, [R1+0x4f4] ;  /* 0x0004f400010d7983 */ /* 0x000ea20000300800 */
        /* <DEDUP_REMOVED lines=8> */
[----:B------:R-:W-:Y:S01]  /*b9680*/  HMMA.16816.F32 R24, R16, R6, R24 ;  /* 0x000000061018723c */ /* 0x000fe20000001818 */
        /* <DEDUP_REMOVED lines=12> */
[----:B------:R-:W-:Y:S01]  /*b9750*/  STL [R1+0x5a20], R3 ;  /* 0x005a200301007387 */ /* 0x000fe20000100800 */
[----:B------:R-:W-:Y:S02]  /*b9760*/  STL [R1+0x5a1c], R0 ;  /* 0x005a1c0001007387 */ /* 0x000fe40000100800 */
[----:B------:R0:W-:Y:S02]  /*b9770*/  STL.64 [R1+0x540], R24 ;  /* 0x0005401801007387 */ /* 0x0001e40000100a00 */
[----:B------:R1:W-:Y:S02]  /*b9780*/  STL.64 [R1+0x548], R26 ;  /* 0x0005481a01007387 */ /* 0x0003e40000100a00 */
[----:B0-----:R-:W-:Y:S01]  /*b9790*/  IMAD.MOV.U32 R24, RZ, RZ, R6 ;  /* 0x000000ffff187224 */ /* 0x001fe200078e0006 */
[----:B-1----:R-:W2:Y:S01]  /*b97a0*/  LDL.LU.64 R26, [R1+0x5bc0] ;  /* 0x005bc000011a7983 */ /* 0x002ea20000300a00 */
[----:B------:R-:W-:-:S02]  /*b97b0*/  IMAD.MOV.U32 R25, RZ, RZ, R7 ;  /* 0x000000ffff197224 */ /* 0x000fc400078e0007 */
[----:B------:R-:W2:Y:S02]  /*b97c0*/  LDL.LU.64 R6, [R1+0x5bb8] ;  /* 0x005bb80001067983 */ /* 0x000ea40000300a00 */
[----:B------:R-:W2:Y:S02]  /*b97d0*/  LDL.LU.64 R4, [R1+0x5bb0] ;  /* 0x005bb00001047983 */ /* 0x000ea40000300a00 */
[----:B----4-:R-:W-:Y:S01]  /*b97e0*/  IMAD.MOV.U32 R8, RZ, RZ, R11 ;  /* 0x000000ffff087224 */ /* 0x010fe200078e000b */
[----:B------:R-:W-:Y:S01]  /*b97f0*/  STL [R1+0x5a28], R25 ;  /* 0x005a281901007387 */ /* 0x000fe20000100800 */
[----:B------:R-:W-:Y:S02]  /*b9800*/  STL [R1+0x5a24], R24 ;  /* 0x005a241801007387 */ /* 0x000fe40000100800 */
[----:B---3--:R-:W-:Y:S02]  /*b9810*/  IMAD.MOV.U32 R9, RZ, RZ, R22 ;  /* 0x000000ffff097224 */ /* 0x008fe400078e0016 */
[----:B------:R-:W-:Y:S01]  /*b9820*/  IMAD.MOV.U32 R2, RZ, RZ, R23 ;  /* 0x000000ffff027224 */ /* 0x000fe200078e0017 */
[C---:B--2---:R-:W-:Y:S08]  /*b9830*/  HMMA.16816.F32 R12, R16.reuse, R22, R12 ;  /* 0x00000016100c723c */ /* 0x044ff0000000180c */
[C---:B------:R-:W-:Y:S11]  /*b9840*/  HMMA.16816.F32 R4, R16.reuse, R10, R4 ;  /* 0x0000000a1004723c */ /* 0x040ff60000001804 */
[----:B------:R-:W-:Y:S11]  /*b9850*/  @!UPT UIADD3 URZ, URZ, URZ, URZ ;  /* 0x0000003f3f3ff290 */ /* 0x000ff6000fffe03f */
[----:B------:R-:W-:Y:S01]  /*b9860*/  @!UPT UIADD3 URZ, URZ, URZ, URZ ;  /* 0x0000003f3f3ff290 */ /* 0x000fe2000fffe03f */
[----:B------:R0:W-:Y:S01]  /*b9870*/  STL.64 [R1+0x530], R4 ;  /* 0x0005300401007387 */ /* 0x0001e20000100a00 */
[----:B------:R1:W-:Y:S02]  /*b9880*/  STL.64 [R1+0x538], R6 ;  /* 0x0005380601007387 */ /* 0x0003e40000100a00 */
[----:B0-----:R-:W-:Y:S01]  /*b9890*/  IMAD.MOV.U32 R5, RZ, RZ, R10 ;  /* 0x000000ffff057224 */ /* 0x001fe200078e000a */
[----:B-1----:R-:W2:Y:S01]  /*b98a0*/  LDL.LU.64 R6, [R1+0x5ba8] ;  /* 0x005ba80001067983 */ /* 0x002ea20000300a00 */
[----:B------:R-:W3:Y:S02]  /*b98b0*/  LDL.LU R4, [R1+0x5ba0] ;  /* 0x005ba00001047983 */ /* 0x000ee40000300800 */
[----:B------:R-:W4:Y:S02]  /*b98c0*/  LDL.LU.64 R10, [R1+0x5b98] ;  /* 0x005b9800010a7983 */ /* 0x000f240000300a00 */
[----:B------:R-:W-:Y:S01]  /*b98d0*/  STL [R1+0x5a30], R8 ;  /* 0x005a300801007387 */ /* 0x000fe20000100800 */
[----:B------:R-:W-:Y:S01]  /*b98e0*/  STL [R1+0x5a2c], R5 ;  /* 0x005a2c0501007387 */ /* 0x000fe20000100800 */
[----:B------:R-:W-:Y:S02]  /*b98f0*/  STL.64 [R1+0x520], R12 ;  /* 0x0005200c01007387 */ /* 0x000fe40000100a00 */
[----:B------:R0:W-:Y:S02]  /*b9900*/  STL.64 [R1+0x528], R14 ;  /* 0x0005280e01007387 */ /* 0x0001e40000100a00 */
        /* <DEDUP_REMOVED lines=38> */
[----:B------:R-:W-:Y:S01]  /*b9b70*/  STL.64 [R1+0x5af8], R26 ;  /* 0x005af81a01007387 */ /* 0x000fe20000100a00 */
[C---:B--2---:R-:W-:Y:S11]  /*b9b80*/  HMMA.16816.F32 R20, R16.reuse, R14, R20 ;  /* 0x0000000e1014723c */ /* 0x044ff60000001814 */
[----:B------:R-:W-:Y:S11]  /*b9b90*/  @!UPT UIADD3 URZ, URZ, URZ, URZ ;  /* 0x0000003f3f3ff290 */ /* 0x000ff6000fffe03f */
[----:B------:R-:W-:Y:S01]  /*b9ba0*/  @!UPT UIADD3 URZ, URZ, URZ, URZ ;  /* 0x0000003f3f3ff290 */ /* 0x000fe2000fffe03f */
[----:B------:R-:W-:Y:S01]  /*b9bb0*/  STL.64 [R1+0x4e0], R20 ;  /* 0x0004e01401007387 */ /* 0x000fe20000100a00 */
[----:B------:R0:W-:Y:S03]  /*b9bc0*/  STL.64 [R1+0x4e8], R22 ;  /* 0x0004e81601007387 */ /* 0x0001e60000100a00 */
[----:B0-----:R-:W2:Y:S01]  /*b9bd0*/  LDL.LU.64 R22, [R1+0x38] ;  /* 0x0000380001167983 */ /* 0x001ea20000300a00 */
[----:B------:R-:W-:Y:S02]  /*b9be0*/  IMAD.MOV.U32 R8, RZ, RZ, R14 ;  /* 0x000000ffff087224 */ /* 0x000fe400078e000e */
[----:B------:R-:W-:Y:S01]  /*b9bf0*/  IMAD.MOV.U32 R5, RZ, RZ, R15 ;  /* 0x000000ffff057224 */ /* 0x000fe200078e000f */
[----:B--2---:R0:W-:Y:S01]  /*b9c00*/  STL.64 [R1+0x5b20], R22 ;  /* 0x005b201601007387 */ /* 0x0041e20000100a00 */
[----:B------:R-:W2:Y:S02]  /*b9c10*/  LDL.LU R12, [R1+0x480] ;  /* 0x00048000010c7983 */ /* 0x000ea40000300800 */
[----:B------:R-:W2:Y:S02]  /*b9c20*/  LDL.LU R13, [R1+0x484] ;  /* 0x00048400010d7983 */ /* 0x000ea40000300800 */
[----:B------:R-:W2:Y:S01]  /*b9c30*/  LDL.LU R14, [R1+0x488] ;  /* 0x00048800010e7983 */ /* 0x000ea20000300800 */
[----:B------:R-:W2:Y:S04]  /*b9c40*/  LDL.LU R15, [R1+0x48c] ;  /* 0x00048c00010f7983 */ /* 0x000ea80000300800 */
[----:B0-----:R-:W2:Y:S01]  /*b9c50*/  LDL.LU.64 R22, [R1+0x48] ;  /* 0x0000480001167983 */ /* 0x001ea20000300a00 */
[----:B------:R-:W2:Y:S02]  /*b9c60*/  LDL.LU R24, [R1+0x4a0] ;  /* 0x0004a00001187983 */ /* 0x000ea40000300800 */
[----:B------:R-:W2:Y:S02]  /*b9c70*/  LDL.LU R25, [R1+0x4a4] ;  /* 0x0004a40001197983 */ /* 0x000ea40000300800 */
[----:B------:R-:W2:Y:S01]  /*b9c80*/  LDL.LU R26, [R1+0x4a8] ;  /* 0x0004a800011a7983 */ /* 0x000ea20000300800 */
[----:B------:R-:W2:Y:S04]  /*b9c90*/  LDL.LU R27, [R1+0x4ac] ;  /* 0x0004ac00011b7983 */ /* 0x000ea80000300800 */
[----:B--2---:R0:W-:Y:S01]  /*b9ca0*/  STL.64 [R1+0x5b08], R26 ;  /* 0x005b081a01007387 */ /* 0x0041e20000100a00 */
[----:B------:R1:W-:Y:S03]  /*b9cb0*/  STL.64 [R1+0x5b00], R24 ;  /* 0x005b001801007387 */ /* 0x0003e60000100a00 */
[----:B0-----:R-:W2:Y:S04]  /*b9cc0*/  LDL.LU.64 R26, [R1+0x28] ;  /* 0x00002800011a7983 */ /* 0x001ea80000300a00 */
[----:B--2---:R0:W-:Y:S01]  /*b9cd0*/  STL.64 [R1+0x5b18], R26 ;  /* 0x005b181a01007387 */ /* 0x0041e20000100a00 */
[----:B-1----:R-:W2:Y:S02]  /*b9ce0*/  LDL.LU R24, [R1+0x4c0] ;  /* 0x0004c00001187983 */ /* 0x002ea40000300800 */
        /* <DEDUP_REMOVED lines=9> */
[----:B------:R0:W-:Y:S01]  /*b9d80*/  STL.64 [R1+0x5ad8], R14 ;  /* 0x005ad80e01007387 */ /* 0x0001e20000100a00 */
[----:B------:R-:W-:Y:S03]  /*b9d90*/  STL.64 [R1+0x5ad0], R12 ;  /* 0x005ad00c01007387 */ /* 0x000fe60000100a00 */
[----:B0-----:R-:W2:Y:S04]  /*b9da0*/  LDL.LU.64 R14, [R1+0x8] ;  /* 0x00000800010e7983 */ /* 0x001ea80000300a00 */
[----:B--2---:R0:W-:Y:S04]  /*b9db0*/  STL.64 [R1+0x5af0], R14 ;  /* 0x005af00e01007387 */ /* 0x0041e80000100a00 */
[----:B0-----:R-:W2:Y:S01]  /*b9dc0*/  LDL.LU.64 R14, [R1+0x18] ;  /* 0x00001800010e7983 */ /* 0x001ea20000300a00 */
[----:B------:R-:W-:Y:S01]  /*b9dd0*/  HMMA.16816.F32 R24, R16, R22, R24 ;  /* 0x000000161018723c */ /* 0x000fe20000001818 */
[----:B------:R-:W-:-:S02]  /*b9de0*/  IMAD.MOV.U32 R2, RZ, RZ, R22 ;  /* 0x000000ffff027224 */ /* 0x000fc400078e0016 */
[----:B------:R-:W-:Y:S01]  /*b9df0*/  IMAD.MOV.U32 R9, RZ, RZ, R23 ;  /* 0x000000ffff097224 */ /* 0x000fe200078e0017 */
[----:B--2---:R0:W-:Y:S01]  /*b9e00*/  STL.64 [R1+0x5b10], R14 ;  /* 0x005b100e01007387 */ /* 0x0041e20000100a00 */
[----:B------:R-:W2:Y:S02]  /*b9e10*/  LDL.LU R12, [R1+0x4b0] ;  /* 0x0004b000010c7983 */ /* 0x000ea40000300800 */
[----:B------:R-:W2:Y:S01]  /*b9e20*/  LDL.LU R13, [R1+0x4b4] ;  /* 0x0004b400010d7983 */ /* 0x000ea20000300800 */
[----:B0-----:R-:W2:Y:S01]  /*b9e30*/  LDL.LU R14, [R1+0x4b8] ;  /* 0x0004b800010e7983 */ /* 0x001ea20000300800 */
[----:B------:R-:W2:Y:S02]  /*b9e40*/  LDL.LU R15, [R1+0x4bc] ;  /* 0x0004bc00010f7983 */ /* 0x000ea40000300800 */
[----:B------:R-:W-:Y:S02]  /*b9e50*/  STL [R1+0x5a58], R5 ;  /* 0x005a580501007387 */ /* 0x000fe40000100800 */
[----:B------:R-:W-:Y:S01]  /*b9e60*/  STL.64 [R1+0x5ae8], R6 ;  /* 0x005ae80601007387 */ /* 0x000fe20000100a00 */
[----:B---3--:R0:W-:Y:S04]  /*b9e70*/  STL [R1+0x5ae0], R4 ;  /* 0x005ae00401007387 */ /* 0x0081e80000100800 */
[----:B0-----:R-:W3:Y:S01]  /*b9e80*/  LDL.LU R4, [R1+0x490] ;  /* 0x0004900001047983 */ /* 0x001ee20000300800 */
[----:B------:R-:W3:Y:S02]  /*b9e90*/  LDL.LU R5, [R1+0x494] ;  /* 0x0004940001057983 */ /* 0x000ee40000300800 */
[----:B------:R-:W3:Y:S02]  /*b9ea0*/  LDL.LU R6, [R1+0x498] ;  /* 0x0004980001067983 */ /* 0x000ee40000300800 */
[----:B------:R-:W3:Y:S01]  /*b9eb0*/  LDL.LU R7, [R1+0x49c] ;  /* 0x00049c0001077983 */ /* 0x000ee20000300800 */
[----:B------:R-:W-:Y:S01]  /*b9ec0*/  STL [R1+0x5a54], R8 ;  /* 0x005a540801007387 */ /* 0x000fe20000100800 */
[----:B------:R-:W-:Y:S02]  /*b9ed0*/  STL.64 [R1+0x4d0], R24 ;  /* 0x0004d01801007387 */ /* 0x000fe40000100a00 */
[----:B------:R0:W-:Y:S02]  /*b9ee0*/  STL.64 [R1+0x4d8], R26 ;  /* 0x0004d81a01007387 */ /* 0x0001e40000100a00 */
        /* <DEDUP_REMOVED lines=20> */
[----:B------:R-:W-:Y:S01]  /*ba030*/  HMMA.16816.F32 R12, R16, R26, R12 ;  /* 0x0000001a100c723c */ /* 0x000fe2000000180c */
[----:B------:R-:W-:-:S02]  /*ba040*/  IMAD.MOV.U32 R0, RZ, RZ, R26 ;  /* 0x000000ffff007224 */ /* 0x000fc400078e001a */
[----:B------:R-:W-:Y:S01]  /*ba050*/  IMAD.MOV.U32 R3, RZ, RZ, R27 ;  /* 0x000000ffff037224 */ /* 0x000fe200078e001b */
[----:B--2---:R-:W-:Y:S01]  /*ba060*/  STL.64 [R1+0x5ab0], R22 ;  /* 0x005ab01601007387 */ /* 0x004fe20000100a00 */
[----:B------:R0:W-:Y:S03]  /*ba070*/  STL.64 [R1+0x5aa8], R20 ;  /* 0x005aa81401007387 */ /* 0x0001e60000100a00 */
[----:B0-----:R-:W2:Y:S01]  /*ba080*/  LDL.LU R20, [R1+0x470] ;  /* 0x0004700001147983 */ /* 0x001ea20000300800 */
[----:B------:R-:W2:Y:S02]  /*ba090*/  LDL.LU R21, [R1+0x474] ;  /* 0x0004740001157983 */ /* 0x000ea40000300800 */
[----:B------:R-:W2:Y:S02]  /*ba0a0*/  LDL.LU R22, [R1+0x478] ;  /* 0x0004780001167983 */ /* 0x000ea40000300800 */
[----:B------:R-:W2:Y:S10]  /*ba0b0*/  LDL.LU R23, [R1+0x47c] ;  /* 0x00047c0001177983 */ /* 0x000eb40000300800 */
        /* <DEDUP_REMOVED lines=15> */
[----:B------:R-:W-:Y:S11]  /*ba1b0*/  IMAD.MOV.U32 R8, RZ, RZ, R15 ;  /* 0x000000ffff087224 */ /* 0x000ff600078e000f */
[----:B------:R-:W-:Y:S11]  /*ba1c0*/  @!UPT UIADD3 URZ, URZ, URZ, URZ ;  /* 0x0000003f3f3ff290 */ /* 0x000ff6000fffe03f */
[----:B------:R0:W-:Y:S01]  /*ba1d0*/  STL.64 [R1+0x490], R4 ;  /* 0x0004900401007387 */ /* 0x0001e20000100a00 */
[----:B------:R1:W-:Y:S02]  /*ba1e0*/  STL.64 [R1+0x498], R6 ;  /* 0x0004980601007387 */ /* 0x0003e40000100a00 */
[----:B0-----:R-:W-:Y:S01]  /*ba1f0*/  IMAD.MOV.U32 R5, RZ, RZ, R14 ;  /* 0x000000ffff057224 */ /* 0x001fe200078e000e */
[----:B-1----:R-:W3:Y:S01]  /*ba200*/  LDL.LU.64 R6, [R1+0x5ae8] ;  /* 0x005ae80001067983 */ /* 0x002ee20000300a00 */
[----:B------:R-:W2:Y:S02]  /*ba210*/  LDL.LU R4, [R1+0x5ae0] ;  /* 0x005ae00001047983 */ /* 0x000ea40000300800 */
[----:B------:R-:W2:Y:S02]  /*ba220*/  LDL.LU.64 R14, [R1+0x5ad8] ;  /* 0x005ad800010e7983 */ /* 0x000ea40000300a00 */
[----:B------:R-:W2:Y:S02]  /*ba230*/  LDL.LU.64 R12, [R1+0x5ad0] ;  /* 0x005ad000010c7983 */ /* 0x000ea40000300a00 */
[C---:B--2---:R-:W-:Y:S11]  /*ba240*/  HMMA.16816.F32 R12, R16.reuse, R26, R12 ;  /* 0x0000001a100c723c */ /* 0x044ff6000000180c */
[----:B------:R-:W-:Y:S11]  /*ba250*/  @!UPT UIADD3 URZ, URZ, URZ, URZ ;  /* 0x0000003f3f3ff290 */ /* 0x000ff6000fffe03f */
[----:B------:R-:W-:Y:S01]  /*ba260*/  @!UPT UIADD3 URZ, URZ, URZ, URZ ;  /* 0x0000003f3f3ff290 */ /* 0x000fe2000fffe03f */
[----:B------:R-:W-:Y:S01]  /*ba270*/  STL.64 [R1+0x480], R12 ;  /* 0x0004800c01007387 */ /* 0x000fe20000100a00 */
[----:B------:R0:W-:Y:S03]  /*ba280*/  STL.64 [R1+0x488], R14 ;  /* 0x0004880e01007387 */ /* 0x0001e60000100a00 */
[----:B0-----:R-:W2:Y:S01]  /*ba290*/  LDL.LU.64 R14, [R1+0x5ac8] ;  /* 0x005ac800010e7983 */ /* 0x001ea20000300a00 */
[----:B------:R-:W3:Y:S02]  /*ba2a0*/  LDL.LU.64 R12, [R1+0x5ac0] ;  /* 0x005ac000010c7983 */ /* 0x000ee40000300a00 */
[----:B------:R-:W-:Y:S02]  /*ba2b0*/  STL.64 [R1+0x5758], R26 ;  /* 0x0057581a01007387 */ /* 0x000fe40000100a00 */
[----:B------:R0:W-:Y:S02]  /*ba2c0*/  STL.64 [R1+0x5a60], R24 ;  /* 0x005a601801007387 */ /* 0x0001e40000100a00 */
[----:B0-----:R-:W3:Y:S01]  /*ba2d0*/  LDL.LU R24, [R1+0x3a0] ;  /* 0x0003a00001187983 */ /* 0x001ee20000300800 */
[----:B------:R-:W3:Y:S02]  /*ba2e0*/  LDL.LU R25, [R1+0x3a4] ;  /* 0x0003a40001197983 */ /* 0x000ee40000300800 */
[----:B------:R-:W3:Y:S02]  /*ba2f0*/  LDL.LU R26, [R1+0x3a8] ;  /* 0x0003a800011a7983 */ /* 0x000ee40000300800 */
[----:B------:R-:W3:Y:S01]  /*ba300*/  LDL.LU R27, [R1+0x3ac] ;  /* 0x0003ac00011b7983 */ /* 0x000ee20000300800 */
[----:B--2---:R-:W-:Y:S01]  /*ba310*/  HMMA.16816.F32 R20, R16, R14, R20 ;  /* 0x0000000e1014723c */ /* 0x004fe20000001814 */
[----:B---3--:R0:W-:Y:S01]  /*ba320*/  STL.64 [R1+0x5a70], R26 ;  /* 0x005a701a01007387 */ /* 0x0081e20000100a00 */
[----:B------:R-:W-:Y:S03]  /*ba330*/  STL.64 [R1+0x5a68], R24 ;  /* 0x005a681801007387 */ /* 0x000fe60000100a00 */
[----:B0-----:R-:W2:Y:S01]  /*ba340*/  LDL.LU R26, [R1+0x1b8] ;  /* 0x0001b800011a7983 */ /* 0x001ea20000300800 */
[----:B----4-:R-:W-:-:S02]  /*ba350*/  IMAD.MOV.U32 R27, RZ, RZ, R10 ;  /* 0x000000ffff1b7224 */ /* 0x010fc400078e000a */
[----:B------:R-:W3:Y:S11]  /*ba360*/  LDL.LU R10, [R1+0x5ab8] ;  /* 0x005ab800010a7983 */ /* 0x000ef60000300800 */
[----:B------:R-:W-:Y:S04]  /*ba370*/  @!UPT UIADD3 URZ, URZ, URZ, URZ ;  /* 0x0000003f3f3ff290 */ /* 0x000fe8000fffe03f */
[----:B------:R-:W-:Y:S01]  /*ba380*/  STL.64 [R1+0x470], R20 ;  /* 0x0004701401007387 */ /* 0x000fe20000100a00 */
[----:B------:R0:W-:Y:S04]  /*ba390*/  STL.64 [R1+0x478], R22 ;  /* 0x0004781601007387 */ /* 0x0001e80000100a00 */
[----:B0-----:R-:W3:Y:S01]  /*ba3a0*/  LDL.LU.64 R22, [R1+0x5ab0] ;  /* 0x005ab00001167983 */ /* 0x001ee20000300a00 */
[----:B------:R-:W3:Y:S02]  /*ba3b0*/  LDL.LU.64 R20, [R1+0x5aa8] ;  /* 0x005aa80001147983 */ /* 0x000ee40000300a00 */
[----:B------:R0:W-:Y:S02]  /*ba3c0*/  STL.64 [R1+0x5750], R14 ;  /* 0x0057500e01007387 */ /* 0x0001e40000100a00 */
[----:B------:R1:W-:Y:S02]  /*ba3d0*/  STL.64 [R1+0x5748], R12 ;  /* 0x0057480c01007387 */ /* 0x0003e40000100a00 */
[----:B0-----:R-:W-:-:S02]  /*ba3e0*/  IMAD.MOV.U32 R14, RZ, RZ, R11 ;  /* 0x000000ffff0e7224 */ /* 0x001fc400078e000b */
[----:B------:R-:W3:Y:S01]  /*ba3f0*/  LDL.LU R11, [R1+0x5aa4] ;  /* 0x005aa400010b7983 */ /* 0x000ee20000300800 */
[----:B------:R-:W-:Y:S02]  /*ba400*/  IMAD.MOV.U32 R15, RZ, RZ, R4 ;  /* 0x000000ffff0f7224 */ /* 0x000fe400078e0004 */
[----:B------:R-:W4:Y:S03]  /*ba410*/  LDL.LU R4, [R1+0x5aa0] ;  /* 0x005aa00001047983 */ /* 0x000f260000300800 */
[----:B------:R0:W-:Y:S01]  /*ba420*/  STL.64 [R1+0x5a78], R14 ;  /* 0x005a780e01007387 */ /* 0x0001e20000100a00 */
[----:B-1----:R-:W2:Y:S02]  /*ba430*/  LDL.LU R12, [R1+0x3b0] ;  /* 0x0003b000010c7983 */ /* 0x002ea40000300800 */
        /* <DEDUP_REMOVED lines=8> */
[----:B0-----:R-:W3:Y:S01]  /*ba4c0*/  LDL.LU.64 R22, [R1+0x5a98] ;  /* 0x005a980001167983 */ /* 0x001ee20000300a00 */
[----:B------:R-:W3:Y:S02]  /*ba4d0*/  LDL.LU.64 R20, [R1+0x5a90] ;  /* 0x005a900001147983 */ /* 0x000ee40000300a00 */
[----:B------:R-:W-:Y:S01]  /*ba4e0*/  STL.64 [R1+0x5740], R10 ;  /* 0x0057400a01007387 */ /* 0x000fe20000100a00 */
        /* <DEDUP_REMOVED lines=11> */
[----:B------:R-:W2:Y:S11]  /*ba5a0*/  LDL.LU.64 R14, [R1+0x5a78] ;  /* 0x005a7800010e7983 */ /* 0x000eb60000300a00 */
[----:B------:R-:W-:Y:S11]  /*ba5b0*/  @!UPT UIADD3 URZ, URZ, URZ, URZ ;  /* 0x0000003f3f3ff290 */ /* 0x000ff6000fffe03f */
[----:B------:R-:W-:Y:S01]  /*ba5c0*/  STL.64 [R1+0x3b0], R24 ;  /* 0x0003b01801007387 */ /* 0x000fe20000100a00 */
[----:B------:R0:W-:Y:S03]  /*ba5d0*/  STL.64 [R1+0x3b8], R26 ;  /* 0x0003b81a01007387 */ /* 0x0001e60000100a00 */
[----:B0-----:R-:W3:Y:S01]  /*ba5e0*/  LDL.LU.64 R26, [R1+0x5a70] ;  /* 0x005a7000011a7983 */ /* 0x001ee20000300a00 */
[----:B------:R-:W3:Y:S02]  /*ba5f0*/  LDL.LU.64 R24, [R1+0x5a68] ;  /* 0x005a680001187983 */ /* 0x000ee40000300a00 */
[----:B---3--:R-:W-:Y:S01]  /*ba600*/  HMMA.16816.F32 R16, R20, R18, R24 ;  /* 0x000000121410723c */ /* 0x008fe20000001818 */
[----:B------:R-:W3:Y:S11]  /*ba610*/  LDL.LU.64 R24, [R1+0x5a60] ;  /* 0x005a600001187983 */ /* 0x000ef60000300a00 */
[----:B------:R-:W-:Y:S11]  /*ba620*/  @!UPT UIADD3 URZ, URZ, URZ, URZ ;  /* 0x0000003f3f3ff290 */ /* 0x000ff6000fffe03f */
[----:B------:R0:W-:Y:S01]  /*ba630*/  STL.64 [R1+0x3a0], R16 ;  /* 0x0003a01001007387 */ /* 0x0001e20000100a00 */
[----:B------:R1:W-:Y:S03]  /*ba640*/  STL.64 [R1+0x3a8], R18 ;  /* 0x0003a81201007387 */ /* 0x0003e60000100a00 */
[----:B0-----:R-:W4:Y:S01]  /*ba650*/  LDL.LU R16, [R1+0x1c0] ;  /* 0x0001c00001107983 */ /* 0x001f220000300800 */
[----:B------:R-:W4:Y:S02]  /*ba660*/  LDL.LU R17, [R1+0x1c4] ;  /* 0x0001c40001117983 */ /* 0x000f240000300800 */
[----:B-1----:R-:W2:Y:S02]  /*ba670*/  LDL.LU R18, [R1+0x1c8] ;  /* 0x0001c80001127983 */ /* 0x002ea40000300800 */
[----:B------:R-:W2:Y:S02]  /*ba680*/  LDL.LU R19, [R1+0x1cc] ;  /* 0x0001cc0001137983 */ /* 0x000ea40000300800 */
[----:B--2---:R-:W-:Y:S01]  /*ba690*/  STL.64 [R1+0x5768], R18 ;  /* 0x0057681201007387 */ /* 0x004fe20000100a00 */
[----:B----4-:R0:W-:Y:S03]  /*ba6a0*/  STL.64 [R1+0x5760], R16 ;  /* 0x0057601001007387 */ /* 0x0101e60000100a00 */
[----:B0-----:R-:W2:Y:S01]  /*ba6b0*/  LDL.LU R16, [R1+0x390] ;  /* 0x0003900001107983 */ /* 0x001ea20000300800 */
[----:B------:R-:W2:Y:S02]  /*ba6c0*/  LDL.LU R17, [R1+0x394] ;  /* 0x0003940001117983 */ /* 0x000ea40000300800 */
[----:B------:R-:W2:Y:S02]  /*ba6d0*/  LDL.LU R18, [R1+0x398] ;  /* 0x0003980001127983 */ /* 0x000ea40000300800 */
[----:B------:R-:W2:Y:S02]  /*ba6e0*/  LDL.LU R19, [R1+0x39c] ;  /* 0x00039c0001137983 */ /* 0x000ea40000300800 */
[----:B------:R-:W-:-:S02]  /*ba6f0*/  IMAD.MOV.U32 R26, RZ, RZ, R5 ;  /* 0x000000ffff1a7224 */ /* 0x000fc400078e0005 */
[----:B------:R-:W-:Y:S01]  /*ba700*/  IMAD.MOV.U32 R27, RZ, RZ, R8 ;  /* 0x000000ffff1b7224 */ /* 0x000fe200078e0008 */
[----:B------:R-:W4:Y:S01]  /*ba710*/  LDL.LU R5, [R1+0x5a58] ;  /* 0x005a580001057983 */ /* 0x000f220000300800 */
[----:B--2---:R-:W-:Y:S11]  /*ba720*/  HMMA.16816.F32 R12, R20, R14, R16 ;  /* 0x0000000e140c723c */ /* 0x004ff60000001810 */
[----:B------:R-:W-:Y:S11]  /*ba730*/  @!UPT UIADD3 URZ, URZ, URZ, URZ ;  /* 0x0000003f3f3ff290 */ /* 0x000ff6000fffe03f */
[----:B------:R-:W-:Y:S01]  /*ba740*/  @!UPT UIADD3 URZ, URZ, URZ, URZ ;  /* 0x0000003f3f3ff290 */ /* 0x000fe2000fffe03f */
[----:B------:R-:W-:Y:S01]  /*ba750*/  STL.64 [R1+0x390], R12 ;  /* 0x0003900c01007387 */ /* 0x000fe20000100a00 */
[----:B------:R-:W-:Y:S02]  /*ba760*/  STL.64 [R1+0x398], R14 ;  /* 0x0003980e01007387 */ /* 0x000fe40000100a00 */
[----:B------:R-:W2:Y:S02]  /*ba770*/  LDL.LU R8, [R1+0x5a54] ;  /* 0x005a540001087983 */ /* 0x000ea40000300800 */
[----:B------:R3:W-:Y:S01]  /*ba780*/  STL.64 [R1+0x5770], R26 ;  /* 0x0057701a01007387 */ /* 0x0007e20000100a00 */
[----:B------:R-:W2:Y:S01]  /*ba790*/  LDL.LU R16, [R1+0x200] ;  /* 0x0002000001107983 */ /* 0x000ea20000300800 */
[----:B------:R-:W2:Y:S02]  /*ba7a0*/  LDL.LU R17, [R1+0x204] ;  /* 0x0002040001117983 */ /* 0x000ea40000300800 */
[----:B------:R-:W2:Y:S02]  /*ba7b0*/  LDL.LU R18, [R1+0x208] ;  /* 0x0002080001127983 */ /* 0x000ea40000300800 */
[----:B------:R-:W2:Y:S02]  /*ba7c0*/  LDL.LU R19, [R1+0x20c] ;  /* 0x00020c0001137983 */ /* 0x000ea40000300800 */
[----:B---3--:R-:W-:-:S02]  /*ba7d0*/  IMAD.MOV.U32 R26, RZ, RZ, R24 ;  /* 0x000000ffff1a7224 */ /* 0x008fc400078e0018 */
[----:B------:R-:W-:Y:S01]  /*ba7e0*/  IMAD.MOV.U32 R27, RZ, RZ, R25 ;  /* 0x000000ffff1b7224 */ /* 0x000fe200078e0019 */
[----:B--2---:R-:W-:Y:S01]  /*ba7f0*/  STL.64 [R1+0x5780], R18 ;  /* 0x0057801201007387 */ /* 0x004fe20000100a00 */
        /* <DEDUP_REMOVED lines=11> */
[----:B------:R0:W-:Y:S02]  /*ba8b0*/  STL.64 [R1+0x5790], R16 ;  /* 0x0057901001007387 */ /* 0x0001e40000100a00 */
[----:B------:R-:W2:Y:S02]  /*ba8c0*/  LDL.LU R0, [R1+0x5a48] ;  /* 0x005a480001007983 */ /* 0x000ea40000300800 */
[----:B------:R-:W2:Y:S01]  /*ba8d0*/  LDL.LU R3, [R1+0x5a44] ;  /* 0x005a440001037983 */ /* 0x000ea20000300800 */
        /* <DEDUP_REMOVED lines=69> */
[----:B------:R0:W-:Y:S02]  /*bad30*/  STL.64 [R1+0x5848], R26 ;  /* 0x0058481a01007387 */ /* 0x0001e40000100a00 */
[----:B0-----:R-:W-:Y:S02]  /*bad40*/  IMAD.MOV.U32 R26, RZ, RZ, R5 ;  /* 0x000000ffff1a7224 */ /* 0x001fe400078e0005 */
[----:B----4-:R-:W-:Y:S01]  /*bad50*/  IMAD.MOV.U32 R27, RZ, RZ, R8 ;  /* 0x000000ffff1b7224 */ /* 0x010fe200078e0008 */
[----:B------:R-:W4:Y:S01]  /*bad60*/  LDL.LU R5, [R1+0x5a08] ;  /* 0x005a080001057983 */ /* 0x000f220000300800 */
[----:B------:R-:W4:Y:S03]  /*bad70*/  LDL.LU R8, [R1+0x5a04] ;  /* 0x005a040001087983 */ /* 0x000f260000300800 */
        /* <DEDUP_REMOVED lines=42> */
[----:B------:R-:W2:Y:S01]  /*bb020*/  LDL.LU R2, [R1+0x59e8] ;  /* 0x0059e80001027983 */ /* 0x000ea20000300800 */
[----:B------:R-:W2:Y:S03]  /*bb030*/  LDL.LU R9, [R1+0x59e4] ;  /* 0x0059e40001097983 */ /* 0x000ea60000300800 */
[----:B------:R4:W-:Y:S01]  /*bb040*/  STL.64 [R1+0x58c0], R26 ;  /* 0x0058c01a01007387 */ /* 0x0009e20000100a00 */
[----:B---3--:R-:W-:Y:S02]  /*bb050*/  IMAD.MOV.U32 R6, RZ, RZ, R25 ;  /* 0x000000ffff067224 */ /* 0x008fe400078e0019 */
[----:B------:R-:W-:Y:S02]  /*bb060*/  IMAD.MOV.U32 R7, RZ, RZ, R24 ;  /* 0x000000ffff077224 */ /* 0x000fe400078e0018 */
[----:B----4-:R-:W-:-:S02]  /*bb070*/  IMAD.MOV.U32 R26, RZ, RZ, R8 ;  /* 0x000000ffff1a7224 */ /* 0x010fc400078e0008 */
[----:B------:R-:W-:Y:S01]  /*bb080*/  IMAD.MOV.U32 R27, RZ, RZ, R5 ;  /* 0x000000ffff1b7224 */ /* 0x000fe200078e0005 */
[----:B--2---:R-:W-:Y:S01]  /*bb090*/  STL.64 [R1+0x5888], R18 ;  /* 0x0058881201007387 */ /* 0x004fe20000100a00 */
[----:B------:R0:W-:Y:S03]  /*bb0a0*/  STL.64 [R1+0x5880], R16 ;  /* 0x0058801001007387 */ /* 0x0001e60000100a00 */
[----:B0-----:R-:W2:Y:S01]  /*bb0b0*/  LDL.LU R16, [R1+0x2c0] ;  /* 0x0002c00001107983 */ /* 0x001ea20000300800 */
[----:B------:R-:W2:Y:S02]  /*bb0c0*/  LDL.LU R17, [R1+0x2c4] ;  /* 0x0002c40001117983 */ /* 0x000ea40000300800 */
[----:B------:R-:W3:Y:S02]  /*bb0d0*/  LDL.LU R18, [R1+0x2c8] ;  /* 0x0002c80001127983 */ /* 0x000ee40000300800 */
[----:B------:R-:W3:Y:S01]  /*bb0e0*/  LDL.LU R19, [R1+0x2cc] ;  /* 0x0002cc0001137983 */ /* 0x000ee20000300800 */
[----:B------:R-:W4:Y:S01]  /*bb0f0*/  LDL.LU R8, [R1+0x59e0] ;  /* 0x0059e00001087983 */ /* 0x000f220000300800 */
[----:B------:R-:W2:Y:S02]  /*bb100*/  LDL.LU R5, [R1+0x59dc] ;  /* 0x0059dc0001057983 */ /* 0x000ea40000300800 */
[----:B------:R0:W-:Y:S02]  /*bb110*/  STL.64 [R1+0x58e8], R26 ;  /* 0x0058e81a01007387 */ /* 0x0001e40000100a00 */
[----:B------:R1:W-:Y:S01]  /*bb120*/  STL.64 [R1+0x58f0], R6 ;  /* 0x0058f00601007387 */ /* 0x0003e20000100a00 */
[----:B------:R-:W2:Y:S01]  /*bb130*/  LDL.LU R24, [R1+0x300] ;  /* 0x0003000001187983 */ /* 0x000ea20000300800 */
[----:B------:R-:W2:Y:S03]  /*bb140*/  LDL.LU R25, [R1+0x304] ;  /* 0x0003040001197983 */ /* 0x000ea60000300800 */
[----:B0-----:R-:W2:Y:S01]  /*bb150*/  LDL.LU R26, [R1+0x308] ;  /* 0x00030800011a7983 */ /* 0x001ea20000300800 */
        /* <DEDUP_REMOVED lines=37> */
[----:B------:R-:W-:Y:S02]  /*bb3b0*/  STL.64 [R1+0x5940], R24 ;  /* 0x0059401801007387 */ /* 0x000fe40000100a00 */
        /* <DEDUP_REMOVED lines=26> */
[----:B------:R-:W-:-:S03]  /*bb560*/  IMAD.MOV.U32 R11, RZ, RZ, R5 ;  /* 0x000000ffff0b7224 */ /* 0x000fc600078e0005 */
[----:B------:R0:W-:Y:S01]  /*bb570*/  STL.64 [R1+0x59a0], R6 ;  /* 0x0059a00601007387 */ /* 0x0001e20000100a00 */
[----:B------:R-:W3:Y:S02]  /*bb580*/  LDL.LU R4, [R1+0x380] ;  /* 0x0003800001047983 */ /* 0x000ee40000300800 */
[----:B------:R-:W3:Y:S01]  /*bb590*/  LDL.LU R5, [R1+0x384] ;  /* 0x0003840001057983 */ /* 0x000ee20000300800 */
[----:B0-----:R-:W3:Y:S01]  /*bb5a0*/  LDL.LU R6, [R1+0x388] ;  /* 0x0003880001067983 */ /* 0x001ee20000300800 */
        /* <DEDUP_REMOVED lines=25> */
[----:B----4-:R-:W-:-:S07]  /*bb740*/  IMAD.MOV.U32 R10, RZ, RZ, R8 ;  /* 0x000000ffff0a7224 */ /* 0x010fce00078e0008 */
[----:B------:R-:W-:Y:S01]  /*bb750*/  HMMA.16816.F32 R8, R20, R10, R4 ;  /* 0x0000000a1408723c */ /* 0x000fe20000001804 */
        /* <DEDUP_REMOVED lines=10> */
[----:B------:R-:W4:Y:S06]  /*bb800*/  LDL.LU.64 R6, [R1+0x59a0] ;  /* 0x0059a00001067983 */ /* 0x000f2c0000300a00 */
[----:B------:R0:W-:Y:S02]  /*bb810*/  STL.64 [R1+0x380], R8 ;  /* 0x0003800801007387 */ /* 0x0001e40000100a00 */
[----:B------:R-:W-:Y:S01]  /*bb820*/  STL.64 [R1+0x388], R10 ;  /* 0x0003880a01007387 */ /* 0x000fe20000100a00 */
[----:B0-----:R-:W2:Y:S01]  /*bb830*/  LDL.LU R8, [R1+0x1e0] ;  /* 0x0001e00001087983 */ /* 0x001ea20000300800 */
[----:B------:R-:W-:-:S02]  /*bb840*/  IMAD.MOV.U32 R9, RZ, RZ, R2 ;  /* 0x000000ffff097224 */ /* 0x000fc400078e0002 */
[----:B------:R-:W2:Y:S01]  /*bb850*/  LDL.LU R2, [R1+0x5998] ;  /* 0x0059980001027983 */ /* 0x000ea20000300800 */
[C---:B----4-:R-:W-:Y:S01]  /*bb860*/  HMMA.16816.F32 R4, R20.reuse, R6, R24 ;  /* 0x000000061404723c */ /* 0x050fe20000001818 */
[----:B------:R-:W4:Y:S01]  /*bb870*/  LDL.LU.64 R26, [R1+0x5990] ;  /* 0x00599000011a7983 */ /* 0x000f220000300a00 */
[----:B------:R-:W4:Y:S11]  /*bb880*/  LDL.LU.64 R24, [R1+0x5988] ;  /* 0x0059880001187983 */ /* 0x000f360000300a00 */
[----:B------:R-:W-:Y:S10]  /*bb890*/  @!UPT UIADD3 URZ, URZ, URZ, URZ ;  /* 0x0000003f3f3ff290 */ /* 0x000ff4000fffe03f */
[----:B------:R-:W-:Y:S01]  /*bb8a0*/  STL.64 [R1+0x370], R4 ;  /* 0x0003700401007387 */ /* 0x000fe20000100a00 */
[----:B------:R0:W-:Y:S03]  /*bb8b0*/  STL.64 [R1+0x378], R6 ;  /* 0x0003780601007387 */ /* 0x0001e60000100a00 */
[----:B0-----:R-:W4:Y:S02]  /*bb8c0*/  LDL.LU.64 R6, [R1+0x5980] ;  /* 0x0059800001067983 */ /* 0x001f240000300a00 */
[C---:B----4-:R-:W-:Y:S02]  /*bb8d0*/  HMMA.16816.F32 R4, R20.reuse, R6, R24 ;  /* 0x000000061404723c */ /* 0x050fe40000001818 */
[----:B------:R-:W4:Y:S01]  /*bb8e0*/  LDL.LU.64 R26, [R1+0x5978] ;  /* 0x00597800011a7983 */ /* 0x000f220000300a00 */
[----:B------:R-:W4:Y:S11]  /*bb8f0*/  LDL.LU.64 R24, [R1+0x5970] ;  /* 0x0059700001187983 */ /* 0x000f360000300a00 */
[----:B------:R-:W-:Y:S09]  /*bb900*/  @!UPT UIADD3 URZ, URZ, URZ, URZ ;  /* 0x0000003f3f3ff290 */ /* 0x000ff2000fffe03f */
        /* <DEDUP_REMOVED lines=39> */
[----:B------:R-:W2:Y:S11]  /*bbb80*/  LDL.LU.64 R26, [R1+0x58e8] ;  /* 0x0058e800011a7983 */ /* 0x000eb60000300a00 */
[----:B------:R-:W-:Y:S10]  /*bbb90*/  @!UPT UIADD3 URZ, URZ, URZ, URZ ;  /* 0x0000003f3f3ff290 */ /* 0x000ff4000fffe03f */
[----:B------:R-:W-:Y:S01]  /*bbba0*/  STL.64 [R1+0x300], R4 ;  /* 0x0003000401007387 */ /* 0x000fe20000100a00 */
[----:B------:R0:W-:Y:S03]  /*bbbb0*/  STL.64 [R1+0x308], R6 ;  /* 0x0003080601007387 */ /* 0x0001e60000100a00 */
[----:B0-----:R-:W4:Y:S01]  /*bbbc0*/  LDL.LU.64 R6, [R1+0x58e0] ;  /* 0x0058e00001067983 */ /* 0x001f220000300a00 */
[----:B------:R-:W3:Y:S02]  /*bbbd0*/  LDL.LU R4, [R1+0x58d8] ;  /* 0x0058d80001047983 */ /* 0x000ee40000300800 */
[----:B------:R-:W3:Y:S01]  /*bbbe0*/  LDL R5, [R1+0x3ab8] ;  /* 0x003ab80001057983 */ /* 0x000ee20000100800 */
        /* <DEDUP_REMOVED lines=106> */
[----:B------:R-:W4:Y:S01]  /*bc290*/  LDL.LU.64 R18, [R1+0x5768] ;  /* 0x0057680001127983 */ /* 0x000f220000300a00 */
[----:B------:R-:W4:Y:S11]  /*bc2a0*/  LDL.LU.64 R16, [R1+0x5760] ;  /* 0x0057600001107983 */ /* 0x000f360000300a00 */
[----:B------:R-:W-:Y:S09]  /*bc2b0*/  @!UPT UIADD3 URZ, URZ, URZ, URZ ;  /* 0x0000003f3f3ff290 */ /* 0x000ff2000fffe03f */
[----:B------:R-:W-:Y:S01]  /*bc2c0*/  STL.64 [R1+0x200], R24 ;  /* 0x0002001801007387 */ /* 0x000fe20000100a00 */
[----:B------:R0:W-:Y:S03]  /*bc2d0*/  STL.64 [R1+0x208], R26 ;  /* 0x0002081a01007387 */ /* 0x0001e60000100a00 */
[----:B0-----:R-:W3:Y:S01]  /*bc2e0*/  LDL.LU.64 R26, [R1+0x5758] ;  /* 0x00575800011a7983 */ /* 0x001ee20000300a00 */
[----:B------:R-:W-:Y:S02]  /*bc2f0*/  IMAD.MOV.U32 R10, RZ, RZ, R29 ;  /* 0x000000ffff0a7224 */ /* 0x000fe400078e001d */
[----:B------:R-:W-:Y:S01]  /*bc300*/  IMAD.MOV.U32 R11, RZ, RZ, R28 ;  /* 0x000000ffff0b7224 */ /* 0x000fe200078e001c */
[C---:B---3--:R-:W-:Y:S01]  /*bc310*/  HMMA.16816.F32 R24, R20.reuse, R26, R12 ;  /* 0x0000001a1418723c */ /* 0x048fe2000000180c */
[----:B------:R-:W2:Y:S01]  /*bc320*/  LDL.LU.64 R14, [R1+0x5750] ;  /* 0x00575000010e7983 */ /* 0x000ea20000300a00 */
[----:B------:R-:W3:Y:S11]  /*bc330*/  LDL.LU.64 R12, [R1+0x5748] ;  /* 0x00574800010c7983 */ /* 0x000ef60000300a00 */
[----:B------:R-:W-:Y:S10]  /*bc340*/  @!UPT UIADD3 URZ, URZ, URZ, URZ ;  /* 0x0000003f3f3ff290 */ /* 0x000ff4000fffe03f */
[----:B------:R3:W-:Y:S01]  /*bc350*/  STL.64 [R1+0x1f0], R24 ;  /* 0x0001f01801007387 */ /* 0x0007e20000100a00 */
[----:B------:R0:W-:Y:S02]  /*bc360*/  STL.64 [R1+0x1f8], R26 ;  /* 0x0001f81a01007387 */ /* 0x0001e40000100a00 */
[----:B---3--:R-:W-:Y:S02]  /*bc370*/  IMAD.MOV.U32 R24, RZ, RZ, R13 ;  /* 0x000000ffff187224 */ /* 0x008fe400078e000d */
[----:B------:R-:W-:Y:S02]  /*bc380*/  IMAD.MOV.U32 R25, RZ, RZ, R12 ;  /* 0x000000ffff197224 */ /* 0x000fe400078e000c */
[C---:B--2---:R-:W-:Y:S01]  /*bc390*/  HMMA.16816.F32 R12, R20.reuse, R14, R8 ;  /* 0x0000000e140c723c */ /* 0x044fe20000001808 */
[----:B------:R-:W2:Y:S01]  /*bc3a0*/  LDL.LU.64 R10, [R1+0x5740] ;  /* 0x00574000010a7983 */ /* 0x000ea20000300a00 */
[----:B0-----:R-:W-:Y:S02]  /*bc3b0*/  IMAD.MOV.U32 R26, RZ, RZ, R3 ;  /* 0x000000ffff1a7224 */ /* 0x001fe400078e0003 */
[----:B------:R-:W-:Y:S11]  /*bc3c0*/  IMAD.MOV.U32 R27, RZ, RZ, R0 ;  /* 0x000000ffff1b7224 */ /* 0x000ff600078e0000 */
[----:B------:R-:W-:Y:S08]  /*bc3d0*/  @!UPT UIADD3 URZ, URZ, URZ, URZ ;  /* 0x0000003f3f3ff290 */ /* 0x000ff0000fffe03f */
[----:B------:R-:W-:Y:S01]  /*bc3e0*/  STL.64 [R1+0x1e0], R12 ;  /* 0x0001e00c01007387 */ /* 0x000fe20000100a00 */
[----:B------:R4:W-:Y:S02]  /*bc3f0*/  STL.64 [R1+0x1e8], R14 ;  /* 0x0001e80e01007387 */ /* 0x0009e40000100a00 */
[C---:B----4-:R-:W-:Y:S01]  /*bc400*/  HMMA.16816.F32 R12, R20.reuse, R6, R16 ;  /* 0x00000006140c723c */ /* 0x050fe20000001810 */
[----:B------:R-:W-:Y:S11]  /*bc410*/  LDSM.16.MT88.4 R16, [R2+0x23000] ;  /* 0x023000000210783b */ /* 0x000ff60000004200 */
[----:B------:R-:W-:Y:S11]  /*bc420*/  @!UPT UIADD3 URZ, URZ, URZ, URZ ;  /* 0x0000003f3f3ff290 */ /* 0x000ff6000fffe03f */
[----:B------:R-:W-:Y:S01]  /*bc430*/  @!UPT UIADD3 URZ, URZ, URZ, URZ ;  /* 0x0000003f3f3ff290 */ /* 0x000fe2000fffe03f */
[----:B------:R-:W-:Y:S02]  /*bc440*/  IMAD.MOV.U32 R0, RZ, RZ, R15 ;  /* 0x000000ffff007224 */ /* 0x000fe400078e000f */
[----:B------:R-:W-:Y:S02]  /*bc450*/  IMAD.MOV.U32 R3, RZ, RZ, R14 ;  /* 0x000000ffff037224 */ /* 0x000fe400078e000e */
[----:B------:R-:W-:Y:S02]  /*bc460*/  IMAD.MOV.U32 R29, RZ, RZ, R12 ;  /* 0x000000ffff1d7224 */ /* 0x000fe400078e000c */
[----:B------:R-:W-:Y:S02]  /*bc470*/  IMAD.MOV.U32 R28, RZ, RZ, R13 ;  /* 0x000000ffff1c7224 */ /* 0x000fe400078e000d */
[----:B------:R-:W-:Y:S01]  /*bc480*/  LDSM.16.M88.4 R12, [R5+0x2080] ;  /* 0x00208000050c783b */ /* 0x000fe20000000200 */
[----:B--2---:R-:W-:Y:S03]  /*bc490*/  HMMA.16816.F32 R8, R20, R10, R24 ;  /* 0x0000000a1408723c */ /* 0x004fe60000001818 */
[----:B------:R-:W-:Y:S04]  /*bc4a0*/  LDSM.16.M88.4 R20, [R5+0xf080] ;  /* 0x00f080000514783b */ /* 0x000fe80000000200 */
[----:B------:R-:W-:Y:S11]  /*bc4b0*/  LDSM.16.M88.4 R24, [R5+0x13080] ;  /* 0x013080000518783b */ /* 0x000ff60000000200 */
[----:B------:R-:W-:Y:S05]  /*bc4c0*/  @!UPT UIADD3 URZ, URZ, URZ, URZ ;  /* 0x0000003f3f3ff290 */ /* 0x000fea000fffe03f */
[----:B------:R-:W-:Y:S01]  /*bc4d0*/  STL.64 [R1+0x1d0], R8 ;  /* 0x0001d00801007387 */ /* 0x000fe20000100a00 */
[----:B------:R-:W-:Y:S02]  /*bc4e0*/  STL.64 [R1+0x1d8], R10 ;  /* 0x0001d80a01007387 */ /* 0x000fe40000100a00 */
[----:B------:R-:W0:Y:S04]  /*bc4f0*/  LDSM.16.M88.4 R8, [R5+0x80] ;  /* 0x000080000508783b */ /* 0x000e280000000200 */
[----:B------:R-:W-:Y:S01]  /*bc500*/  STL [R1+0x4cf4], R0 ;  /* 0x004cf40001007387 */ /* 0x000fe20000100800 */
[----:B------:R-:W-:Y:S01]  /*bc510*/  STL [R1+0x4cf0], R3 ;  /* 0x004cf00301007387 */ /* 0x000fe20000100800 */
[----:B------:R-:W-:Y:S02]  /*bc520*/  STL [R1+0x4cec], R29 ;  /* 0x004cec1d01007387 */ /* 0x000fe40000100800 */
[----:B------:R-:W-:Y:S02]  /*bc530*/  STL [R1+0x4ce8], R28 ;  /* 0x004ce81c01007387 */ /* 0x000fe40000100800 */
[----:B------:R-:W-:Y:S01]  /*bc540*/  STL [R1+0x4f70], R2 ;  /* 0x004f700201007387 */ /* 0x000fe20000100800 */
[----:B0-----:R-:W-:Y:S01]  /*bc550*/  STL.64 [R1+0x1b0], R8 ;  /* 0x0001b00801007387 */ /* 0x001fe20000100a00 */
[----:B------:R-:W-:-:S02]  /*bc560*/  IMAD.MOV.U32 R7, RZ, RZ, R8 ;  /* 0x000000ffff077224 */ /* 0x000fc400078e0008 */
[----:B------:R-:W-:Y:S02]  /*bc570*/  STL.64 [R1+0x1b8], R10 ;  /* 0x0001b80a01007387 */ /* 0x000fe40000100a00 */
[----:B------:R-:W-:Y:S02]  /*bc580*/  IMAD.MOV.U32 R6, RZ, RZ, R9 ;  /* 0x000000ffff067224 */ /* 0x000fe400078e0009 */
[----:B------:R-:W0:Y:S04]  /*bc590*/  LDSM.16.M88.4 R8, [R5+0x1080] ;  /* 0x001080000508783b */ /* 0x000e280000000200 */
[----:B0-----:R-:W-:Y:S01]  /*bc5a0*/  STL.64 [R1+0x1a0], R8 ;  /* 0x0001a00801007387 */ /* 0x001fe20000100a00 */
[----:B------:R-:W-:Y:S02]  /*bc5b0*/  IMAD.MOV.U32 R28, RZ, RZ, R8 ;  /* 0x000000ffff1c7224 */ /* 0x000fe400078e0008 */
[----:B------:R-:W-:Y:S02]  /*bc5c0*/  STL.64 [R1+0x1a8], R10 ;  /* 0x0001a80a01007387 */ /* 0x000fe40000100a00 */
[----:B------:R-:W-:-:S02]  /*bc5d0*/  IMAD.MOV.U32 R3, RZ, RZ, R9 ;  /* 0x000000ffff037224 */ /* 0x000fc400078e0009 */
[----:B------:R-:W0:Y:S04]  /*bc5e0*/  LDSM.16.M88.4 R8, [R5+0x3080] ;  /* 0x003080000508783b */ /* 0x000e280000000200 */
[----:B------:R-:W-:Y:S01]  /*bc5f0*/  STL [R1+0x5704], R3 ;  /* 0x0057040301007387 */ /* 0x000fe20000100800 */
[----:B------:R-:W-:Y:S02]  /*bc600*/  STL [R1+0x5700], R28 ;  /* 0x0057001c01007387 */ /* 0x000fe40000100800 */
[----:B------:R-:W-:Y:S02]  /*bc610*/  STL.64 [R1+0x190], R12 ;  /* 0x0001900c01007387 */ /* 0x000fe40000100a00 */
[----:B------:R-:W-:Y:S02]  /*bc620*/  STL.64 [R1+0x198], R14 ;  /* 0x0001980e01007387 */ /* 0x000fe40000100a00 */
[----:B------:R-:W-:Y:S04]  /*bc630*/  LDSM.16.M88.4 R12, [R5+0xe080] ;  /* 0x00e08000050c783b */ /* 0x000fe80000000200 */
[----:B0-----:R-:W-:Y:S01]  /*bc640*/  STL.64 [R1+0x180], R8 ;  /* 0x0001800801007387 */ /* 0x001fe20000100a00 */
[----:B------:R-:W-:-:S02]  /*bc650*/  IMAD.MOV.U32 R2, RZ, RZ, R8 ;  /* 0x000000ffff027224 */ /* 0x000fc400078e0008 */
[----:B------:R-:W-:Y:S02]  /*bc660*/  STL.64 [R1+0x188], R10 ;  /* 0x0001880a01007387 */ /* 0x000fe40000100a00 */
[----:B------:R-:W-:Y:S02]  /*bc670*/  IMAD.MOV.U32 R0, RZ, RZ, R9 ;  /* 0x000000ffff007224 */ /* 0x000fe400078e0009 */
[----:B------:R-:W0:Y:S04]  /*bc680*/  LDSM.16.M88.4 R8, [R5+0x4080] ;  /* 0x004080000508783b */ /* 0x000e280000000200 */
[----:B------:R-:W-:Y:S01]  /*bc690*/  STL [R1+0x570c], R0 ;  /* 0x00570c0001007387 */ /* 0x000fe20000100800 */
[----:B------:R-:W-:Y:S03]  /*bc6a0*/  STL [R1+0x5708], R2 ;  /* 0x0057080201007387 */ /* 0x000fe60000100800 */
[----:B0-----:R-:W-:Y:S01]  /*bc6b0*/  STL.64 [R1+0x170], R8 ;  /* 0x0001700801007387 */ /* 0x001fe20000100a00 */
[----:B------:R-:W-:Y:S02]  /*bc6c0*/  STL.64 [R1+0x178], R10 ;  /* 0x0001780a01007387 */ /* 0x000fe40000100a00 */
[----:B------:R-:W-:-:S02]  /*bc6d0*/  IMAD.MOV.U32 R29, RZ, RZ, R9 ;  /* 0x000000ffff1d7224 */ /* 0x000fc400078e0009 */
[----:B------:R-:W0:Y:S04]  /*bc6e0*/  LDSM.16.M88.4 R8, [R5+0x5080] ;  /* 0x005080000508783b */ /* 0x000e280000000200 */
[----:B------:R-:W-:Y:S04]  /*bc6f0*/  STL [R1+0x5710], R29 ;  /* 0x0057101d01007387 */ /* 0x000fe80000100800 */
[----:B0-----:R-:W-:Y:S01]  /*bc700*/  STL.64 [R1+0x160], R8 ;  /* 0x0001600801007387 */ /* 0x001fe20000100a00 */
[----:B------:R-:W-:Y:S02]  /*bc710*/  IMAD.MOV.U32 R3, RZ, RZ, R8 ;  /* 0x000000ffff037224 */ /* 0x000fe400078e0008 */
[----:B------:R-:W-:Y:S02]  /*bc720*/  STL.64 [R1+0x168], R10 ;  /* 0x0001680a01007387 */ /* 0x000fe40000100a00 */
[----:B------:R-:W-:-:S02]  /*bc730*/  IMAD.MOV.U32 R28, RZ, RZ, R9 ;  /* 0x000000ffff1c7224 */ /* 0x000fc400078e0009 */
[----:B------:R-:W0:Y:S04]  /*bc740*/  LDSM.16.M88.4 R8, [R5+0x6080] ;  /* 0x006080000508783b */ /* 0x000e280000000200 */
[----:B------:R-:W-:Y:S01]  /*bc750*/  STL [R1+0x5718], R28 ;  /* 0x0057181c01007387 */ /* 0x000fe20000100800 */
[----:B------:R-:W-:Y:S03]  /*bc760*/  STL [R1+0x5714], R3 ;  /* 0x0057140301007387 */ /* 0x000fe60000100800 */
        /* <DEDUP_REMOVED lines=39> */
[----:B0-----:R-:W-:Y:S01]  /*bc9e0*/  STL.64 [R1+0xf0], R8 ;  /* 0x0000f00801007387 */ /* 0x001fe20000100a00 */
[----:B------:R-:W-:Y:S02]  /*bc9f0*/  IMAD.MOV.U32 R0, RZ, RZ, R8 ;  /* 0x000000ffff007224 */ /* 0x000fe400078e0008 */
[----:B------:R-:W-:Y:S02]  /*bca00*/  STL.64 [R1+0xf8], R10 ;  /* 0x0000f80a01007387 */ /* 0x000fe40000100a00 */
[----:B------:R-:W-:Y:S02]  /*bca10*/  IMAD.MOV.U32 R2, RZ, RZ, R9 ;  /* 0x000000ffff027224 */ /* 0x000fe400078e0009 */
[----:B------:R-:W0:Y:S04]  /*bca20*/  LDSM.16.M88.4 R8, [R5+0xd080] ;  /* 0x00d080000508783b */ /* 0x000e280000000200 */
[----:B0-----:R-:W-:Y:S01]  /*bca30*/  STL.64 [R1+0xe0], R8 ;  /* 0x0000e00801007387 */ /* 0x001fe20000100a00 */
[----:B------:R-:W-:Y:S02]  /*bca40*/  STL.64 [R1+0xe8], R10 ;  /* 0x0000e80a01007387 */ /* 0x000fe40000100a00 */
[----:B------:R-:W0:Y:S04]  /*bca50*/  LDSM.16.M88.4 R8, [R5+0x10080] ;  /* 0x010080000508783b */ /* 0x000e280000000200 */
[----:B------:R-:W-:Y:S01]  /*bca60*/  STL.64 [R1+0xd0], R12 ;  /* 0x0000d00c01007387 */ /* 0x000fe20000100a00 */
[----:B------:R-:W-:Y:S01]  /*bca70*/  STL.64 [R1+0xd8], R14 ;  /* 0x0000d80e01007387 */ /* 0x000fe20000100a00 */
[----:B------:R-:W-:Y:S02]  /*bca80*/  STL.64 [R1+0xc0], R20 ;  /* 0x0000c01401007387 */ /* 0x000fe40000100a00 */
[----:B------:R1:W-:Y:S02]  /*bca90*/  STL.64 [R1+0xc8], R22 ;  /* 0x0000c81601007387 */ /* 0x0003e40000100a00 */
[----:B------:R-:W2:Y:S01]  /*bcaa0*/  LDSM.16.M88.4 R12, [R5+0x11080] ;  /* 0x01108000050c783b */ /* 0x000ea20000000200 */
[----:B-1----:R-:W3:Y:S04]  /*bcab0*/  LDL R23, [R1+0x3ac8] ;  /* 0x003ac80001177983 */ /* 0x002ee80000100800 */
[----:B0-----:R-:W-:Y:S01]  /*bcac0*/  STL.64 [R1+0xb0], R8 ;  /* 0x0000b00801007387 */ /* 0x001fe20000100a00 */
[----:B------:R-:W-:Y:S02]  /*bcad0*/  STL.64 [R1+0xb8], R10 ;  /* 0x0000b80a01007387 */ /* 0x000fe40000100a00 */
[----:B------:R-:W0:Y:S01]  /*bcae0*/  LDSM.16.M88.4 R8, [R5+0x12080] ;  /* 0x012080000508783b */ /* 0x000e220000000200 */
[----:B--2---:R-:W-:Y:S03]  /*bcaf0*/  STL.64 [R1+0xa0], R12 ;  /* 0x0000a00c01007387 */ /* 0x004fe60000100a00 */
[----:B------:R-:W-:Y:S02]  /*bcb00*/  STL.64 [R1+0xa8], R14 ;  /* 0x0000a80e01007387 */ /* 0x000fe40000100a00 */
[----:B------:R-:W1:Y:S01]  /*bcb10*/  LDSM.16.M88.4 R12, [R5+0x14080] ;  /* 0x01408000050c783b */ /* 0x000e620000000200 */
[----:B0-----:R-:W-:Y:S03]  /*bcb20*/  STL.64 [R1+0x90], R8 ;  /* 0x0000900801007387 */ /* 0x001fe60000100a00 */
[----:B------:R-:W-:Y:S02]  /*bcb30*/  STL.64 [R1+0x98], R10 ;  /* 0x0000980a01007387 */ /* 0x000fe40000100a00 */
[----:B------:R-:W0:Y:S04]  /*bcb40*/  LDSM.16.M88.4 R8, [R5+0x15080] ;  /* 0x015080000508783b */ /* 0x000e280000000200 */
[----:B------:R-:W-:Y:S01]  /*bcb50*/  STL.64 [R1+0x80], R24 ;  /* 0x0000801801007387 */ /* 0x000fe20000100a00 */
[----:B------:R-:W-:Y:S02]  /*bcb60*/  STL.64 [R1+0x88], R26 ;  /* 0x0000881a01007387 */ /* 0x000fe40000100a00 */
[----:B------:R-:W2:Y:S04]  /*bcb70*/  LDSM.16.M88.4 R24, [R5+0x16080] ;  /* 0x016080000518783b */ /* 0x000ea80000000200 */
[----:B-1----:R-:W-:Y:S02]  /*bcb80*/  STL.64 [R1+0x70], R12 ;  /* 0x0000700c01007387 */ /* 0x002fe40000100a00 */
[----:B------:R-:W-:Y:S02]  /*bcb90*/  STL.64 [R1+0x78], R14 ;  /* 0x0000780e01007387 */ /* 0x000fe40000100a00 */
[----:B------:R-:W1:Y:S04]  /*bcba0*/  LDSM.16.M88.4 R12, [R5+0x17080] ;  /* 0x01708000050c783b */ /* 0x000e680000000200 */
[----:B0-----:R-:W-:Y:S01]  /*bcbb0*/  STL.64 [R1+0x60], R8 ;  /* 0x0000600801007387 */ /* 0x001fe20000100a00 */
[----:B------:R-:W-:Y:S02]  /*bcbc0*/  STL.64 [R1+0x68], R10 ;  /* 0x0000680a01007387 */ /* 0x000fe40000100a00 */
[----:B------:R-:W0:Y:S04]  /*bcbd0*/  LDSM.16.M88.4 R8, [R5+0x18080] ;  /* 0x018080000508783b */ /* 0x000e280000000200 */
[----:B--2---:R-:W-:Y:S01]  /*bcbe0*/  STL.64 [R1+0x50], R24 ;  /* 0x0000501801007387 */ /* 0x004fe20000100a00 */
[----:B------:R-:W-:Y:S02]  /*bcbf0*/  STL.64 [R1+0x58], R26 ;  /* 0x0000581a01007387 */ /* 0x000fe40000100a00 */
[----:B------:R-:W2:Y:S04]  /*bcc00*/  LDSM.16.M88.4 R24, [R5+0x19080] ;  /* 0x019080000518783b */ /* 0x000ea80000000200 */
[----:B-1----:R-:W-:Y:S01]  /*bcc10*/  STL.64 [R1+0x40], R12 ;  /* 0x0000400c01007387 */ /* 0x002fe20000100a00 */
[----:B------:R-:W-:Y:S04]  /*bcc20*/  STL.64 [R1+0x48], R14 ;  /* 0x0000480e01007387 */ /* 0x000fe80000100a00 */
[----:B------:R-:W1:Y:S04]  /*bcc30*/  LDSM.16.M88.4 R12, [R5+0x1a080] ;  /* 0x01a08000050c783b */ /* 0x000e680000000200 */
[----:B0-----:R-:W-:Y:S01]  /*bcc40*/  STL.64 [R1+0x30], R8 ;  /* 0x0000300801007387 */ /* 0x001fe20000100a00 */
[----:B------:R-:W-:Y:S02]  /*bcc50*/  STL.64 [R1+0x38], R10 ;  /* 0x0000380a01007387 */ /* 0x000fe40000100a00 */
[----:B--2---:R-:W-:Y:S02]  /*bcc60*/  STL.64 [R1+0x20], R24 ;  /* 0x0000201801007387 */ /* 0x004fe40000100a00 */
[----:B------:R-:W-:Y:S02]  /*bcc70*/  STL.64 [R1+0x28], R26 ;  /* 0x0000281a01007387 */ /* 0x000fe40000100a00 */
[----:B------:R-:W0:Y:S04]  /*bcc80*/  LDSM.16.M88.4 R24, [R5+0x1c080] ;  /* 0x01c080000518783b */ /* 0x000e280000000200 */
[----:B------:R-:W2:Y:S04]  /*bcc90*/  LDSM.16.M88.4 R8, [R5+0x1b080] ;  /* 0x01b080000508783b */ /* 0x000ea80000000200 */
[----:B-1----:R-:W-:Y:S01]  /*bcca0*/  STL.64 [R1+0x10], R12 ;  /* 0x0000100c01007387 */ /* 0x002fe20000100a00 */
[----:B------:R-:W-:Y:S02]  /*bccb0*/  STL.64 [R1+0x18], R14 ;  /* 0x0000180e01007387 */ /* 0x000fe40000100a00 */
[----:B------:R-:W1:Y:S01]  /*bccc0*/  LDSM.16.M88.4 R12, [R5+0x1d080] ;  /* 0x01d08000050c783b */ /* 0x000e620000000200 */
[----:B0-----:R-:W-:Y:S03]  /*bccd0*/  STL.64 [R1+0x5518], R26 ;  /* 0x0055181a01007387 */ /* 0x001fe60000100a00 */
[----:B--2---:R-:W-:Y:S02]  /*bcce0*/  STL.64 [R1], R8 ;  /* 0x0000000801007387 */ /* 0x004fe40000100a00 */
[----:B------:R-:W-:Y:S02]  /*bccf0*/  STL.64 [R1+0x8], R10 ;  /* 0x0000080a01007387 */ /* 0x000fe40000100a00 */
[----:B------:R-:W0:Y:S04]  /*bcd00*/  LDSM.16.M88.4 R8, [R5+0x1e080] ;  /* 0x01e080000508783b */ /* 0x000e280000000200 */
[----:B------:R-:W-:Y:S01]  /*bcd10*/  STL.64 [R1+0x5510], R24 ;  /* 0x0055101801007387 */ /* 0x000fe20000100a00 */
[----:B-1----:R-:W-:Y:S02]  /*bcd20*/  STL [R1+0x4b7c], R14 ;  /* 0x004b7c0e01007387 */ /* 0x002fe40000100800 */
[----:B------:R-:W-:Y:S01]  /*bcd30*/  STL [R1+0x4b78], R15 ;  /* 0x004b780f01007387 */ /* 0x000fe20000100800 */
[----:B0-----:R-:W-:Y:S01]  /*bcd40*/  STL [R1+0x4b0c], R10 ;  /* 0x004b0c0a01007387 */ /* 0x001fe20000100800 */
[----:B------:R-:W-:Y:S02]  /*bcd50*/  STL [R1+0x4b08], R11 ;  /* 0x004b080b01007387 */ /* 0x000fe40000100800 */
[----:B------:R0:W-:Y:S02]  /*bcd60*/  STL.64 [R1+0x55f0], R8 ;  /* 0x0055f00801007387 */ /* 0x0001e40000100a00 */
[----:B0-----:R-:W2:Y:S01]  /*bcd70*/  LDL.LU R8, [R1+0x9b0] ;  /* 0x0009b00001087983 */ /* 0x001ea20000300800 */
[----:B------:R-:W2:Y:S02]  /*bcd80*/  LDL.LU R9, [R1+0x9b4] ;  /* 0x0009b40001097983 */ /* 0x000ea40000300800 */
[----:B------:R-:W2:Y:S02]  /*bcd90*/  LDL.LU R10, [R1+0x9b8] ;  /* 0x0009b800010a7983 */ /* 0x000ea40000300800 */
[----:B------:R-:W-:-:S02]  /*bcda0*/  IMAD.MOV.U32 R24, RZ, RZ, R7 ;  /* 0x000000ffff187224 */ /* 0x000fc400078e0007 */
[----:B------:R-:W-:Y:S02]  /*bcdb0*/  IMAD.MOV.U32 R25, RZ, RZ, R6 ;  /* 0x000000ffff197224 */ /* 0x000fe400078e0006 */
[----:B------:R-:W-:Y:S02]  /*bcdc0*/  IMAD.MOV.U32 R11, RZ, RZ, R4 ;  /* 0x000000ffff0b7224 */ /* 0x000fe400078e0004 */
[----:B------:R-:W0:Y:S04]  /*bcdd0*/  LDSM.16.M88.4 R4, [R5+0x1f080] ;  /* 0x01f080000504783b */ /* 0x000e280000000200 */
[----:B---3--:R-:W1:Y:S04]  /*bcde0*/  LDSM.16.MT88.4 R20, [R23+0x23000] ;  /* 0x023000001714783b */ /* 0x008e680000004200 */
[----:B0-----:R-:W-:Y:S01]  /*bcdf0*/  STL [R1+0x5054], R6 ;  /* 0x0050540601007387 */ /* 0x001fe20000100800 */
[----:B------:R-:W-:Y:S02]  /*bce00*/  STL [R1+0x5050], R7 ;  /* 0x0050500701007387 */ /* 0x000fe40000100800 */
[----:B------:R2:W-:Y:S01]  /*bce10*/  STL.64 [R1+0x55e8], R4 ;  /* 0x0055e80401007387 */ /* 0x0005e20000100a00 */
[----:B-1----:R-:W-:Y:S01]  /*bce20*/  STL.64 [R1+0x54d8], R22 ;  /* 0x0054d81601007387 */ /* 0x002fe20000100a00 */
[----:B------:R-:W-:Y:S01]  /*bce30*/  STL.64 [R1+0x54d0], R20 ;  /* 0x0054d01401007387 */ /* 0x000fe20000100a00 */
[----:B--2---:R-:W-:Y:S02]  /*bce40*/  HMMA.16816.F32 R4, R16, R24, R8 ;  /* 0x000000181004723c */ /* 0x004fe40000001808 */
[----:B------:R-:W2:Y:S11]  /*bce50*/  LDL.LU R8, [R1+0x8e0] ;  /* 0x0008e00001087983 */ /* 0x000eb60000300800 */
[----:B------:R-:W-:Y:S10]  /*bce60*/  @!UPT UIADD3 URZ, URZ, URZ, URZ ;  /* 0x0000003f3f3ff290 */ /* 0x000ff4000fffe03f */
[----:B------:R-:W-:Y:S01]  /*bce70*/  STL.64 [R1+0x9b0], R4 ;  /* 0x0009b00401007387 */ /* 0x000fe20000100a00 */
[----:B------:R-:W-:Y:S02]  /*bce80*/  STL.64 [R1+0x9b8], R6 ;  /* 0x0009b80601007387 */ /* 0x000fe40000100a00 */
[----:B------:R-:W2:Y:S02]  /*bce90*/  LDL.LU R9, [R1+0x8e4] ;  /* 0x0008e40001097983 */ /* 0x000ea40000300800 */
[----:B------:R-:W3:Y:S01]  /*bcea0*/  LDL.LU R10, [R1+0x8e8] ;  /* 0x0008e800010a7983 */ /* 0x000ee20000300800 */
[----:B------:R-:W3:Y:S04]  /*bceb0*/  LDL.LU R11, [R1+0x8ec] ;  /* 0x0008ec00010b7983 */ /* 0x000ee80000300800 */
[----:B---3--:R-:W-:Y:S01]  /*bcec0*/  STL.64 [R1+0x5600], R10 ;  /* 0x0056000a01007387 */ /* 0x008fe20000100a00 */
[----:B--2---:R0:W-:Y:S02]  /*bced0*/  STL.64 [R1+0x55f8], R8 ;  /* 0x0055f80801007387 */ /* 0x0041e40000100a00 */
[----:B0-----:R-:W-:-:S02]  /*bcee0*/  IMAD.MOV.U32 R8, RZ, RZ, R0 ;  /* 0x000000ffff087224 */ /* 0x001fc400078e0000 */
[----:B------:R-:W-:Y:S01]  /*bcef0*/  IMAD.MOV.U32 R9, RZ, RZ, R2 ;  /* 0x000000ffff097224 */ /* 0x000fe200078e0002 */
[----:B------:R-:W2:Y:S01]  /*bcf00*/  LDL.LU R0, [R1+0x573c] ;  /* 0x00573c0001007983 */ /* 0x000ea20000300800 */
[----:B------:R-:W3:Y:S03]  /*bcf10*/  LDL.LU R2, [R1+0x5738] ;  /* 0x0057380001027983 */ /* 0x000ee60000300800 */
[----:B------:R0:W-:Y:S02]  /*bcf20*/  STL.64 [R1+0x5610], R8 ;  /* 0x0056100801007387 */ /* 0x0001e40000100a00 */
[----:B0-----:R-:W-:Y:S02]  /*bcf30*/  IMAD.MOV.U32 R8, RZ, RZ, R3 ;  /* 0x000000ffff087224 */ /* 0x001fe400078e0003 */
[----:B------:R-:W-:Y:S01]  /*bcf40*/  IMAD.MOV.U32 R9, RZ, RZ, R28 ;  /* 0x000000ffff097224 */ /* 0x000fe200078e001c */
[----:B------:R-:W4:Y:S01]  /*bcf50*/  LDL.LU R3, [R1+0x5734] ;  /* 0x0057340001037983 */ /* 0x000f220000300800 */
[----:B------:R-:W2:Y:S03]  /*bcf60*/  LDL.LU R28, [R1+0x5730] ;  /* 0x00573000011c7983 */ /* 0x000ea60000300800 */
[----:B------:R-:W-:Y:S01]  /*bcf70*/  STL.64 [R1+0x5628], R8 ;  /* 0x0056280801007387 */ /* 0x000fe20000100a00 */
[----:B------:R-:W2:Y:S03]  /*bcf80*/  LDL.64 R4, [R1+0xe0] ;  /* 0x0000e00001047983 */ /* 0x000ea60000100a00 */
[----:B--2---:R0:W-:Y:S04]  /*bcf90*/  STL.64 [R1+0x5608], R4 ;  /* 0x0056080401007387 */ /* 0x0041e80000100a00 */
        /* <DEDUP_REMOVED lines=15> */
[----:B----4-:R-:W-:-:S02]  /*bd090*/  IMAD.MOV.U32 R8, RZ, RZ, R3 ;  /* 0x000000ffff087224 */ /* 0x010fc400078e0003 */
[----:B---3--:R-:W-:Y:S01]  /*bd0a0*/  IMAD.MOV.U32 R9, RZ, RZ, R2 ;  /* 0x000000ffff097224 */ /* 0x008fe200078e0002 */
[----:B------:R-:W3:Y:S01]  /*bd0b0*/  LDL.LU R3, [R1+0x5724] ;  /* 0x0057240001037983 */ /* 0x000ee20000300800 */
        /* <DEDUP_REMOVED lines=46> */
[----:B------:R-:W2:Y:S01]  /*bd3a0*/  LDL R8, [R1+0x170] ;  /* 0x0001700001087983 */ /* 0x000ea20000100800 */
[----:B------:R-:W-:-:S02]  /*bd3b0*/  IMAD.MOV.U32 R9, RZ, RZ, R29 ;  /* 0x000000ffff097224 */ /* 0x000fc400078e001d */
[----:B------:R-:W3:Y:S02]  /*bd3c0*/  LDL.LU R20, [R1+0x9a0] ;  /* 0x0009a00001147983 */ /* 0x000ee40000300800 */
[----:B------:R-:W3:Y:S01]  /*bd3d0*/  LDL.LU R21, [R1+0x9a4] ;  /* 0x0009a40001157983 */ /* 0x000ee20000300800 */
[----:B------:R-:W3:Y:S01]  /*bd3e0*/  LDL.LU R22, [R1+0x9a8] ;  /* 0x0009a80001167983 */ /* 0x000ee20000300800 */
[----:B------:R-:W3:Y:S03]  /*bd3f0*/  LDL.LU R23, [R1+0x9ac] ;  /* 0x0009ac0001177983 */ /* 0x000ee60000300800 */
[----:B--2---:R-:W-:Y:S01]  /*bd400*/  STL.64 [R1+0x56d0], R8 ;  /* 0x0056d00801007387 */ /* 0x004fe20000100a00 */
[----:B------:R-:W-:Y:S02]  /*bd410*/  STL.64 [R1+0x5698], R6 ;  /* 0x0056980601007387 */ /* 0x000fe40000100a00 */
[----:B------:R0:W-:Y:S02]  /*bd420*/  STL.64 [R1+0x5690], R4 ;  /* 0x0056900401007387 */ /* 0x0001e40000100a00 */
[----:B0-----:R-:W2:Y:S01]  /*bd430*/  LDL.LU R4, [R1+0x950] ;  /* 0x0009500001047983 */ /* 0x001ea20000300800 */
[----:B------:R-:W2:Y:S02]  /*bd440*/  LDL.LU R5, [R1+0x954] ;  /* 0x0009540001057983 */ /* 0x000ea40000300800 */
[----:B------:R-:W2:Y:S02]  /*bd450*/  LDL.LU R6, [R1+0x958] ;  /* 0x0009580001067983 */ /* 0x000ea40000300800 */
[----:B------:R-:W2:Y:S02]  /*bd460*/  LDL.LU R7, [R1+0x95c] ;  /* 0x00095c0001077983 */ /* 0x000ea40000300800 */
[----:B----4-:R-:W-:-:S02]  /*bd470*/  IMAD.MOV.U32 R8, RZ, RZ, R2 ;  /* 0x000000ffff087224 */ /* 0x010fc400078e0002 */
[----:B------:R-:W-:-:S05]  /*bd480*/  IMAD.MOV.U32 R9, RZ, RZ, R0 ;  /* 0x000000ffff097224 */ /* 0x000fca00078e0000 */
[----:B------:R0:W-:Y:S04]  /*bd490*/  STL.64 [R1+0x56e8], R8 ;  /* 0x0056e80801007387 */ /* 0x0001e80000100a00 */
[----:B0-----:R-:W4:Y:S01]  /*bd4a0*/  LDL.LU R8, [R1+0x990] ;  /* 0x0009900001087983 */ /* 0x001f220000300800 */
[----:B------:R-:W4:Y:S02]  /*bd4b0*/  LDL.LU R9, [R1+0x994] ;  /* 0x0009940001097983 */ /* 0x000f240000300800 */
[----:B------:R-:W4:Y:S02]  /*bd4c0*/  LDL.LU R10, [R1+0x998] ;  /* 0x00099800010a7983 */ /* 0x000f240000300800 */
[----:B------:R-:W4:Y:S01]  /*bd4d0*/  LDL.LU R11, [R1+0x99c] ;  /* 0x00099c00010b7983 */ /* 0x000f220000300800 */
        /* <DEDUP_REMOVED lines=20> */
[----:B--2---:R-:W-:Y:S01]  /*bd620*/  STL.64 [R1+0x56f8], R6 ;  /* 0x0056f80601007387 */ /* 0x004fe20000100a00 */
[----:B------:R0:W-:Y:S03]  /*bd630*/  STL.64 [R1+0x56f0], R4 ;  /* 0x0056f00401007387 */ /* 0x0001e60000100a00 */
[----:B0-----:R-:W4:Y:S02]  /*bd640*/  LDL.64 R4, [R1+0x190] ;  /* 0x0001900001047983 */ /* 0x001f240000100a00 */
[C---:B------:R-:W-:Y:S01]  /*bd650*/  HMMA.16816.F32 R24, R16.reuse, R24, R20 ;  /* 0x000000181018723c */ /* 0x040fe20000001814 */
[----:B------:R-:W2:Y:S11]  /*bd660*/  LDL.LU R20, [R1+0x8c0] ;  /* 0x0008c00001147983 */ /* 0x000eb60000300800 */
[----:B------:R-:W-:Y:S11]  /*bd670*/  @!UPT UIADD3 URZ, URZ, URZ, URZ ;  /* 0x0000003f3f3ff290 */ /* 0x000ff6000fffe03f */
[----:B------:R0:W-:Y:S01]  /*bd680*/  STL.64 [R1+0x9a0], R24 ;  /* 0x0009a01801007387 */ /* 0x0001e20000100a00 */
[----:B------:R-:W-:Y:S02]  /*bd690*/  STL.64 [R1+0x9a8], R26 ;  /* 0x0009a81a01007387 */ /* 0x000fe40000100a00 */
[----:B------:R-:W2:Y:S02]  /*bd6a0*/  LDL.LU R21, [R1+0x8c4] ;  /* 0x0008c40001157983 */ /* 0x000ea40000300800 */
[----:B------:R-:W2:Y:S01]  /*bd6b0*/  LDL.LU R22, [R1+0x8c8] ;  /* 0x0008c80001167983 */ /* 0x000ea20000300800 */
[----:B------:R-:W2:Y:S04]  /*bd6c0*/  LDL.LU R23, [R1+0x8cc] ;  /* 0x0008cc0001177983 */ /* 0x000ea80000300800 */
[----:B0-----:R-:W2:Y:S01]  /*bd6d0*/  LDL.64 R24, [R1+0xc0] ;  /* 0x0000c00001187983 */ /* 0x001ea20000100a00 */
[----:B------:R-:W3:Y:S01]  /*bd6e0*/  LDL.LU.64 R6, [R1+0x56f8] ;  /* 0x0056f80001067983 */ /* 0x000ee20000300a00 */
[----:B----4-:R-:W-:Y:S01]  /*bd6f0*/  HMMA.16816.F32 R8, R16, R4, R8 ;  /* 0x000000041008723c */ /* 0x010fe20000001808 */
[----:B------:R-:W-:-:S02]  /*bd700*/  IMAD.MOV.U32 R15, RZ, RZ, R4 ;  /* 0x000000ffff0f7224 */ /* 0x000fc400078e0004 */
[----:B------:R-:W-:Y:S02]  /*bd710*/  IMAD.MOV.U32 R14, RZ, RZ, R5 ;  /* 0x000000ffff0e7224 */ /* 0x000fe400078e0005 */
[----:B------:R-:W3:Y:S11]  /*bd720*/  LDL.LU.64 R4, [R1+0x56f0] ;  /* 0x0056f00001047983 */ /* 0x000ef60000300a00 */
[----:B------:R-:W-:Y:S08]  /*bd730*/  @!UPT UIADD3 URZ, URZ, URZ, URZ ;  /* 0x0000003f3f3ff290 */ /* 0x000ff0000fffe03f */
[----:B------:R-:W-:Y:S02]  /*bd740*/  IMAD.MOV.U32 R0, RZ, RZ, R8 ;  /* 0x000000ffff007224 */ /* 0x000fe400078e0008 */
[----:B------:R-:W-:Y:S02]  /*bd750*/  IMAD.MOV.U32 R3, RZ, RZ, R9 ;  /* 0x000000ffff037224 */ /* 0x000fe400078e0009 */
[----:B------:R-:W3:Y:S01]  /*bd760*/  LDL.LU.64 R8, [R1+0x56e8] ;  /* 0x0056e80001087983 */ /* 0x000ee20000300a00 */
[----:B------:R-:W-:Y:S02]  /*bd770*/  IMAD.MOV.U32 R29, RZ, RZ, R10 ;  /* 0x000000ffff1d7224 */ /* 0x000fe400078e000a */
[----:B------:R-:W-:Y:S02]  /*bd780*/  IMAD.MOV.U32 R28, RZ, RZ, R11 ;  /* 0x000000ffff1c7224 */ /* 0x000fe400078e000b */
[----:B------:R-:W-:Y:S01]  /*bd790*/  STL.64 [R1+0x5508], R14 ;  /* 0x0055080e01007387 */ /* 0x000fe20000100a00 */
[----:B------:R0:W-:Y:S04]  /*bd7a0*/  STL.64 [R1+0x5500], R12 ;  /* 0x0055000c01007387 */ /* 0x0001e80000100a00 */
[----:B0-----:R-:W4:Y:S01]  /*bd7b0*/  LDL.64 R12, [R1+0xd0] ;  /* 0x0000d000010c7983 */ /* 0x001f220000100a00 */
[----:B------:R-:W-:Y:S02]  /*bd7c0*/  STL [R1+0x4f80], R28 ;  /* 0x004f801c01007387 */ /* 0x000fe40000100800 */
[----:B------:R-:W-:Y:S02]  /*bd7d0*/  STL [R1+0x4f7c], R29 ;  /* 0x004f7c1d01007387 */ /* 0x000fe40000100800 */
[----:B------:R-:W-:Y:S01]  /*bd7e0*/  STL [R1+0x4f78], R3 ;  /* 0x004f780301007387 */ /* 0x000fe20000100800 */
[----:B------:R-:W-:Y:S01]  /*bd7f0*/  STL [R1+0x4f74], R0 ;  /* 0x004f740001007387 */ /* 0x000fe20000100800 */
[C---:B---3--:R-:W-:Y:S03]  /*bd800*/  HMMA.16816.F32 R8, R16.reuse, R8, R4 ;  /* 0x000000081008723c */ /* 0x048fe60000001804 */
[----:B------:R-:W3:Y:S01]  /*bd810*/  LDL.LU.64 R6, [R1+0x56e0] ;  /* 0x0056e00001067983 */ /* 0x000ee20000300a00 */
[----:B------:R-:W3:Y:S11]  /*bd820*/  LDL.LU.64 R4, [R1+0x56d8] ;  /* 0x0056d80001047983 */ /* 0x000ef60000300a00 */
[----:B------:R-:W-:Y:S08]  /*bd830*/  @!UPT UIADD3 URZ, URZ, URZ, URZ ;  /* 0x0000003f3f3ff290 */ /* 0x000ff0000fffe03f */
[----:B------:R0:W-:Y:S01]  /*bd840*/  STL.64 [R1+0x980], R8 ;  /* 0x0009800801007387 */ /* 0x0001e20000100a00 */
[----:B------:R3:W-:Y:S03]  /*bd850*/  STL.64 [R1+0x988], R10 ;  /* 0x0009880a01007387 */ /* 0x0007e60000100a00 */
[----:B0-----:R-:W3:Y:S02]  /*bd860*/  LDL.LU.64 R8, [R1+0x56d0] ;  /* 0x0056d00001087983 */ /* 0x001ee40000300a00 */
[C---:B---3--:R-:W-:Y:S02]  /*bd870*/  HMMA.16816.F32 R8, R16.reuse, R8, R4 ;  /* 0x000000081008723c */ /* 0x048fe40000001804 */
[----:B------:R-:W3:Y:S01]  /*bd880*/  LDL.LU.64 R6, [R1+0x56c8] ;  /* 0x0056c80001067983 */ /* 0x000ee20000300a00 */
[----:B------:R-:W3:Y:S11]  /*bd890*/  LDL.LU.64 R4, [R1+0x56c0] ;  /* 0x0056c00001047983 */ /* 0x000ef60000300a00 */
[----:B------:R-:W-:Y:S09]  /*bd8a0*/  @!UPT UIADD3 URZ, URZ, URZ, URZ ;  /* 0x0000003f3f3ff290 */ /* 0x000ff2000fffe03f */
        /* <DEDUP_REMOVED lines=53> */
[----:B------:R-:W3:Y:S11]  /*bdc00*/  LDL.LU.64 R4, [R1+0x5608] ;  /* 0x0056080001047983 */ /* 0x000ef60000300a00 */
[----:B------:R-:W-:Y:S10]  /*bdc10*/  @!UPT UIADD3 URZ, URZ, URZ, URZ ;  /* 0x0000003f3f3ff290 */ /* 0x000ff4000fffe03f */
[----:B------:R-:W-:Y:S01]  /*bdc20*/  STL.64 [R1+0x8f0], R8 ;  /* 0x0008f00801007387 */ /* 0x000fe20000100a00 */
[----:B------:R0:W-:Y:S03]  /*bdc30*/  STL.64 [R1+0x8f8], R10 ;  /* 0x0008f80a01007387 */ /* 0x0001e60000100a00 */
[----:B0-----:R-:W3:Y:S01]  /*bdc40*/  LDL.LU.64 R10, [R1+0x5600] ;  /* 0x00560000010a7983 */ /* 0x001ee20000300a00 */
[----:B------:R-:W3:Y:S02]  /*bdc50*/  LDL.LU.64 R8, [R1+0x55f8] ;  /* 0x0055f80001087983 */ /* 0x000ee40000300a00 */
[----:B---3--:R-:W-:Y:S11]  /*bdc60*/  HMMA.16816.F32 R8, R16, R4, R8 ;  /* 0x000000041008723c */ /* 0x008ff60000001808 */
[----:B------:R-:W-:Y:S11]  /*bdc70*/  @!UPT UIADD3 URZ, URZ, URZ, URZ ;  /* 0x0000003f3f3ff290 */ /* 0x000ff6000fffe03f */
[----:B------:R-:W-:Y:S01]  /*bdc80*/  @!UPT UIADD3 URZ, URZ, URZ, URZ ;  /* 0x0000003f3f3ff290 */ /* 0x000fe2000fffe03f */
[----:B------:R0:W-:Y:S01]  /*bdc90*/  STL.64 [R1+0x8e0], R8 ;  /* 0x0008e00801007387 */ /* 0x0001e20000100a00 */
[----:B------:R1:W-:Y:S03]  /*bdca0*/  STL.64 [R1+0x8e8], R10 ;  /* 0x0008e80a01007387 */ /* 0x0003e60000100a00 */
[----:B0-----:R-:W3:Y:S01]  /*bdcb0*/  LDL.LU.64 R8, [R1+0x55f0] ;  /* 0x0055f00001087983 */ /* 0x001ee20000300a00 */
[----:B-1----:R-:W-:Y:S02]  /*bdcc0*/  IMAD.MOV.U32 R11, RZ, RZ, R4 ;  /* 0x000000ffff0b7224 */ /* 0x002fe400078e0004 */
[----:B------:R-:W-:Y:S02]  /*bdcd0*/  IMAD.MOV.U32 R10, RZ, RZ, R5 ;  /* 0x000000ffff0a7224 */ /* 0x000fe400078e0005 */
[----:B------:R-:W2:Y:S03]  /*bdce0*/  LDL.LU.64 R4, [R1+0x55e8] ;  /* 0x0055e80001047983 */ /* 0x000ea60000300a00 */
[----:B------:R-:W-:Y:S01]  /*bdcf0*/  STL.64 [R1+0x54f8], R10 ;  /* 0x0054f80a01007387 */ /* 0x000fe20000100a00 */
[----:B---3--:R0:W-:Y:S04]  /*bdd00*/  STL.64 [R1+0x54f0], R8 ;  /* 0x0054f00801007387 */ /* 0x0081e80000100a00 */
[----:B0-----:R-:W3:Y:S01]  /*bdd10*/  LDL.LU R8, [R1+0x8d0] ;  /* 0x0008d00001087983 */ /* 0x001ee20000300800 */
[----:B------:R-:W3:Y:S02]  /*bdd20*/  LDL.LU R9, [R1+0x8d4] ;  /* 0x0008d40001097983 */ /* 0x000ee40000300800 */
[----:B------:R-:W3:Y:S02]  /*bdd30*/  LDL.LU R10, [R1+0x8d8] ;  /* 0x0008d800010a7983 */ /* 0x000ee40000300800 */
[----:B------:R-:W3:Y:S02]  /*bdd40*/  LDL.LU R11, [R1+0x8dc] ;  /* 0x0008dc00010b7983 */ /* 0x000ee40000300800 */
[----:B----4-:R-:W-:-:S02]  /*bdd50*/  IMAD.MOV.U32 R3, RZ, RZ, R13 ;  /* 0x000000ffff037224 */ /* 0x010fc400078e000d */
[----:B------:R-:W-:Y:S01]  /*bdd60*/  IMAD.MOV.U32 R6, RZ, RZ, R12 ;  /* 0x000000ffff067224 */ /* 0x000fe200078e000c */
[C---:B---3--:R-:W-:Y:S11]  /*bdd70*/  HMMA.16816.F32 R8, R16.reuse, R12, R8 ;  /* 0x0000000c1008723c */ /* 0x048ff60000001808 */
[----:B------:R-:W-:Y:S11]  /*bdd80*/  @!UPT UIADD3 URZ, URZ, URZ, URZ ;  /* 0x0000003f3f3ff290 */ /* 0x000ff6000fffe03f */
[----:B------:R-:W-:Y:S01]  /*bdd90*/  @!UPT UIADD3 URZ, URZ, URZ, URZ ;  /* 0x0000003f3f3ff290 */ /* 0x000fe2000fffe03f */
[----:B------:R-:W-:Y:S01]  /*bdda0*/  STL.64 [R1+0x8d0], R8 ;  /* 0x0008d00801007387 */ /* 0x000fe20000100a00 */
[----:B------:R-:W-:Y:S02]  /*bddb0*/  STL.64 [R1+0x8d8], R10 ;  /* 0x0008d80a01007387 */ /* 0x000fe40000100a00 */
[----:B------:R-:W-:Y:S02]  /*bddc0*/  STL [R1+0x53ac], R3 ;  /* 0x0053ac0301007387 */ /* 0x000fe40000100800 */
[----:B------:R-:W-:Y:S01]  /*bddd0*/  STL [R1+0x53a8], R6 ;  /* 0x0053a80601007387 */ /* 0x000fe20000100800 */
[----:B--2---:R0:W-:Y:S02]  /*bdde0*/  STL.64 [R1+0x55d8], R4 ;  /* 0x0055d80401007387 */ /* 0x0041e40000100a00 */
[C---:B0-----:R-:W-:Y:S11]  /*bddf0*/  HMMA.16816.F32 R4, R16.reuse, R24, R20 ;  /* 0x000000181004723c */ /* 0x041ff60000001814 */
[----:B------:R-:W-:Y:S11]  /*bde00*/  @!UPT UIADD3 URZ, URZ, URZ, URZ ;  /* 0x0000003f3f3ff290 */ /* 0x000ff6000fffe03f */
[----:B------:R-:W-:Y:S01]  /*bde10*/  @!UPT UIADD3 URZ, URZ, URZ, URZ ;  /* 0x0000003f3f3ff290 */ /* 0x000fe2000fffe03f */
[----:B------:R0:W-:Y:S01]  /*bde20*/  STL.64 [R1+0x8c0], R4 ;  /* 0x0008c00401007387 */ /* 0x0001e20000100a00 */
[----:B------:R-:W-:Y:S02]  /*bde30*/  STL.64 [R1+0x8c8], R6 ;  /* 0x0008c80601007387 */ /* 0x000fe40000100a00 */
[----:B------:R-:W2:Y:S02]  /*bde40*/  LDL.LU R8, [R1+0x860] ;  /* 0x0008600001087983 */ /* 0x000ea40000300800 */
[----:B------:R-:W2:Y:S01]  /*bde50*/  LDL.LU R9, [R1+0x864] ;  /* 0x0008640001097983 */ /* 0x000ea20000300800 */
[----:B------:R-:W3:Y:S01]  /*bde60*/  LDL.LU R10, [R1+0x868] ;  /* 0x00086800010a7983 */ /* 0x000ee20000300800 */
[----:B------:R-:W3:Y:S03]  /*bde70*/  LDL.LU R11, [R1+0x86c] ;  /* 0x00086c00010b7983 */ /* 0x000ee60000300800 */
[----:B0-----:R-:W4:Y:S04]  /*bde80*/  LDL.64 R4, [R1+0xb0] ;  /* 0x0000b00001047983 */ /* 0x001f280000100a00 */
        /* <DEDUP_REMOVED lines=48> */
[----:B------:R0:W-:Y:S01]  /*be190*/  STL.64 [R1+0x8b0], R8 ;  /* 0x0008b00801007387 */ /* 0x0001e20000100a00 */
[----:B------:R-:W-:Y:S04]  /*be1a0*/  STL.64 [R1+0x8b8], R10 ;  /* 0x0008b80a01007387 */ /* 0x000fe80000100a00 */
[----:B0-----:R-:W2:Y:S01]  /*be1b0*/  LDL.LU.64 R8, [R1+0x55e0] ;  /* 0x0055e00001087983 */ /* 0x001ea20000300a00 */
[----:B------:R-:W-:-:S02]  /*be1c0*/  IMAD.MOV.U32 R7, RZ, RZ, R5 ;  /* 0x000000ffff077224 */ /* 0x000fc400078e0005 */
[----:B------:R-:W-:Y:S02]  /*be1d0*/  IMAD.MOV.U32 R28, RZ, RZ, R4 ;  /* 0x000000ffff1c7224 */ /* 0x000fe400078e0004 */
[----:B------:R-:W4:Y:S01]  /*be1e0*/  LDL.LU.64 R4, [R1+0x55d8] ;  /* 0x0055d80001047983 */ /* 0x000f220000300a00 */
[----:B------:R-:W-:Y:S02]  /*be1f0*/  STL [R1+0x53bc], R7 ;  /* 0x0053bc0701007387 */ /* 0x000fe40000100800 */
        /* <DEDUP_REMOVED lines=65> */
[----:B------:R-:W4:Y:S04]  /*be610*/  LDL.64 R20, [R1+0x40] ;  /* 0x0000400001147983 */ /* 0x000f280000100a00 */
        /* <DEDUP_REMOVED lines=10> */
[----:B0-----:R-:W2:Y:S01]  /*be6c0*/  LDL.64 R12, [R1+0x20] ;  /* 0x00002000010c7983 */ /* 0x001ea20000100a00 */
[----:B------:R-:W-:-:S02]  /*be6d0*/  IMAD.MOV.U32 R28, RZ, RZ, R24 ;  /* 0x000000ffff1c7224 */ /* 0x000fc400078e0018 */
[----:B------:R-:W-:Y:S01]  /*be6e0*/  IMAD.MOV.U32 R3, RZ, RZ, R25 ;  /* 0x000000ffff037224 */ /* 0x000fe200078e0019 */
[----:B--2---:R0:W-:Y:S01]  /*be6f0*/  STL.64 [R1+0x5560], R12 ;  /* 0x0055600c01007387 */ /* 0x0041e20000100a00 */
[----:B------:R-:W2:Y:S03]  /*be700*/  LDL.64 R24, [R1] ;  /* 0x0000000001187983 */ /* 0x000ea60000100a00 */
[----:B0-----:R-:W3:Y:S04]  /*be710*/  LDL.64 R12, [R1+0x30] ;  /* 0x00003000010c7983 */ /* 0x001ee80000100a00 */
[----:B--2---:R0:W-:Y:S04]  /*be720*/  STL.64 [R1+0x5540], R24 ;  /* 0x0055401801007387 */ /* 0x0041e80000100a00 */
[----:B0-----:R-:W2:Y:S01]  /*be730*/  LDL.LU R24, [R1+0x810] ;  /* 0x0008100001187983 */ /* 0x001ea20000300800 */
[----:B------:R-:W2:Y:S02]  /*be740*/  LDL.LU R25, [R1+0x814] ;  /* 0x0008140001197983 */ /* 0x000ea40000300800 */
[----:B------:R-:W2:Y:S02]  /*be750*/  LDL.LU R26, [R1+0x818] ;  /* 0x00081800011a7983 */ /* 0x000ea40000300800 */
[----:B------:R-:W2:Y:S01]  /*be760*/  LDL.LU R27, [R1+0x81c] ;  /* 0x00081c00011b7983 */ /* 0x000ea20000300800 */
[----:B----4-:R-:W-:Y:S01]  /*be770*/  HMMA.16816.F32 R8, R16, R20, R8 ;  /* 0x000000141008723c */ /* 0x010fe20000001808 */
[----:B--2---:R-:W-:Y:S01]  /*be780*/  STL.64 [R1+0x5558], R26 ;  /* 0x0055581a01007387 */ /* 0x004fe20000100a00 */
[----:B------:R0:W-:Y:S03]  /*be790*/  STL.64 [R1+0x5550], R24 ;  /* 0x0055501801007387 */ /* 0x0001e60000100a00 */
[----:B0-----:R-:W2:Y:S01]  /*be7a0*/  LDL.LU R24, [R1+0x820] ;  /* 0x0008200001187983 */ /* 0x001ea20000300800 */
[----:B------:R-:W2:Y:S02]  /*be7b0*/  LDL.LU R25, [R1+0x824] ;  /* 0x0008240001197983 */ /* 0x000ea40000300800 */
[----:B------:R-:W4:Y:S02]  /*be7c0*/  LDL.LU R26, [R1+0x828] ;  /* 0x00082800011a7983 */ /* 0x000f240000300800 */
[----:B------:R-:W4:Y:S02]  /*be7d0*/  LDL.LU R27, [R1+0x82c] ;  /* 0x00082c00011b7983 */ /* 0x000f240000300800 */
        /* <DEDUP_REMOVED lines=8> */
[----:B------:R-:W-:Y:S01]  /*be860*/  STL [R1+0x53ec], R3 ;  /* 0x0053ec0301007387 */ /* 0x000fe20000100800 */
[----:B------:R-:W-:Y:S02]  /*be870*/  STL [R1+0x53e8], R28 ;  /* 0x0053e81c01007387 */ /* 0x000fe40000100800 */
[----:B------:R0:W-:Y:S02]  /*be880*/  STL.64 [R1+0x840], R8 ;  /* 0x0008400801007387 */ /* 0x0001e40000100a00 */
[----:B------:R1:W-:Y:S01]  /*be890*/  STL.64 [R1+0x848], R10 ;  /* 0x0008480a01007387 */ /* 0x0003e20000100a00 */
[----:B0-----:R-:W4:Y:S01]  /*be8a0*/  LDL.LU R8, [R1+0x7e0] ;  /* 0x0007e00001087983 */ /* 0x001f220000300800 */
[----:B------:R-:W4:Y:S02]  /*be8b0*/  LDL.LU R9, [R1+0x7e4] ;  /* 0x0007e40001097983 */ /* 0x000f240000300800 */
[----:B-1----:R-:W4:Y:S02]  /*be8c0*/  LDL.LU R10, [R1+0x7e8] ;  /* 0x0007e800010a7983 */ /* 0x002f240000300800 */
[----:B------:R-:W4:Y:S01]  /*be8d0*/  LDL.LU R11, [R1+0x7ec] ;  /* 0x0007ec00010b7983 */ /* 0x000f220000300800 */
[----:B------:R-:W4:Y:S01]  /*be8e0*/  LDL.LU R20, [R1+0x450] ;  /* 0x0004500001147983 */ /* 0x000f220000300800 */
[----:B------:R-:W4:Y:S02]  /*be8f0*/  LDL.LU R21, [R1+0x454] ;  /* 0x0004540001157983 */ /* 0x000f240000300800 */
[----:B------:R-:W4:Y:S02]  /*be900*/  LDL.LU R22, [R1+0x458] ;  /* 0x0004580001167983 */ /* 0x000f240000300800 */
[----:B------:R-:W4:Y:S02]  /*be910*/  LDL.LU R23, [R1+0x45c] ;  /* 0x00045c0001177983 */ /* 0x000f240000300800 */
[----:B---3--:R-:W-:-:S02]  /*be920*/  IMAD.MOV.U32 R2, RZ, RZ, R12 ;  /* 0x000000ffff027224 */ /* 0x008fc400078e000c */
[----:B------:R-:W-:Y:S01]  /*be930*/  IMAD.MOV.U32 R7, RZ, RZ, R13 ;  /* 0x000000ffff077224 */ /* 0x000fe200078e000d */
[C---:B--2---:R-:W-:Y:S01]  /*be940*/  HMMA.16816.F32 R24, R16.reuse, R12, R24 ;  /* 0x0000000c1018723c */ /* 0x044fe20000001818 */
[----:B----4-:R-:W-:Y:S01]  /*be950*/  STL.64 [R1+0x54e8], R22 ;  /* 0x0054e81601007387 */ /* 0x010fe20000100a00 */
[----:B------:R0:W-:Y:S03]  /*be960*/  STL.64 [R1+0x54e0], R20 ;  /* 0x0054e01401007387 */ /* 0x0001e60000100a00 */
[----:B0-----:R-:W2:Y:S01]  /*be970*/  LDL.LU R20, [R1+0x7d0] ;  /* 0x0007d00001147983 */ /* 0x001ea20000300800 */
[----:B------:R-:W2:Y:S02]  /*be980*/  LDL.LU R21, [R1+0x7d4] ;  /* 0x0007d40001157983 */ /* 0x000ea40000300800 */
[----:B------:R-:W2:Y:S02]  /*be990*/  LDL.LU R22, [R1+0x7d8] ;  /* 0x0007d80001167983 */ /* 0x000ea40000300800 */
[----:B------:R-:W2:Y:S01]  /*be9a0*/  LDL.LU R23, [R1+0x7dc] ;  /* 0x0007dc0001177983 */ /* 0x000ea20000300800 */
[----:B------:R-:W-:Y:S01]  /*be9b0*/  STL [R1+0x53f4], R0 ;  /* 0x0053f40001007387 */ /* 0x000fe20000100800 */
[----:B------:R-:W-:Y:S11]  /*be9c0*/  STL [R1+0x53f0], R6 ;  /* 0x0053f00601007387 */ /* 0x000ff60000100800 */
[----:B------:R-:W-:Y:S02]  /*be9d0*/  STL.64 [R1+0x830], R24 ;  /* 0x0008301801007387 */ /* 0x000fe40000100a00 */
[----:B------:R0:W-:Y:S02]  /*be9e0*/  STL.64 [R1+0x838], R26 ;  /* 0x0008381a01007387 */ /* 0x0001e40000100a00 */
[----:B0-----:R-:W3:Y:S01]  /*be9f0*/  LDL.LU.64 R26, [R1+0x5570] ;  /* 0x00557000011a7983 */ /* 0x001ee20000300a00 */
[----:B------:R-:W3:Y:S02]  /*bea00*/  LDL.LU.64 R24, [R1+0x5568] ;  /* 0x0055680001187983 */ /* 0x000ee40000300a00 */
[----:B------:R-:W3:Y:S02]  /*bea10*/  LDL.LU.64 R12, [R1+0x5560] ;  /* 0x00556000010c7983 */ /* 0x000ee40000300a00 */
[----:B------:R-:W-:Y:S01]  /*bea20*/  STL [R1+0x53f8], R2 ;  /* 0x0053f80201007387 */ /* 0x000fe20000100800 */
        /* <DEDUP_REMOVED lines=9> */
[----:B---3--:R-:W-:Y:S01]  /*beac0*/  HMMA.16816.F32 R24, R16, R12, R24 ;  /* 0x0000000c1018723c */ /* 0x008fe20000001818 */
[----:B------:R-:W-:-:S02]  /*bead0*/  IMAD.MOV.U32 R6, RZ, RZ, R12 ;  /* 0x000000ffff067224 */ /* 0x000fc400078e000c */
[----:B------:R-:W-:Y:S11]  /*beae0*/  IMAD.MOV.U32 R3, RZ, RZ, R13 ;  /* 0x000000ffff037224 */ /* 0x000ff600078e000d */
[----:B------:R-:W-:Y:S09]  /*beaf0*/  @!UPT UIADD3 URZ, URZ, URZ, URZ ;  /* 0x0000003f3f3ff290 */ /* 0x000ff2000fffe03f */
[----:B------:R0:W-:Y:S01]  /*beb00*/  STL.64 [R1+0x810], R24 ;  /* 0x0008101801007387 */ /* 0x0001e20000100a00 */
[----:B------:R-:W-:Y:S03]  /*beb10*/  STL.64 [R1+0x818], R26 ;  /* 0x0008181a01007387 */ /* 0x000fe60000100a00 */
[----:B0-----:R-:W3:Y:S01]  /*beb20*/  LDL.LU.64 R24, [R1+0x5540] ;  /* 0x0055400001187983 */ /* 0x001ee20000300a00 */
[----:B------:R-:W3:Y:S02]  /*beb30*/  LDL.LU.64 R14, [R1+0x5538] ;  /* 0x00553800010e7983 */ /* 0x000ee40000300a00 */
[----:B------:R-:W3:Y:S02]  /*beb40*/  LDL.LU.64 R12, [R1+0x5530] ;  /* 0x00553000010c7983 */ /* 0x000ee40000300a00 */
        /* <DEDUP_REMOVED lines=8> */
[----:B------:R-:W4:Y:S02]  /*bebd0*/  LDL.LU.64 R26, [R1+0x5518] ;  /* 0x00551800011a7983 */ /* 0x000f240000300a00 */
[----:B------:R-:W3:Y:S02]  /*bebe0*/  LDL.LU.64 R24, [R1+0x5510] ;  /* 0x0055100001187983 */ /* 0x000ee40000300a00 */
        /* <DEDUP_REMOVED lines=9> */
[----:B0-----:R-:W4:Y:S04]  /*bec80*/  LDL R24, [R1+0x1b0] ;  /* 0x0001b00001187983 */ /* 0x001f280000100800 */
[----:B------:R-:W4:Y:S01]  /*bec90*/  LDL R25, [R1+0x1b4] ;  /* 0x0001b40001197983 */ /* 0x000f220000100800 */
[----:B--2---:R-:W-:Y:S11]  /*beca0*/  HMMA.16816.F32 R8, R16, R12, R8 ;  /* 0x0000000c1008723c */ /* 0x004ff60000001808 */
[----:B------:R-:W-:Y:S11]  /*becb0*/  @!UPT UIADD3 URZ, URZ, URZ, URZ ;  /* 0x0000003f3f3ff290 */ /* 0x000ff6000fffe03f */
[----:B------:R-:W-:Y:S01]  /*becc0*/  @!UPT UIADD3 URZ, URZ, URZ, URZ ;  /* 0x0000003f3f3ff290 */ /* 0x000fe2000fffe03f */
[----:B------:R-:W-:Y:S01]  /*becd0*/  STL.64 [R1+0x7e0], R8 ;  /* 0x0007e00801007387 */ /* 0x000fe20000100a00 */
[----:B------:R0:W-:Y:S03]  /*bece0*/  STL.64 [R1+0x7e8], R10 ;  /* 0x0007e80a01007387 */ /* 0x0001e60000100a00 */
[----:B0-----:R-:W2:Y:S01]  /*becf0*/  LDL.LU.64 R10, [R1+0x54f8] ;  /* 0x0054f800010a7983 */ /* 0x001ea20000300a00 */
[----:B------:R-:W2:Y:S02]  /*bed00*/  LDL.LU.64 R8, [R1+0x54f0] ;  /* 0x0054f00001087983 */ /* 0x000ea40000300a00 */
[----:B------:R3:W-:Y:S02]  /*bed10*/  STL.64 [R1+0x5400], R12 ;  /* 0x0054000c01007387 */ /* 0x0007e40000100a00 */
[----:B---3--:R-:W-:Y:S02]  /*bed20*/  IMAD.MOV.U32 R12, RZ, RZ, R15 ;  /* 0x000000ffff0c7224 */ /* 0x008fe400078e000f */
[----:B------:R-:W-:-:S05]  /*bed30*/  IMAD.MOV.U32 R13, RZ, RZ, R14 ;  /* 0x000000ffff0d7224 */ /* 0x000fca00078e000e */
[----:B------:R0:W-:Y:S04]  /*bed40*/  STL.64 [R1+0x54c8], R12 ;  /* 0x0054c80c01007387 */ /* 0x0001e80000100a00 */
[----:B0-----:R-:W4:Y:S01]  /*bed50*/  LDL.LU R12, [R1+0x440] ;  /* 0x00044000010c7983 */ /* 0x001f220000300800 */
[----:B------:R-:W4:Y:S02]  /*bed60*/  LDL.LU R13, [R1+0x444] ;  /* 0x00044400010d7983 */ /* 0x000f240000300800 */
[----:B------:R-:W4:Y:S02]  /*bed70*/  LDL.LU R14, [R1+0x448] ;  /* 0x00044800010e7983 */ /* 0x000f240000300800 */
[----:B------:R-:W4:Y:S01]  /*bed80*/  LDL.LU R15, [R1+0x44c] ;  /* 0x00044c00010f7983 */ /* 0x000f220000300800 */
[C---:B--2---:R-:W-:Y:S11]  /*bed90*/  HMMA.16816.F32 R20, R16.reuse, R8, R20 ;  /* 0x000000081014723c */ /* 0x044ff60000001814 */
[----:B------:R-:W-:Y:S11]  /*beda0*/  @!UPT UIADD3 URZ, URZ, URZ, URZ ;  /* 0x0000003f3f3ff290 */ /* 0x000ff6000fffe03f */
[----:B------:R-:W-:Y:S01]  /*bedb0*/  @!UPT UIADD3 URZ, URZ, URZ, URZ ;  /* 0x0000003f3f3ff290 */ /* 0x000fe2000fffe03f */
[----:B------:R-:W-:Y:S01]  /*bedc0*/  STL.64 [R1+0x7d0], R20 ;  /* 0x0007d01401007387 */ /* 0x000fe20000100a00 */
[----:B------:R0:W-:Y:S03]  /*bedd0*/  STL.64 [R1+0x7d8], R22 ;  /* 0x0007d81601007387 */ /* 0x0001e60000100a00 */
[----:B0-----:R-:W2:Y:S01]  /*bede0*/  LDL.LU.64 R22, [R1+0x54e8] ;  /* 0x0054e80001167983 */ /* 0x001ea20000300a00 */
[----:B------:R-:W2:Y:S02]  /*bedf0*/  LDL.LU.64 R20, [R1+0x54e0] ;  /* 0x0054e00001147983 */ /* 0x000ea40000300a00 */
[----:B--2---:R-:W-:Y:S01]  /*bee00*/  HMMA.16816.F32 R16, R16, R4, R20 ;  /* 0x000000041010723c */ /* 0x004fe20000001814 */
[----:B------:R-:W4:Y:S01]  /*bee10*/  LDL.LU.64 R22, [R1+0x54d8] ;  /* 0x0054d80001167983 */ /* 0x000f220000300a00 */
[----:B------:R-:W4:Y:S11]  /*bee20*/  LDL.LU.64 R20, [R1+0x54d0] ;  /* 0x0054d00001147983 */ /* 0x000f360000300a00 */
[----:B------:R-:W-:Y:S10]  /*bee30*/  @!UPT UIADD3 URZ, URZ, URZ, URZ ;  /* 0x0000003f3f3ff290 */ /* 0x000ff4000fffe03f */
[----:B------:R0:W-:Y:S01]  /*bee40*/  STL.64 [R1+0x450], R16 ;  /* 0x0004501001007387 */ /* 0x0001e20000100a00 */
[----:B------:R1:W-:Y:S03]  /*bee50*/  STL.64 [R1+0x458], R18 ;  /* 0x0004581201007387 */ /* 0x0003e60000100a00 */
[----:B0-----:R-:W2:Y:S01]  /*bee60*/  LDL.LU R16, [R1+0x420] ;  /* 0x0004200001107983 */ /* 0x001ea20000300800 */
[----:B------:R-:W2:Y:S02]  /*bee70*/  LDL.LU R17, [R1+0x424] ;  /* 0x0004240001117983 */ /* 0x000ea40000300800 */
[----:B-1----:R-:W2:Y:S02]  /*bee80*/  LDL.LU R18, [R1+0x428] ;  /* 0x0004280001127983 */ /* 0x002ea40000300800 */
[----:B------:R-:W2:Y:S01]  /*bee90*/  LDL.LU R19, [R1+0x42c] ;  /* 0x00042c0001137983 */ /* 0x000ea20000300800 */
[----:B------:R0:W-:Y:S01]  /*beea0*/  STL.64 [R1+0x5250], R4 ;  /* 0x0052500401007387 */ /* 0x0001e20000100a00 */
[----:B------:R-:W-:Y:S03]  /*beeb0*/  STL.64 [R1+0x5408], R6 ;  /* 0x0054080601007387 */ /* 0x000fe60000100a00 */
[----:B0-----:R-:W3:Y:S04]  /*beec0*/  LDL R4, [R1+0x1a0] ;  /* 0x0001a00001047983 */ /* 0x001ee80000100800 */
[----:B------:R-:W3:Y:S01]  /*beed0*/  LDL R5, [R1+0x1a4] ;  /* 0x0001a40001057983 */ /* 0x000ee20000100800 */
[----:B----4-:R-:W-:Y:S03]  /*beee0*/  HMMA.16816.F32 R24, R20, R24, R12 ;  /* 0x000000181418723c */ /* 0x010fe6000000180c */
[----:B------:R-:W2:Y:S11]  /*beef0*/  LDL.LU.64 R12, [R1+0x54c8] ;  /* 0x0054c800010c7983 */ /* 0x000eb60000300a00 */
[----:B------:R-:W-:Y:S09]  /*bef00*/  @!UPT UIADD3 URZ, URZ, URZ, URZ ;  /* 0x0000003f3f3ff290 */ /* 0x000ff2000fffe03f */
[----:B------:R0:W-:Y:S01]  /*bef10*/  STL.64 [R1+0x440], R24 ;  /* 0x0004401801007387 */ /* 0x0001e20000100a00 */
[----:B------:R-:W-:Y:S02]  /*bef20*/  STL.64 [R1+0x448], R26 ;  /* 0x0004481a01007387 */ /* 0x000fe40000100a00 */
[----:B0-----:R-:W-:Y:S02]  /*bef30*/  IMAD.MOV.U32 R24, RZ, RZ, R11 ;  /* 0x000000ffff187224 */ /* 0x001fe400078e000b */
[----:B------:R-:W-:-:S05]  /*bef40*/  IMAD.MOV.U32 R25, RZ, RZ, R10 ;  /* 0x000000ffff197224 */ /* 0x000fca00078e000a */
[----:B------:R0:W-:Y:S04]  /*bef50*/  STL.64 [R1+0x5410], R24 ;  /* 0x0054101801007387 */ /* 0x0001e80000100a00 */
[----:B0-----:R-:W3:Y:S01]  /*bef60*/  LDL.LU R24, [R1+0x430] ;  /* 0x0004300001187983 */ /* 0x001ee20000300800 */
[----:B------:R-:W3:Y:S02]  /*bef70*/  LDL.LU R25, [R1+0x434] ;  /* 0x0004340001197983 */ /* 0x000ee40000300800 */
[----:B------:R-:W3:Y:S02]  /*bef80*/  LDL.LU R26, [R1+0x438] ;  /* 0x00043800011a7983 */ /* 0x000ee40000300800 */
[----:B------:R-:W3:Y:S02]  /*bef90*/  LDL.LU R27, [R1+0x43c] ;  /* 0x00043c00011b7983 */ /* 0x000ee40000300800 */
[C---:B---3--:R-:W-:Y:S11]  /*befa0*/  HMMA.16816.F32 R4, R20.reuse, R4, R24 ;  /* 0x000000041404723c */ /* 0x048ff60000001818 */
[----:B------:R-:W-:Y:S11]  /*befb0*/  @!UPT UIADD3 URZ, URZ, URZ, URZ ;  /* 0x0000003f3f3ff290 */ /* 0x000ff6000fffe03f */
[----:B------:R-:W-:Y:S01]  /*befc0*/  @!UPT UIADD3 URZ, URZ, URZ, URZ ;  /* 0x0000003f3f3ff290 */ /* 0x000fe2000fffe03f */
[----:B------:R2:W-:Y:S01]  /*befd0*/  STL.64 [R1+0x430], R4 ;  /* 0x0004300401007387 */ /* 0x0005e20000100a00 */
[----:B------:R-:W-:Y:S02]  /*befe0*/  IMAD.MOV.U32 R10, RZ, RZ, R6 ;  /* 0x000000ffff0a7224 */ /* 0x000fe400078e0006 */
[----:B------:R-:W-:Y:S02]  /*beff0*/  IMAD.MOV.U32 R11, RZ, RZ, R7 ;  /* 0x000000ffff0b7224 */ /* 0x000fe400078e0007 */
[C---:B--2---:R-:W-:Y:S03]  /*bf000*/  HMMA.16816.F32 R4, R20.reuse, R12, R16 ;  /* 0x0000000c1404723c */ /* 0x044fe60000001810 */
[----:B------:R-:W-:Y:S01]  /*bf010*/  STL [R1+0x4b14], R11 ;  /* 0x004b140b01007387 */ /* 0x000fe20000100800 */
[----:B------:R-:W-:Y:S02]  /*bf020*/  STL [R1+0x4b10], R10 ;  /* 0x004b100a01007387 */ /* 0x000fe40000100800 */
[----:B------:R-:W-:Y:S02]  /*bf030*/  STL.64 [R1+0x54c0], R8 ;  /* 0x0054c00801007387 */ /* 0x000fe40000100a00 */
[----:B------:R-:W2:Y:S11]  /*bf040*/  LDL.LU R12, [R1+0x770] ;  /* 0x00077000010c7983 */ /* 0x000eb60000300800 */
[----:B------:R-:W-:Y:S04]  /*bf050*/  @!UPT UIADD3 URZ, URZ, URZ, URZ ;  /* 0x0000003f3f3ff290 */ /* 0x000fe8000fffe03f */
[----:B------:R0:W-:Y:S01]  /*bf060*/  STL.64 [R1+0x420], R4 ;  /* 0x0004200401007387 */ /* 0x0001e20000100a00 */
[----:B------:R-:W-:Y:S02]  /*bf070*/  STL.64 [R1+0x428], R6 ;  /* 0x0004280601007387 */ /* 0x000fe40000100a00 */
[----:B------:R-:W2:Y:S02]  /*bf080*/  LDL.LU R13, [R1+0x774] ;  /* 0x00077400010d7983 */ /* 0x000ea40000300800 */
[----:B------:R-:W3:Y:S01]  /*bf090*/  LDL.LU R14, [R1+0x778] ;  /* 0x00077800010e7983 */ /* 0x000ee20000300800 */
[----:B------:R-:W3:Y:S04]  /*bf0a0*/  LDL.LU R15, [R1+0x77c] ;  /* 0x00077c00010f7983 */ /* 0x000ee80000300800 */
[----:B---3--:R-:W-:Y:S01]  /*bf0b0*/  STL.64 [R1+0x5420], R14 ;  /* 0x0054200e01007387 */ /* 0x008fe20000100a00 */
[----:B--2---:R1:W-:Y:S02]  /*bf0c0*/  STL.64 [R1+0x5418], R12 ;  /* 0x0054180c01007387 */ /* 0x0043e40000100a00 */
[----:B0-----:R-:W2:Y:S02]  /*bf0d0*/  LDL R4, [R1+0x100] ;  /* 0x0001000001047983 */ /* 0x001ea40000100800 */
[----:B------:R-:W2:Y:S02]  /*bf0e0*/  LDL R5, [R1+0x104] ;  /* 0x0001040001057983 */ /* 0x000ea40000100800 */
[----:B--2---:R0:W-:Y:S01]  /*bf0f0*/  STL.64 [R1+0x5428], R4 ;  /* 0x0054280401007387 */ /* 0x0041e20000100a00 */
[----:B-1----:R-:W2:Y:S02]  /*bf100*/  LDL R12, [R1+0x110] ;  /* 0x00011000010c7983 */ /* 0x002ea40000100800 */
[----:B------:R-:W2:Y:S02]  /*bf110*/  LDL R13, [R1+0x114] ;  /* 0x00011400010d7983 */ /* 0x000ea40000100800 */
[----:B--2---:R1:W-:Y:S01]  /*bf120*/  STL.64 [R1+0x5430], R12 ;  /* 0x0054300c01007387 */ /* 0x0043e20000100a00 */
[----:B0-----:R-:W2:Y:S02]  /*bf130*/  LDL.LU R4, [R1+0x790] ;  /* 0x0007900001047983 */ /* 0x001ea40000300800 */
[----:B------:R-:W2:Y:S02]  /*bf140*/  LDL.LU R5, [R1+0x794] ;  /* 0x0007940001057983 */ /* 0x000ea40000300800 */
[----:B------:R-:W3:Y:S01]  /*bf150*/  LDL.LU R6, [R1+0x798] ;  /* 0x0007980001067983 */ /* 0x000ee20000300800 */
[----:B------:R-:W3:Y:S04]  /*bf160*/  LDL.LU R7, [R1+0x79c] ;  /* 0x00079c0001077983 */ /* 0x000ee80000300800 */
[----:B---3--:R-:W-:Y:S01]  /*bf170*/  STL.64 [R1+0x5440], R6 ;  /* 0x0054400601007387 */ /* 0x008fe20000100a00 */
[----:B--2---:R0:W-:Y:S02]  /*bf180*/  STL.64 [R1+0x5438], R4 ;  /* 0x0054380401007387 */ /* 0x0041e40000100a00 */
[----:B-1----:R-:W2:Y:S02]  /*bf190*/  LDL R12, [R1+0x120] ;  /* 0x00012000010c7983 */ /* 0x002ea40000100800 */
[----:B------:R-:W2:Y:S02]  /*bf1a0*/  LDL R13, [R1+0x124] ;  /* 0x00012400010d7983 */ /* 0x000ea40000100800 */
[----:B--2---:R-:W-:Y:S01]  /*bf1b0*/  STL.64 [R1+0x5448], R12 ;  /* 0x0054480c01007387 */ /* 0x004fe20000100a00 */
[----:B0-----:R-:W2:Y:S02]  /*bf1c0*/  LDL.LU R4, [R1+0x7a0] ;  /* 0x0007a00001047983 */ /* 0x001ea40000300800 */
[----:B------:R-:W2:Y:S02]  /*bf1d0*/  LDL.LU R5, [R1+0x7a4] ;  /* 0x0007a40001057983 */ /* 0x000ea40000300800 */
[----:B------:R-:W3:Y:S01]  /*bf1e0*/  LDL.LU R6, [R1+0x7a8] ;  /* 0x0007a80001067983 */ /* 0x000ee20000300800 */
[----:B------:R-:W3:Y:S01]  /*bf1f0*/  LDL.LU R7, [R1+0x7ac] ;  /* 0x0007ac0001077983 */ /* 0x000ee20000300800 */
[----:B------:R-:W4:Y:S03]  /*bf200*/  LDL R19, [R1+0x3ac4] ;  /* 0x003ac40001137983 */ /* 0x000f260000100800 */
[----:B----4-:R-:W-:Y:S01]  /*bf210*/  STL [R1+0x5478], R19 ;  /* 0x0054781301007387 */ /* 0x010fe20000100800 */
[----:B------:R-:W4:Y:S02]  /*bf220*/  LDL R16, [R1+0x150] ;  /* 0x0001500001107983 */ /* 0x000f240000100800 */
[----:B------:R-:W4:Y:S02]  /*bf230*/  LDL R17, [R1+0x154] ;  /* 0x0001540001117983 */ /* 0x000f240000100800 */
[----:B----4-:R0:W-:Y:S04]  /*bf240*/  STL.64 [R1+0x5488], R16 ;  /* 0x0054881001007387 */ /* 0x0101e80000100a00 */
[----:B0-----:R-:W4:Y:S04]  /*bf250*/  LDL R16, [R1+0x160] ;  /* 0x0001600001107983 */ /* 0x001f280000100800 */
[----:B------:R-:W4:Y:S04]  /*bf260*/  LDL R17, [R1+0x164] ;  /* 0x0001640001117983 */ /* 0x000f280000100800 */
[----:B----4-:R0:W-:Y:S01]  /*bf270*/  STL.64 [R1+0x54a0], R16 ;  /* 0x0054a01001007387 */ /* 0x0101e20000100a00 */
[----:B---3--:R-:W-:Y:S02]  /*bf280*/  STL.64 [R1+0x5458], R6 ;  /* 0x0054580601007387 */ /* 0x008fe40000100a00 */
[----:B--2---:R-:W-:Y:S02]  /*bf290*/  STL.64 [R1+0x5450], R4 ;  /* 0x0054500401007387 */ /* 0x004fe40000100a00 */
[----:B------:R-:W2:Y:S01]  /*bf2a0*/  LDL R12, [R1+0x130] ;  /* 0x00013000010c7983 */ /* 0x000ea20000100800 */
[----:B------:R-:W2:Y:S04]  /*bf2b0*/  LDL R13, [R1+0x134] ;  /* 0x00013400010d7983 */ /* 0x000ea80000100800 */
[----:B--2---:R1:W-:Y:S01]  /*bf2c0*/  STL.64 [R1+0x5460], R12 ;  /* 0x0054600c01007387 */ /* 0x0043e20000100a00 */
[----:B0-----:R-:W2:Y:S02]  /*bf2d0*/  LDL R16, [R1+0x170] ;  /* 0x0001700001107983 */ /* 0x001ea40000100800 */
[----:B------:R-:W2:Y:S01]  /*bf2e0*/  LDL R17, [R1+0x174] ;  /* 0x0001740001117983 */ /* 0x000ea20000100800 */
[----:B-1----:R-:W3:Y:S04]  /*bf2f0*/  LDL R12, [R1+0x140] ;  /* 0x00014000010c7983 */ /* 0x002ee80000100800 */
[----:B------:R-:W3:Y:S04]  /*bf300*/  LDL R13, [R1+0x144] ;  /* 0x00014400010d7983 */ /* 0x000ee80000100800 */
[----:B--2---:R0:W-:Y:S04]  /*bf310*/  STL.64 [R1+0x54b8], R16 ;  /* 0x0054b81001007387 */ /* 0x0041e80000100a00 */
[----:B0-----:R-:W2:Y:S04]  /*bf320*/  LDL R16, [R1+0x180] ;  /* 0x0001800001107983 */ /* 0x001ea80000100800 */
[----:B------:R-:W2:Y:S01]  /*bf330*/  LDL R17, [R1+0x184] ;  /* 0x0001840001117983 */ /* 0x000ea20000100800 */
[----:B------:R-:W2:Y:S02]  /*bf340*/  LDL.LU R8, [R1+0x410] ;  /* 0x0004100001087983 */ /* 0x000ea40000300800 */
[----:B------:R-:W2:Y:S02]  /*bf350*/  LDL.LU R9, [R1+0x414] ;  /* 0x0004140001097983 */ /* 0x000ea40000300800 */
[----:B------:R-:W2:Y:S01]  /*bf360*/  LDL.LU R10, [R1+0x418] ;  /* 0x00041800010a7983 */ /* 0x000ea20000300800 */
[----:B------:R-:W2:Y:S01]  /*bf370*/  LDL.LU R11, [R1+0x41c] ;  /* 0x00041c00010b7983 */ /* 0x000ea20000300800 */
        /* <DEDUP_REMOVED lines=33> */
[----:B------:R0:W-:Y:S03]  /*bf590*/  STL.64 [R1+0x410], R16 ;  /* 0x0004101001007387 */ /* 0x0001e60000100a00 */
[----:B0-----:R-:W2:Y:S01]  /*bf5a0*/  LDL.LU.64 R16, [R1+0x54b8] ;  /* 0x0054b80001107983 */ /* 0x001ea20000300a00 */
[----:B------:R-:W-:-:S02]  /*bf5b0*/  IMAD.MOV.U32 R11, RZ, RZ, R18 ;  /* 0x000000ffff0b7224 */ /* 0x000fc400078e0012 */
[----:B------:R-:W-:-:S05]  /*bf5c0*/  IMAD.MOV.U32 R10, RZ, RZ, R19 ;  /* 0x000000ffff0a7224 */ /* 0x000fca00078e0013 */
[----:B------:R-:W-:Y:S01]  /*bf5d0*/  STL [R1+0x4b1c], R10 ;  /* 0x004b1c0a01007387 */ /* 0x000fe20000100800 */
[----:B------:R-:W-:Y:S01]  /*bf5e0*/  STL [R1+0x4b18], R11 ;  /* 0x004b180b01007387 */ /* 0x000fe20000100800 */
        /* <DEDUP_REMOVED lines=13> */
[----:B------:R-:W-:Y:S02]  /*bf6c0*/  IMAD.MOV.U32 R10, RZ, RZ, R18 ;  /* 0x000000ffff0a7224 */ /* 0x000fe400078e0012 */
[----:B------:R-:W-:-:S03]  /*bf6d0*/  IMAD.MOV.U32 R11, RZ, RZ, R19 ;  /* 0x000000ffff0b7224 */ /* 0x000fc600078e0013 */
[----:B------:R-:W-:Y:S02]  /*bf6e0*/  STL [R1+0x4b24], R10 ;  /* 0x004b240a01007387 */ /* 0x000fe40000100800 */
[----:B------:R-:W-:Y:S01]  /*bf6f0*/  STL [R1+0x4b20], R11 ;  /* 0x004b200b01007387 */ /* 0x000fe20000100800 */
[C---:B--2---:R-:W-:Y:S01]  /*bf700*/  HMMA.16816.F32 R16, R20.reuse, R16, R12 ;  /* 0x000000101410723c */ /* 0x044fe2000000180c */
[----:B------:R-:W3:Y:S11]  /*bf710*/  LDL.LU.64 R12, [R1+0x5480] ;  /* 0x00548000010c7983 */ /* 0x000ef60000300a00 */
[----:B------:R-:W-:Y:S11]  /*bf720*/  @!UPT UIADD3 URZ, URZ, URZ, URZ ;  /* 0x0000003f3f3ff290 */ /* 0x000ff6000fffe03f */
[----:B------:R-:W-:Y:S01]  /*bf730*/  STL.64 [R1+0x3e0], R16 ;  /* 0x0003e01001007387 */ /* 0x000fe20000100a00 */
[----:B------:R0:W-:Y:S03]  /*bf740*/  STL.64 [R1+0x3e8], R18 ;  /* 0x0003e81201007387 */ /* 0x0001e60000100a00 */
[----:B0-----:R-:W2:Y:S01]  /*bf750*/  LDL.LU R19, [R1+0x5478] ;  /* 0x0054780001137983 */ /* 0x001ea20000300800 */
[----:B---3--:R-:W-:Y:S03]  /*bf760*/  HMMA.16816.F32 R12, R20, R12, R4 ;  /* 0x0000000c140c723c */ /* 0x008fe60000001804 */
[----:B--2---:R-:W0:Y:S04]  /*bf770*/  LDSM.16.MT88.4 R16, [R19+0x23000] ;  /* 0x023000001310783b */ /* 0x004e280000004200 */
[----:B0-----:R-:W-:Y:S01]  /*bf780*/  STL.64 [R1+0x5248], R18 ;  /* 0x0052481201007387 */ /* 0x001fe20000100a00 */
[----:B------:R0:W-:Y:S03]  /*bf790*/  STL.64 [R1+0x5240], R16 ;  /* 0x0052401001007387 */ /* 0x0001e60000100a00 */
[----:B0-----:R-:W2:Y:S01]  /*bf7a0*/  LDL.LU R16, [R1+0x760] ;  /* 0x0007600001107983 */ /* 0x001ea20000300800 */
[----:B------:R-:W2:Y:S02]  /*bf7b0*/  LDL.LU R17, [R1+0x764] ;  /* 0x0007640001117983 */ /* 0x000ea40000300800 */
[----:B------:R-:W2:Y:S02]  /*bf7c0*/  LDL.LU R18, [R1+0x768] ;  /* 0x0007680001127983 */ /* 0x000ea40000300800 */
[----:B------:R-:W2:Y:S01]  /*bf7d0*/  LDL.LU R19, [R1+0x76c] ;  /* 0x00076c0001137983 */ /* 0x000ea20000300800 */
[----:B------:R-:W3:Y:S01]  /*bf7e0*/  LDL.LU.64 R6, [R1+0x5470] ;  /* 0x0054700001067983 */ /* 0x000ee20000300a00 */
[----:B------:R-:W3:Y:S05]  /*bf7f0*/  LDL.LU.64 R4, [R1+0x5468] ;  /* 0x0054680001047983 */ /* 0x000eea0000300a00 */
[----:B------:R0:W-:Y:S02]  /*bf800*/  STL.64 [R1+0x7c0], R12 ;  /* 0x0007c00c01007387 */ /* 0x0001e40000100a00 */
[----:B0-----:R-:W3:Y:S01]  /*bf810*/  LDL.LU.64 R12, [R1+0x5460] ;  /* 0x00546000010c7983 */ /* 0x001ee20000300a00 */
[----:B------:R-:W-:-:S02]  /*bf820*/  IMAD.MOV.U32 R10, RZ, RZ, R14 ;  /* 0x000000ffff0a7224 */ /* 0x000fc400078e000e */
[----:B------:R-:W-:-:S03]  /*bf830*/  IMAD.MOV.U32 R11, RZ, RZ, R15 ;  /* 0x000000ffff0b7224 */ /* 0x000fc600078e000f */
[----:B------:R-:W-:Y:S02]  /*bf840*/  STL [R1+0x4b30], R10 ;  /* 0x004b300a01007387 */ /* 0x000fe40000100800 */
[----:B------:R-:W-:Y:S02]  /*bf850*/  STL [R1+0x4b2c], R11 ;  /* 0x004b2c0b01007387 */ /* 0x000fe40000100800 */
[----:B------:R0:W-:Y:S02]  /*bf860*/  STL.64 [R1+0x5258], R8 ;  /* 0x0052580801007387 */ /* 0x0001e40000100a00 */
[----:B0-----:R-:W2:Y:S04]  /*bf870*/  LDL R8, [R1+0xf0] ;  /* 0x0000f00001087983 */ /* 0x001ea80000100800 */
[----:B------:R-:W2:Y:S01]  /*bf880*/  LDL R9, [R1+0xf4] ;  /* 0x0000f40001097983 */ /* 0x000ea20000100800 */
        /* <DEDUP_REMOVED lines=15> */
[----:B------:R-:W4:Y:S11]  /*bf980*/  LDL.LU.64 R4, [R1+0x5428] ;  /* 0x0054280001047983 */ /* 0x000f360000300a00 */
[----:B------:R-:W-:Y:S10]  /*bf990*/  @!UPT UIADD3 URZ, URZ, URZ, URZ ;  /* 0x0000003f3f3ff290 */ /* 0x000ff4000fffe03f */
[----:B------:R-:W-:Y:S01]  /*bf9a0*/  STL.64 [R1+0x790], R12 ;  /* 0x0007900c01007387 */ /* 0x000fe20000100a00 */
[----:B------:R0:W-:Y:S03]  /*bf9b0*/  STL.64 [R1+0x798], R14 ;  /* 0x0007980e01007387 */ /* 0x0001e60000100a00 */
[----:B0-----:R-:W2:Y:S01]  /*bf9c0*/  LDL.LU.64 R14, [R1+0x5420] ;  /* 0x00542000010e7983 */ /* 0x001ea20000300a00 */
[----:B------:R-:W2:Y:S01]  /*bf9d0*/  LDL.LU.64 R12, [R1+0x5418] ;  /* 0x00541800010c7983 */ /* 0x000ea20000300a00 */
[C---:B----4-:R-:W-:Y:S02]  /*bf9e0*/  HMMA.16816.F32 R4, R20.reuse, R4, R24 ;  /* 0x000000041404723c */ /* 0x050fe40000001818 */
[----:B------:R-:W3:Y:S11]  /*bf9f0*/  LDL.LU.64 R24, [R1+0x5410] ;  /* 0x0054100001187983 */ /* 0x000ef60000300a00 */
[----:B------:R-:W-:Y:S10]  /*bfa00*/  @!UPT UIADD3 URZ, URZ, URZ, URZ ;  /* 0x0000003f3f3ff290 */ /* 0x000ff4000fffe03f */
[----:B------:R-:W-:Y:S01]  /*bfa10*/  STL.64 [R1+0x780], R4 ;  /* 0x0007800401007387 */ /* 0x000fe20000100a00 */
[----:B------:R0:W-:Y:S03]  /*bfa20*/  STL.64 [R1+0x788], R6 ;  /* 0x0007880601007387 */ /* 0x0001e60000100a00 */
[----:B0-----:R-:W4:Y:S01]  /*bfa30*/  LDL.LU.64 R6, [R1+0x5408] ;  /* 0x0054080001067983 */ /* 0x001f220000300a00 */
[C---:B--2---:R-:W-:Y:S01]  /*bfa40*/  HMMA.16816.F32 R8, R20.reuse, R8, R12 ;  /* 0x000000081408723c */ /* 0x044fe2000000180c */
[----:B------:R-:W2:Y:S11]  /*bfa50*/  LDL.LU.64 R12, [R1+0x5400] ;  /* 0x00540000010c7983 */ /* 0x000eb60000300a00 */
[----:B------:R-:W-:Y:S11]  /*bfa60*/  @!UPT UIADD3 URZ, URZ, URZ, URZ ;  /* 0x0000003f3f3ff290 */ /* 0x000ff6000fffe03f */
[----:B------:R-:W-:Y:S01]  /*bfa70*/  STL.64 [R1+0x770], R8 ;  /* 0x0007700801007387 */ /* 0x000fe20000100a00 */
[----:B------:R3:W-:Y:S02]  /*bfa80*/  STL.64 [R1+0x778], R10 ;  /* 0x0007780a01007387 */ /* 0x0007e40000100a00 */
[----:B---3--:R-:W-:Y:S07]  /*bfa90*/  HMMA.16816.F32 R8, R20, R24, R16 ;  /* 0x000000181408723c */ /* 0x008fee0000001810 */
[----:B------:R-:W-:-:S02]  /*bfaa0*/  IMAD.MOV.U32 R24, RZ, RZ, R2 ;  /* 0x000000ffff187224 */ /* 0x000fc400078e0002 */
[----:B------:R-:W-:Y:S11]  /*bfab0*/  IMAD.MOV.U32 R25, RZ, RZ, R0 ;  /* 0x000000ffff197224 */ /* 0x000ff600078e0000 */
[----:B------:R-:W-:Y:S03]  /*bfac0*/  @!UPT UIADD3 URZ, URZ, URZ, URZ ;  /* 0x0000003f3f3ff290 */ /* 0x000fe6000fffe03f */
[----:B------:R-:W-:Y:S01]  /*bfad0*/  STL.64 [R1+0x760], R8 ;  /* 0x0007600801007387 */ /* 0x000fe20000100a00 */
[----:B------:R-:W-:Y:S02]  /*bfae0*/  IMAD.MOV.U32 R15, RZ, RZ, R11 ;  /* 0x000000ffff0f7224 */ /* 0x000fe400078e000b */
[----:B------:R-:W-:Y:S02]  /*bfaf0*/  IMAD.MOV.U32 R14, RZ, RZ, R10 ;  /* 0x000000ffff0e7224 */ /* 0x000fe400078e000a */
[----:B------:R-:W3:Y:S01]  /*bfb00*/  LDL.LU R2, [R1+0x53f8] ;  /* 0x0053f80001027983 */ /* 0x000ee20000300800 */
[----:B------:R-:W3:Y:S01]  /*bfb10*/  LDL.LU R0, [R1+0x53f4] ;  /* 0x0053f40001007983 */ /* 0x000ee20000300800 */
[----:B------:R-:W-:Y:S02]  /*bfb20*/  STL.64 [R1+0x5288], R24 ;  /* 0x0052881801007387 */ /* 0x000fe40000100a00 */
[----:B------:R-:W-:Y:S02]  /*bfb30*/  STL [R1+0x507c], R15 ;  /* 0x00507c0f01007387 */ /* 0x000fe40000100800 */
[----:B------:R-:W-:Y:S01]  /*bfb40*/  STL [R1+0x5078], R14 ;  /* 0x0050780e01007387 */ /* 0x000fe20000100800 */
[----:B--2---:R0:W-:Y:S04]  /*bfb50*/  STL.64 [R1+0x5260], R12 ;  /* 0x0052600c01007387 */ /* 0x0041e80000100a00 */
[----:B0-----:R-:W2:Y:S01]  /*bfb60*/  LDL.LU R12, [R1+0x670] ;  /* 0x00067000010c7983 */ /* 0x001ea20000300800 */
[----:B------:R-:W2:Y:S02]  /*bfb70*/  LDL.LU R13, [R1+0x674] ;  /* 0x00067400010d7983 */ /* 0x000ea40000300800 */
[----:B------:R-:W2:Y:S02]  /*bfb80*/  LDL.LU R14, [R1+0x678] ;  /* 0x00067800010e7983 */ /* 0x000ea40000300800 */
[----:B------:R-:W2:Y:S02]  /*bfb90*/  LDL.LU R15, [R1+0x67c] ;  /* 0x00067c00010f7983 */ /* 0x000ea40000300800 */
        /* <DEDUP_REMOVED lines=89> */
[----:B------:R-:W4:Y:S04]  /*c0130*/  LDL.LU R6, [R1+0x53a8] ;  /* 0x0053a80001067983 */ /* 0x000f280000300800 */
        /* <DEDUP_REMOVED lines=10> */
[----:B------:R-:W3:Y:S02]  /*c01e0*/  LDL.LU R17, [R1+0x754] ;  /* 0x0007540001117983 */ /* 0x000ee40000300800 */
[----:B------:R-:W3:Y:S02]  /*c01f0*/  LDL.LU R18, [R1+0x758] ;  /* 0x0007580001127983 */ /* 0x000ee40000300800 */
[----:B------:R-:W3:Y:S01]  /*c0200*/  LDL.LU R19, [R1+0x75c] ;  /* 0x00075c0001137983 */ /* 0x000ee20000300800 */
[----:B------:R-:W-:Y:S04]  /*c0210*/  STL.64 [R1+0x5390], R24 ;  /* 0x0053901801007387 */ /* 0x000fe80000100a00 */
        /* <DEDUP_REMOVED lines=24> */
[----:B----4-:R-:W-:-:S02]  /*c03a0*/  IMAD.MOV.U32 R4, RZ, RZ, R6 ;  /* 0x000000ffff047224 */ /* 0x010fc400078e0006 */
[----:B---3--:R-:W-:-:S07]  /*c03b0*/  IMAD.MOV.U32 R5, RZ, RZ, R3 ;  /* 0x000000ffff057224 */ /* 0x008fce00078e0003 */
[----:B------:R-:W-:Y:S01]  /*c03c0*/  HMMA.16816.F32 R4, R20, R4, R16 ;  /* 0x000000041404723c */ /* 0x000fe20000001810 */
        /* <DEDUP_REMOVED lines=8> */
[----:B------:R-:W3:Y:S08]  /*c0450*/  LDL.LU R8, [R1+0x660] ;  /* 0x0006600001087983 */ /* 0x000ef00000300800 */
[----:B------:R0:W-:Y:S02]  /*c0460*/  STL.64 [R1+0x750], R4 ;  /* 0x0007500401007387 */ /* 0x0001e40000100a00 */
[----:B------:R1:W-:Y:S02]  /*c0470*/  STL.64 [R1+0x758], R6 ;  /* 0x0007580601007387 */ /* 0x0003e40000100a00 */
[----:B------:R-:W3:Y:S01]  /*c0480*/  LDL.LU R9, [R1+0x664] ;  /* 0x0006640001097983 */ /* 0x000ee20000300800 */
[----:B------:R-:W3:Y:S01]  /*c0490*/  LDL.LU R10, [R1+0x668] ;  /* 0x00066800010a7983 */ /* 0x000ee20000300800 */
[----:B------:R-:W3:Y:S03]  /*c04a0*/  LDL.LU R11, [R1+0x66c] ;  /* 0x00066c00010b7983 */ /* 0x000ee60000300800 */
[----:B0-----:R-:W4:Y:S01]  /*c04b0*/  LDL.LU R4, [R1+0x650] ;  /* 0x0006500001047983 */ /* 0x001f220000300800 */
[----:B------:R-:W4:Y:S02]  /*c04c0*/  LDL.LU R5, [R1+0x654] ;  /* 0x0006540001057983 */ /* 0x000f240000300800 */
[----:B-1----:R-:W4:Y:S02]  /*c04d0*/  LDL.LU R6, [R1+0x658] ;  /* 0x0006580001067983 */ /* 0x002f240000300800 */
[----:B------:R-:W4:Y:S01]  /*c04e0*/  LDL.LU R7, [R1+0x65c] ;  /* 0x00065c0001077983 */ /* 0x000f220000300800 */
[----:B------:R-:W3:Y:S01]  /*c04f0*/  LDL.LU R16, [R1+0x3d0] ;  /* 0x0003d00001107983 */ /* 0x000ee20000300800 */
[----:B------:R-:W3:Y:S02]  /*c0500*/  LDL.LU R17, [R1+0x3d4] ;  /* 0x0003d40001117983 */ /* 0x000ee40000300800 */
[----:B------:R-:W3:Y:S02]  /*c0510*/  LDL.LU R18, [R1+0x3d8] ;  /* 0x0003d80001127983 */ /* 0x000ee40000300800 */
[----:B------:R-:W3:Y:S01]  /*c0520*/  LDL.LU R19, [R1+0x3dc] ;  /* 0x0003dc0001137983 */ /* 0x000ee20000300800 */
[----:B------:R-:W3:Y:S01]  /*c0530*/  LDL R2, [R1+0x3ac0] ;  /* 0x003ac00001027983 */ /* 0x000ee20000100800 */
        /* <DEDUP_REMOVED lines=95> */
[----:B------:R0:W-:Y:S01]  /*c0b30*/  STL.64 [R1+0x670], R12 ;  /* 0x0006700c01007387 */ /* 0x0001e20000100a00 */
[----:B------:R-:W-:Y:S03]  /*c0b40*/  STL.64 [R1+0x678], R14 ;  /* 0x0006780e01007387 */ /* 0x000fe60000100a00 */
[----:B0-----:R-:W3:Y:S01]  /*c0b50*/  LDL.LU.64 R12, [R1+0x5260] ;  /* 0x00526000010c7983 */ /* 0x001ee20000300a00 */
[----:B------:R-:W-:Y:S02]  /*c0b60*/  STL.64 [R1+0x5098], R26 ;  /* 0x0050981a01007387 */ /* 0x000fe40000100a00 */
[----:B------:R0:W-:Y:S02]  /*c0b70*/  STL.64 [R1+0x5090], R24 ;  /* 0x0050901801007387 */ /* 0x0001e40000100a00 */
[----:B0-----:R-:W2:Y:S01]  /*c0b80*/  LDL.LU.64 R24, [R1+0x1a0] ;  /* 0x0001a00001187983 */ /* 0x001ea20000300a00 */
[C---:B---3--:R-:W-:Y:S03]  /*c0b90*/  HMMA.16816.F32 R8, R20.reuse, R12, R8 ;  /* 0x0000000c1408723c */ /* 0x048fe60000001808 */
[----:B--2---:R0:W-:Y:S04]  /*c0ba0*/  STL.64 [R1+0x5238], R24 ;  /* 0x0052381801007387 */ /* 0x0041e80000100a00 */
[----:B0-----:R-:W2:Y:S01]  /*c0bb0*/  LDL.LU R24, [R1+0x640] ;  /* 0x0006400001187983 */ /* 0x001ea20000300800 */
[----:B------:R-:W2:Y:S02]  /*c0bc0*/  LDL.LU R25, [R1+0x644] ;  /* 0x0006440001197983 */ /* 0x000ea40000300800 */
[----:B------:R-:W2:Y:S02]  /*c0bd0*/  LDL.LU R26, [R1+0x648] ;  /* 0x00064800011a7983 */ /* 0x000ea40000300800 */
[----:B------:R-:W2:Y:S11]  /*c0be0*/  LDL.LU R27, [R1+0x64c] ;  /* 0x00064c00011b7983 */ /* 0x000eb60000300800 */
[----:B------:R0:W-:Y:S01]  /*c0bf0*/  STL.64 [R1+0x660], R8 ;  /* 0x0006600801007387 */ /* 0x0001e20000100a00 */
[----:B------:R-:W-:Y:S03]  /*c0c00*/  STL.64 [R1+0x668], R10 ;  /* 0x0006680a01007387 */ /* 0x000fe60000100a00 */
[----:B0-----:R-:W4:Y:S01]  /*c0c10*/  LDL.LU.64 R8, [R1+0x5258] ;  /* 0x0052580001087983 */ /* 0x001f220000300a00 */
[----:B------:R0:W-:Y:S03]  /*c0c20*/  STL.64 [R1+0x5230], R12 ;  /* 0x0052300c01007387 */ /* 0x0001e60000100a00 */
[----:B0-----:R-:W3:Y:S01]  /*c0c30*/  LDL.LU R12, [R1+0x630] ;  /* 0x00063000010c7983 */ /* 0x001ee20000300800 */
[----:B------:R-:W3:Y:S02]  /*c0c40*/  LDL.LU R13, [R1+0x634] ;  /* 0x00063400010d7983 */ /* 0x000ee40000300800 */
[----:B------:R-:W3:Y:S02]  /*c0c50*/  LDL.LU R14, [R1+0x638] ;  /* 0x00063800010e7983 */ /* 0x000ee40000300800 */
[----:B------:R-:W3:Y:S01]  /*c0c60*/  LDL.LU R15, [R1+0x63c] ;  /* 0x00063c00010f7983 */ /* 0x000ee20000300800 */
[C---:B----4-:R-:W-:Y:S11]  /*c0c70*/  HMMA.16816.F32 R4, R20.reuse, R8, R4 ;  /* 0x000000081404723c */ /* 0x050ff60000001804 */
[----:B------:R-:W-:Y:S11]  /*c0c80*/  @!UPT UIADD3 URZ, URZ, URZ, URZ ;  /* 0x0000003f3f3ff290 */ /* 0x000ff6000fffe03f */
[----:B------:R-:W-:Y:S01]  /*c0c90*/  @!UPT UIADD3 URZ, URZ, URZ, URZ ;  /* 0x0000003f3f3ff290 */ /* 0x000fe2000fffe03f */
[----:B------:R0:W-:Y:S01]  /*c0ca0*/  STL.64 [R1+0x650], R4 ;  /* 0x0006500401007387 */ /* 0x0001e20000100a00 */
[----:B------:R-:W-:Y:S03]  /*c0cb0*/  STL.64 [R1+0x658], R6 ;  /* 0x0006580601007387 */ /* 0x000fe60000100a00 */
[----:B0-----:R-:W4:Y:S02]  /*c0cc0*/  LDL.LU.64 R4, [R1+0x5250] ;  /* 0x0052500001047983 */ /* 0x001f240000300a00 */
[----:B----4-:R-:W-:Y:S02]  /*c0cd0*/  HMMA.16816.F32 R20, R20, R4, R16 ;  /* 0x000000041414723c */ /* 0x010fe40000001810 */
[----:B------:R-:W2:Y:S01]  /*c0ce0*/  LDL.LU.64 R18, [R1+0x5248] ;  /* 0x0052480001127983 */ /* 0x000ea20000300a00 */
[----:B------:R-:W2:Y:S11]  /*c0cf0*/  LDL.LU.64 R16, [R1+0x5240] ;  /* 0x0052400001107983 */ /* 0x000eb60000300a00 */
[----:B------:R-:W-:Y:S09]  /*c0d00*/  @!UPT UIADD3 URZ, URZ, URZ, URZ ;  /* 0x0000003f3f3ff290 */ /* 0x000ff2000fffe03f */
[----:B------:R-:W-:Y:S01]  /*c0d10*/  STL.64 [R1+0x3d0], R20 ;  /* 0x0003d01401007387 */ /* 0x000fe20000100a00 */
[----:B------:R-:W-:Y:S02]  /*c0d20*/  STL.64 [R1+0x3d8], R22 ;  /* 0x0003d81601007387 */ /* 0x000fe40000100a00 */
[----:B------:R-:W0:Y:S02]  /*c0d30*/  LDSM.16.MT88.4 R20, [R2+0x23000] ;  /* 0x023000000214783b */ /* 0x000e240000004200 */
[----:B0-----:R-:W-:Y:S02]  /*c0d40*/  STL.64 [R1+0x5048], R22 ;  /* 0x0050481601007387 */ /* 0x001fe40000100a00 */
[----:B------:R0:W-:Y:S02]  /*c0d50*/  STL.64 [R1+0x5040], R20 ;  /* 0x0050401401007387 */ /* 0x0001e40000100a00 */
[----:B0-----:R-:W2:Y:S02]  /*c0d60*/  LDL.LU.64 R20, [R1+0x1b0] ;  /* 0x0001b00001147983 */ /* 0x001ea40000300a00 */
[----:B--2---:R-:W-:Y:S11]  /*c0d70*/  HMMA.16816.F32 R24, R16, R20, R24 ;  /* 0x000000141018723c */ /* 0x004ff60000001818 */
[----:B------:R-:W-:Y:S11]  /*c0d80*/  @!UPT UIADD3 URZ, URZ, URZ, URZ ;  /* 0x0000003f3f3ff290 */ /* 0x000ff6000fffe03f */
[----:B------:R-:W-:Y:S01]  /*c0d90*/  @!UPT UIADD3 URZ, URZ, URZ, URZ ;  /* 0x0000003f3f3ff290 */ /* 0x000fe2000fffe03f */
[----:B------:R0:W-:Y:S01]  /*c0da0*/  STL.64 [R1+0x640], R24 ;  /* 0x0006401801007387 */ /* 0x0001e20000100a00 */
[----:B------:R-:W-:Y:S03]  /*c0db0*/  STL.64 [R1+0x648], R26 ;  /* 0x0006481a01007387 */ /* 0x000fe60000100a00 */
[----:B0-----:R-:W3:Y:S01]  /*c0dc0*/  LDL.LU.64 R24, [R1+0x5238] ;  /* 0x0052380001187983 */ /* 0x001ee20000300a00 */
[----:B------:R-:W-:Y:S02]  /*c0dd0*/  IMAD.MOV.U32 R11, RZ, RZ, R20 ;  /* 0x000000ffff0b7224 */ /* 0x000fe400078e0014 */
[----:B------:R-:W-:-:S05]  /*c0de0*/  IMAD.MOV.U32 R10, RZ, RZ, R21 ;  /* 0x000000ffff0a7224 */ /* 0x000fca00078e0015 */
[----:B------:R-:W-:Y:S01]  /*c0df0*/  STL.64 [R1+0x5070], R10 ;  /* 0x0050700a01007387 */ /* 0x000fe20000100a00 */
[----:B------:R3:W-:Y:S02]  /*c0e00*/  STL.64 [R1+0x5068], R8 ;  /* 0x0050680801007387 */ /* 0x0007e40000100a00 */
[C---:B---3--:R-:W-:Y:S11]  /*c0e10*/  HMMA.16816.F32 R8, R16.reuse, R24, R12 ;  /* 0x000000181008723c */ /* 0x048ff6000000180c */
[----:B------:R-:W-:Y:S11]  /*c0e20*/  @!UPT UIADD3 URZ, URZ, URZ, URZ ;  /* 0x0000003f3f3ff290 */ /* 0x000ff6000fffe03f */
[----:B------:R-:W-:Y:S01]  /*c0e30*/  @!UPT UIADD3 URZ, URZ, URZ, URZ ;  /* 0x0000003f3f3ff290 */ /* 0x000fe2000fffe03f */
[----:B------:R0:W-:Y:S01]  /*c0e40*/  STL.64 [R1+0x630], R8 ;  /* 0x0006300801007387 */ /* 0x0001e20000100a00 */
[----:B------:R-:W-:Y:S03]  /*c0e50*/  STL.64 [R1+0x638], R10 ;  /* 0x0006380a01007387 */ /* 0x000fe60000100a00 */
[----:B0-----:R-:W2:Y:S04]  /*c0e60*/  LDL.LU.64 R8, [R1+0x140] ;  /* 0x0001400001087983 */ /* 0x001ea80000300a00 */
[----:B--2---:R0:W-:Y:S04]  /*c0e70*/  STL.64 [R1+0x51d0], R8 ;  /* 0x0051d00801007387 */ /* 0x0041e80000100a00 */
[----:B0-----:R-:W2:Y:S01]  /*c0e80*/  LDL.LU R8, [R1+0x5e0] ;  /* 0x0005e00001087983 */ /* 0x001ea20000300800 */
[----:B------:R-:W2:Y:S02]  /*c0e90*/  LDL.LU R9, [R1+0x5e4] ;  /* 0x0005e40001097983 */ /* 0x000ea40000300800 */
[----:B------:R-:W3:Y:S02]  /*c0ea0*/  LDL.LU R10, [R1+0x5e8] ;  /* 0x0005e800010a7983 */ /* 0x000ee40000300800 */
[----:B------:R-:W3:Y:S01]  /*c0eb0*/  LDL.LU R11, [R1+0x5ec] ;  /* 0x0005ec00010b7983 */ /* 0x000ee20000300800 */
[----:B------:R-:W4:Y:S01]  /*c0ec0*/  LDL.LU R12, [R1+0x620] ;  /* 0x00062000010c7983 */ /* 0x000f220000300800 */
[----:B------:R-:W4:Y:S02]  /*c0ed0*/  LDL.LU R13, [R1+0x624] ;  /* 0x00062400010d7983 */ /* 0x000f240000300800 */
[----:B------:R-:W4:Y:S02]  /*c0ee0*/  LDL.LU R14, [R1+0x628] ;  /* 0x00062800010e7983 */ /* 0x000f240000300800 */
        /* <DEDUP_REMOVED lines=9> */
[----:B0-----:R-:W4:Y:S01]  /*c0f80*/  LDL.LU.64 R8, [R1+0x190] ;  /* 0x0001900001087983 */ /* 0x001f220000300a00 */
[----:B------:R-:W2:Y:S02]  /*c0f90*/  LDL.LU R20, [R1+0x5c0] ;  /* 0x0005c00001147983 */ /* 0x000ea40000300800 */
        /* <DEDUP_REMOVED lines=25> */
[----:B------:R-:W-:Y:S02]  /*c1130*/  STL.64 [R1+0x5060], R6 ;  /* 0x0050600601007387 */ /* 0x000fe40000100a00 */
[----:B------:R0:W-:Y:S02]  /*c1140*/  STL.64 [R1+0x5058], R4 ;  /* 0x0050580401007387 */ /* 0x0001e40000100a00 */
[----:B0-----:R-:W4:Y:S01]  /*c1150*/  LDL.LU R4, [R1+0x5d0] ;  /* 0x0005d00001047983 */ /* 0x001f220000300800 */
[----:B------:R-:W4:Y:S02]  /*c1160*/  LDL.LU R5, [R1+0x5d4] ;  /* 0x0005d40001057983 */ /* 0x000f240000300800 */
[----:B------:R-:W4:Y:S02]  /*c1170*/  LDL.LU R6, [R1+0x5d8] ;  /* 0x0005d80001067983 */ /* 0x000f240000300800 */
[----:B------:R-:W4:Y:S01]  /*c1180*/  LDL.LU R7, [R1+0x5dc] ;  /* 0x0005dc0001077983 */ /* 0x000f220000300800 */
[----:B------:R0:W-:Y:S01]  /*c1190*/  STL.64 [R1+0x620], R12 ;  /* 0x0006200c01007387 */ /* 0x0001e20000100a00 */
[----:B------:R1:W-:Y:S03]  /*c11a0*/  STL.64 [R1+0x628], R14 ;  /* 0x0006280e01007387 */ /* 0x0003e60000100a00 */
[----:B0-----:R-:W2:Y:S01]  /*c11b0*/  LDL.LU.64 R12, [R1+0x5230] ;  /* 0x00523000010c7983 */ /* 0x001ea20000300a00 */
[----:B-1----:R-:W-:-:S02]  /*c11c0*/  IMAD.MOV.U32 R15, RZ, RZ, R8 ;  /* 0x000000ffff0f7224 */ /* 0x002fc400078e0008 */
[----:B------:R-:W-:Y:S02]  /*c11d0*/  IMAD.MOV.U32 R14, RZ, RZ, R9 ;  /* 0x000000ffff0e7224 */ /* 0x000fe400078e0009 */
[----:B------:R-:W2:Y:S03]  /*c11e0*/  LDL.LU.64 R8, [R1+0x5228] ;  /* 0x0052280001087983 */ /* 0x000ea60000300a00 */
[----:B------:R-:W-:Y:S01]  /*c11f0*/  STL.64 [R1+0x5088], R14 ;  /* 0x0050880e01007387 */ /* 0x000fe20000100a00 */
[C---:B--2---:R-:W-:Y:S01]  /*c1200*/  HMMA.16816.F32 R20, R16.reuse, R8, R20 ;  /* 0x000000081014723c */ /* 0x044fe20000001814 */
[----:B------:R0:W-:Y:S01]  /*c1210*/  STL.64 [R1+0x5080], R12 ;  /* 0x0050800c01007387 */ /* 0x0001e20000100a00 */
[----:B------:R-:W-:Y:S02]  /*c1220*/  IMAD.MOV.U32 R0, RZ, RZ, R8 ;  /* 0x000000ffff007224 */ /* 0x000fe400078e0008 */
[----:B------:R-:W-:Y:S01]  /*c1230*/  IMAD.MOV.U32 R2, RZ, RZ, R9 ;  /* 0x000000ffff027224 */ /* 0x000fe200078e0009 */
[----:B0-----:R-:W2:Y:S11]  /*c1240*/  LDL.LU.64 R12, [R1+0x150] ;  /* 0x00015000010c7983 */ /* 0x001eb60000300a00 */
[----:B------:R-:W-:Y:S07]  /*c1250*/  @!UPT UIADD3 URZ, URZ, URZ, URZ ;  /* 0x0000003f3f3ff290 */ /* 0x000fee000fffe03f */
        /* <DEDUP_REMOVED lines=28> */
[----:B------:R-:W-:Y:S01]  /*c1420*/  STL [R1+0x4f98], R28 ;  /* 0x004f981c01007387 */ /* 0x000fe20000100800 */
[----:B------:R-:W-:Y:S01]  /*c1430*/  STL [R1+0x4f94], R0 ;  /* 0x004f940001007387 */ /* 0x000fe20000100800 */
[----:B--2---:R-:W-:Y:S11]  /*c1440*/  HMMA.16816.F32 R8, R16, R12, R8 ;  /* 0x0000000c1008723c */ /* 0x004ff60000001808 */
[----:B------:R-:W-:Y:S11]  /*c1450*/  @!UPT UIADD3 URZ, URZ, URZ, URZ ;  /* 0x0000003f3f3ff290 */ /* 0x000ff6000fffe03f */
[----:B------:R-:W-:Y:S01]  /*c1460*/  @!UPT UIADD3 URZ, URZ, URZ, URZ ;  /* 0x0000003f3f3ff290 */ /* 0x000fe2000fffe03f */
[----:B------:R0:W-:Y:S01]  /*c1470*/  STL.64 [R1+0x5e0], R8 ;  /* 0x0005e00801007387 */ /* 0x0001e20000100a00 */
[----:B------:R-:W-:Y:S03]  /*c1480*/  STL.64 [R1+0x5e8], R10 ;  /* 0x0005e80a01007387 */ /* 0x000fe60000100a00 */
[----:B0-----:R-:W4:Y:S01]  /*c1490*/  LDL.LU.64 R8, [R1+0x51d0] ;  /* 0x0051d00001087983 */ /* 0x001f220000300a00 */
[----:B------:R-:W-:Y:S02]  /*c14a0*/  IMAD.MOV.U32 R2, RZ, RZ, R13 ;  /* 0x000000ffff027224 */ /* 0x000fe400078e000d */
[----:B------:R-:W-:-:S03]  /*c14b0*/  IMAD.MOV.U32 R29, RZ, RZ, R12 ;  /* 0x000000ffff1d7224 */ /* 0x000fc600078e000c */
[----:B------:R-:W-:Y:S02]  /*c14c0*/  STL [R1+0x4fa0], R2 ;  /* 0x004fa00201007387 */ /* 0x000fe40000100800 */
[----:B------:R-:W-:Y:S01]  /*c14d0*/  STL [R1+0x4f9c], R29 ;  /* 0x004f9c1d01007387 */ /* 0x000fe20000100800 */
[C---:B----4-:R-:W-:Y:S01]  /*c14e0*/  HMMA.16816.F32 R4, R16.reuse, R8, R4 ;  /* 0x000000081004723c */ /* 0x050fe20000001804 */
[----:B------:R-:W-:Y:S02]  /*c14f0*/  IMAD.MOV.U32 R3, RZ, RZ, R9 ;  /* 0x000000ffff037224 */ /* 0x000fe400078e0009 */
        /* <DEDUP_REMOVED lines=116> */
[----:B------:R-:W-:-:S03]  /*c1c40*/  IMAD.MOV.U32 R0, RZ, RZ, R12 ;  /* 0x000000ffff007224 */ /* 0x000fc600078e000c */
[----:B------:R-:W-:Y:S02]  /*c1c50*/  STL [R1+0x4fd8], R3 ;  /* 0x004fd80301007387 */ /* 0x000fe40000100800 */
[----:B------:R-:W-:Y:S02]  /*c1c60*/  STL [R1+0x4fd4], R0 ;  /* 0x004fd40001007387 */ /* 0x000fe40000100800 */
[----:B---3--:R-:W-:Y:S02]  /*c1c70*/  IMAD.MOV.U32 R28, RZ, RZ, R9 ;  /* 0x000000ffff1c7224 */ /* 0x008fe400078e0009 */
[----:B------:R-:W-:Y:S01]  /*c1c80*/  IMAD.MOV.U32 R29, RZ, RZ, R8 ;  /* 0x000000ffff1d7224 */ /* 0x000fe200078e0008 */
[C---:B--2---:R-:W-:Y:S11]  /*c1c90*/  HMMA.16816.F32 R4, R16.reuse, R8, R4 ;  /* 0x000000081004723c */ /* 0x044ff60000001804 */
[----:B------:R-:W-:Y:S11]  /*c1ca0*/  @!UPT UIADD3 URZ, URZ, URZ, URZ ;  /* 0x0000003f3f3ff290 */ /* 0x000ff6000fffe03f */
[----:B------:R-:W-:Y:S01]  /*c1cb0*/  @!UPT UIADD3 URZ, URZ, URZ, URZ ;  /* 0x0000003f3f3ff290 */ /* 0x000fe2000fffe03f */
[----:B------:R-:W-:Y:S01]  /*c1cc0*/  STL.64 [R1+0x560], R4 ;  /* 0x0005600401007387 */ /* 0x000fe20000100a00 */
[----:B------:R0:W-:Y:S02]  /*c1cd0*/  STL.64 [R1+0x568], R6 ;  /* 0x0005680601007387 */ /* 0x0001e40000100a00 */
[----:B0-----:R-:W-:Y:S01]  /*c1ce0*/  HMMA.16816.F32 R4, R16, R24, R20 ;  /* 0x000000181004723c */ /* 0x001fe20000001814 */
        /* <DEDUP_REMOVED lines=125> */
[----:B------:R0:W-:Y:S01]  /*c24c0*/  STL.64 [R1+0x4e0], R4 ;  /* 0x0004e00401007387 */ /* 0x0001e20000100a00 */
[----:B------:R-:W-:Y:S02]  /*c24d0*/  STL.64 [R1+0x4e8], R6 ;  /* 0x0004e80601007387 */ /* 0x000fe40000100a00 */
[----:B------:R-:W2:Y:S02]  /*c24e0*/  LDL.LU R12, [R1+0x480] ;  /* 0x00048000010c7983 */ /* 0x000ea40000300800 */
[----:B------:R-:W2:Y:S01]  /*c24f0*/  LDL.LU R13, [R1+0x484] ;  /* 0x00048400010d7983 */ /* 0x000ea20000300800 */
[----:B------:R-:W3:Y:S01]  /*c2500*/  LDL.LU R14, [R1+0x488] ;  /* 0x00048800010e7983 */ /* 0x000ee20000300800 */
[----:B------:R-:W3:Y:S03]  /*c2510*/  LDL.LU R15, [R1+0x48c] ;  /* 0x00048c00010f7983 */ /* 0x000ee60000300800 */
[----:B0-----:R-:W4:Y:S01]  /*c2520*/  LDL.LU.64 R4, [R1+0x40] ;  /* 0x0000400001047983 */ /* 0x001f220000300a00 */
[----:B------:R-:W2:Y:S02]  /*c2530*/  LDL.LU R8, [R1+0x4c0] ;  /* 0x0004c00001087983 */ /* 0x000ea40000300800 */
[----:B------:R-:W2:Y:S02]  /*c2540*/  LDL.LU R9, [R1+0x4c4] ;  /* 0x0004c40001097983 */ /* 0x000ea40000300800 */
[----:B------:R-:W2:Y:S01]  /*c2550*/  LDL.LU R10, [R1+0x4c8] ;  /* 0x0004c800010a7983 */ /* 0x000ea20000300800 */
[----:B------:R-:W2:Y:S04]  /*c2560*/  LDL.LU R11, [R1+0x4cc] ;  /* 0x0004cc00010b7983 */ /* 0x000ea80000300800 */
[----:B--2---:R-:W-:Y:S01]  /*c2570*/  STL.64 [R1+0x50e8], R10 ;  /* 0x0050e80a01007387 */ /* 0x004fe20000100a00 */
[----:B------:R0:W-:Y:S03]  /*c2580*/  STL.64 [R1+0x50e0], R8 ;  /* 0x0050e00801007387 */ /* 0x0001e60000100a00 */
[----:B0-----:R-:W4:Y:S01]  /*c2590*/  LDL.LU R8, [R1+0x4d0] ;  /* 0x0004d00001087983 */ /* 0x001f220000300800 */
[----:B------:R-:W4:Y:S02]  /*c25a0*/  LDL.LU R9, [R1+0x4d4] ;  /* 0x0004d40001097983 */ /* 0x000f240000300800 */
[----:B------:R-:W4:Y:S02]  /*c25b0*/  LDL.LU R10, [R1+0x4d8] ;  /* 0x0004d800010a7983 */ /* 0x000f240000300800 */
[----:B------:R-:W4:Y:S01]  /*c25c0*/  LDL.LU R11, [R1+0x4dc] ;  /* 0x0004dc00010b7983 */ /* 0x000f220000300800 */
[----:B------:R-:W2:Y:S01]  /*c25d0*/  LDL.LU.64 R20, [R1+0x30] ;  /* 0x0000300001147983 */ /* 0x000ea20000300a00 */
        /* <DEDUP_REMOVED lines=8> */
[----:B0-----:R-:W2:Y:S01]  /*c2660*/  LDL.LU.64 R12, [R1+0x10] ;  /* 0x00001000010c7983 */ /* 0x001ea20000300a00 */
[----:B------:R-:W-:-:S02]  /*c2670*/  IMAD.MOV.U32 R29, RZ, RZ, R24 ;  /* 0x000000ffff1d7224 */ /* 0x000fc400078e0018 */
[----:B------:R-:W-:Y:S01]  /*c2680*/  IMAD.MOV.U32 R3, RZ, RZ, R25 ;  /* 0x000000ffff037224 */ /* 0x000fe200078e0019 */
[----:B--2---:R0:W-:Y:S04]  /*c2690*/  STL.64 [R1+0x50c8], R12 ;  /* 0x0050c80c01007387 */ /* 0x0041e80000100a00 */
[----:B0-----:R-:W2:Y:S01]  /*c26a0*/  LDL.LU.64 R12, [R1+0x20] ;  /* 0x00002000010c7983 */ /* 0x001ea20000300a00 */
[----:B------:R-:W3:Y:S01]  /*c26b0*/  LDL.LU.64 R24, [R1] ;  /* 0x0000000001187983 */ /* 0x000ee20000300a00 */
[----:B----4-:R-:W-:Y:S02]  /*c26c0*/  HMMA.16816.F32 R8, R16, R4, R8 ;  /* 0x000000041008723c */ /* 0x010fe40000001808 */
        /* <DEDUP_REMOVED lines=11> */
[----:B------:R-:W-:Y:S01]  /*c2780*/  STL [R1+0x5020], R3 ;  /* 0x0050200301007387 */ /* 0x000fe20000100800 */
[----:B------:R-:W-:Y:S02]  /*c2790*/  STL [R1+0x501c], R29 ;  /* 0x00501c1d01007387 */ /* 0x000fe40000100800 */
[----:B------:R-:W-:Y:S02]  /*c27a0*/  STL.64 [R1+0x4d0], R8 ;  /* 0x0004d00801007387 */ /* 0x000fe40000100a00 */
[----:B------:R0:W-:Y:S02]  /*c27b0*/  STL.64 [R1+0x4d8], R10 ;  /* 0x0004d80a01007387 */ /* 0x0001e40000100a00 */
[----:B0-----:R-:W4:Y:S01]  /*c27c0*/  LDL.LU.64 R10, [R1+0x50e8] ;  /* 0x0050e800010a7983 */ /* 0x001f220000300a00 */
[----:B------:R-:W4:Y:S02]  /*c27d0*/  LDL.LU.64 R8, [R1+0x50e0] ;  /* 0x0050e00001087983 */ /* 0x000f240000300a00 */
[----:B------:R-:W-:-:S02]  /*c27e0*/  IMAD.MOV.U32 R0, RZ, RZ, R4 ;  /* 0x000000ffff007224 */ /* 0x000fc400078e0004 */
[----:B------:R-:W-:-:S05]  /*c27f0*/  IMAD.MOV.U32 R28, RZ, RZ, R5 ;  /* 0x000000ffff1c7224 */ /* 0x000fca00078e0005 */
[----:B------:R-:W-:Y:S01]  /*c2800*/  STL [R1+0x5028], R28 ;  /* 0x0050281c01007387 */ /* 0x000fe20000100800 */
[----:B------:R0:W-:Y:S02]  /*c2810*/  STL [R1+0x5024], R0 ;  /* 0x0050240001007387 */ /* 0x0001e40000100800 */
[----:B------:R-:W-:Y:S02]  /*c2820*/  IMAD.MOV.U32 R29, RZ, RZ, R20 ;  /* 0x000000ffff1d7224 */ /* 0x000fe400078e0014 */
[----:B------:R-:W-:Y:S02]  /*c2830*/  IMAD.MOV.U32 R2, RZ, RZ, R21 ;  /* 0x000000ffff027224 */ /* 0x000fe400078e0015 */
[----:B--2---:R-:W-:Y:S02]  /*c2840*/  IMAD.MOV.U32 R3, RZ, RZ, R13 ;  /* 0x000000ffff037224 */ /* 0x004fe400078e000d */
[----:B0-----:R-:W-:Y:S01]  /*c2850*/  IMAD.MOV.U32 R0, RZ, RZ, R12 ;  /* 0x000000ffff007224 */ /* 0x001fe200078e000c */
[C---:B---3--:R-:W-:Y:S08]  /*c2860*/  HMMA.16816.F32 R24, R16.reuse, R12, R24 ;  /* 0x0000000c1018723c */ /* 0x048ff00000001818 */
[C---:B----4-:R-:W-:Y:S11]  /*c2870*/  HMMA.16816.F32 R4, R16.reuse, R20, R8 ;  /* 0x000000141004723c */ /* 0x050ff60000001808 */
[----:B------:R-:W-:Y:S11]  /*c2880*/  @!UPT UIADD3 URZ, URZ, URZ, URZ ;  /* 0x0000003f3f3ff290 */ /* 0x000ff6000fffe03f */
[----:B------:R-:W-:Y:S01]  /*c2890*/  @!UPT UIADD3 URZ, URZ, URZ, URZ ;  /* 0x0000003f3f3ff290 */ /* 0x000fe2000fffe03f */
[----:B------:R0:W-:Y:S01]  /*c28a0*/  STL.64 [R1+0x4c0], R4 ;  /* 0x0004c00401007387 */ /* 0x0001e20000100a00 */
[----:B------:R1:W-:Y:S02]  /*c28b0*/  STL.64 [R1+0x4c8], R6 ;  /* 0x0004c80601007387 */ /* 0x0003e40000100a00 */
[----:B------:R-:W2:Y:S02]  /*c28c0*/  LDL.LU R8, [R1+0x470] ;  /* 0x0004700001087983 */ /* 0x000ea40000300800 */
[----:B------:R-:W2:Y:S01]  /*c28d0*/  LDL.LU R9, [R1+0x474] ;  /* 0x0004740001097983 */ /* 0x000ea20000300800 */
[----:B------:R-:W2:Y:S01]  /*c28e0*/  LDL.LU R10, [R1+0x478] ;  /* 0x00047800010a7983 */ /* 0x000ea20000300800 */
[----:B------:R-:W2:Y:S03]  /*c28f0*/  LDL.LU R11, [R1+0x47c] ;  /* 0x00047c00010b7983 */ /* 0x000ea60000300800 */
[----:B0-----:R-:W3:Y:S01]  /*c2900*/  LDL.LU R4, [R1+0x460] ;  /* 0x0004600001047983 */ /* 0x001ee20000300800 */
[----:B------:R-:W3:Y:S02]  /*c2910*/  LDL.LU R5, [R1+0x464] ;  /* 0x0004640001057983 */ /* 0x000ee40000300800 */
[----:B-1----:R-:W3:Y:S02]  /*c2920*/  LDL.LU R6, [R1+0x468] ;  /* 0x0004680001067983 */ /* 0x002ee40000300800 */
[----:B------:R-:W3:Y:S01]  /*c2930*/  LDL.LU R7, [R1+0x46c] ;  /* 0x00046c0001077983 */ /* 0x000ee20000300800 */
[----:B------:R-:W4:Y:S01]  /*c2940*/  LDL.LU R20, [R1+0x3c0] ;  /* 0x0003c00001147983 */ /* 0x000f220000300800 */
[----:B------:R-:W4:Y:S02]  /*c2950*/  LDL.LU R21, [R1+0x3c4] ;  /* 0x0003c40001157983 */ /* 0x000f240000300800 */
[----:B------:R-:W4:Y:S02]  /*c2960*/  LDL.LU R22, [R1+0x3c8] ;  /* 0x0003c80001167983 */ /* 0x000f240000300800 */
[----:B------:R-:W4:Y:S01]  /*c2970*/  LDL.LU R23, [R1+0x3cc] ;  /* 0x0003cc0001177983 */ /* 0x000f220000300800 */
[----:B------:R-:W-:Y:S01]  /*c2980*/  STL [R1+0x5030], R2 ;  /* 0x0050300201007387 */ /* 0x000fe20000100800 */
[----:B------:R-:W-:Y:S02]  /*c2990*/  STL [R1+0x502c], R29 ;  /* 0x00502c1d01007387 */ /* 0x000fe40000100800 */
[----:B------:R-:W-:Y:S02]  /*c29a0*/  STL.64 [R1+0x4b0], R24 ;  /* 0x0004b01801007387 */ /* 0x000fe40000100a00 */
[----:B------:R0:W-:Y:S02]  /*c29b0*/  STL.64 [R1+0x4b8], R26 ;  /* 0x0004b81a01007387 */ /* 0x0001e40000100a00 */
        /* <DEDUP_REMOVED lines=29> */
[----:B------:R-:W2:Y:S02]  /*c2b90*/  LDL.LU.64 R12, [R1+0x5080] ;  /* 0x00508000010c7983 */ /* 0x000ea40000300a00 */
[----:B------:R-:W-:Y:S02]  /*c2ba0*/  STL.64 [R1+0x4d28], R26 ;  /* 0x004d281a01007387 */ /* 0x000fe40000100a00 */
[----:B------:R0:W-:Y:S01]  /*c2bb0*/  STL.64 [R1+0x4d20], R24 ;  /* 0x004d201801007387 */ /* 0x0001e20000100a00 */
[----:B--2---:R-:W-:Y:S01]  /*c2bc0*/  HMMA.16816.F32 R8, R16, R12, R8 ;  /* 0x0000000c1008723c */ /* 0x004fe20000001808 */
[----:B0-----:R-:W-:-:S02]  /*c2bd0*/  IMAD.MOV.U32 R24, RZ, RZ, R15 ;  /* 0x000000ffff187224 */ /* 0x001fc400078e000f */
[----:B------:R-:W-:Y:S01]  /*c2be0*/  IMAD.MOV.U32 R25, RZ, RZ, R14 ;  /* 0x000000ffff197224 */ /* 0x000fe200078e000e */
[----:B------:R-:W2:Y:S01]  /*c2bf0*/  LDL.LU R15, [R1+0x507c] ;  /* 0x00507c00010f7983 */ /* 0x000ea20000300800 */
[----:B------:R-:W2:Y:S03]  /*c2c00*/  LDL.LU R14, [R1+0x5078] ;  /* 0x00507800010e7983 */ /* 0x000ea60000300800 */
[----:B------:R0:W-:Y:S04]  /*c2c10*/  STL.64 [R1+0x5038], R24 ;  /* 0x0050381801007387 */ /* 0x0001e80000100a00 */
[----:B0-----:R-:W3:Y:S01]  /*c2c20*/  LDL.LU R24, [R1+0x3b0] ;  /* 0x0003b00001187983 */ /* 0x001ee20000300800 */
[----:B------:R-:W3:Y:S02]  /*c2c30*/  LDL.LU R25, [R1+0x3b4] ;  /* 0x0003b40001197983 */ /* 0x000ee40000300800 */
[----:B------:R-:W3:Y:S02]  /*c2c40*/  LDL.LU R26, [R1+0x3b8] ;  /* 0x0003b800011a7983 */ /* 0x000ee40000300800 */
[----:B------:R-:W3:Y:S06]  /*c2c50*/  LDL.LU R27, [R1+0x3bc] ;  /* 0x0003bc00011b7983 */ /* 0x000eec0000300800 */
[----:B------:R-:W-:Y:S01]  /*c2c60*/  STL.64 [R1+0x470], R8 ;  /* 0x0004700801007387 */ /* 0x000fe20000100a00 */
[----:B------:R0:W-:Y:S03]  /*c2c70*/  STL.64 [R1+0x478], R10 ;  /* 0x0004780a01007387 */ /* 0x0001e60000100a00 */
[----:B0-----:R-:W3:Y:S01]  /*c2c80*/  LDL.LU.64 R10, [R1+0x5070] ;  /* 0x00507000010a7983 */ /* 0x001ee20000300a00 */
[----:B------:R-:W3:Y:S03]  /*c2c90*/  LDL.LU.64 R8, [R1+0x5068] ;  /* 0x0050680001087983 */ /* 0x000ee60000300a00 */
[----:B--2---:R-:W-:Y:S01]  /*c2ca0*/  STL.64 [R1+0x4d18], R14 ;  /* 0x004d180e01007387 */ /* 0x004fe20000100a00 */
[----:B------:R0:W-:Y:S03]  /*c2cb0*/  STL.64 [R1+0x4d10], R12 ;  /* 0x004d100c01007387 */ /* 0x0001e60000100a00 */
[----:B0-----:R-:W2:Y:S01]  /*c2cc0*/  LDL.LU R12, [R1+0x390] ;  /* 0x00039000010c7983 */ /* 0x001ea20000300800 */
[----:B------:R-:W2:Y:S02]  /*c2cd0*/  LDL.LU R13, [R1+0x394] ;  /* 0x00039400010d7983 */ /* 0x000ea40000300800 */
[----:B------:R-:W2:Y:S02]  /*c2ce0*/  LDL.LU R14, [R1+0x398] ;  /* 0x00039800010e7983 */ /* 0x000ea40000300800 */
[----:B------:R-:W2:Y:S01]  /*c2cf0*/  LDL.LU R15, [R1+0x39c] ;  /* 0x00039c00010f7983 */ /* 0x000ea20000300800 */
[C---:B---3--:R-:W-:Y:S11]  /*c2d00*/  HMMA.16816.F32 R4, R16.reuse, R8, R4 ;  /* 0x000000081004723c */ /* 0x048ff60000001804 */
[----:B------:R-:W-:Y:S11]  /*c2d10*/  @!UPT UIADD3 URZ, URZ, URZ, URZ ;  /* 0x0000003f3f3ff290 */ /* 0x000ff6000fffe03f */
[----:B------:R-:W-:Y:S01]  /*c2d20*/  @!UPT UIADD3 URZ, URZ, URZ, URZ ;  /* 0x0000003f3f3ff290 */ /* 0x000fe2000fffe03f */
[----:B------:R-:W-:Y:S01]  /*c2d30*/  STL.64 [R1+0x460], R4 ;  /* 0x0004600401007387 */ /* 0x000fe20000100a00 */
[----:B------:R0:W-:Y:S03]  /*c2d40*/  STL.64 [R1+0x468], R6 ;  /* 0x0004680601007387 */ /* 0x0001e60000100a00 */
[----:B0-----:R-:W3:Y:S01]  /*c2d50*/  LDL.LU.64 R6, [R1+0x5060] ;  /* 0x0050600001067983 */ /* 0x001ee20000300a00 */
[----:B------:R-:W4:Y:S02]  /*c2d60*/  LDL.LU.64 R4, [R1+0x5058] ;  /* 0x0050580001047983 */ /* 0x000f240000300a00 */
[----:B------:R3:W-:Y:S02]  /*c2d70*/  STL.64 [R1+0x4d08], R8 ;  /* 0x004d080801007387 */ /* 0x0007e40000100a00 */
[----:B---3--:R-:W-:Y:S02]  /*c2d80*/  IMAD.MOV.U32 R8, RZ, RZ, R6 ;  /* 0x000000ffff087224 */ /* 0x008fe400078e0006 */
[----:B------:R-:W-:Y:S01]  /*c2d90*/  IMAD.MOV.U32 R9, RZ, RZ, R7 ;  /* 0x000000ffff097224 */ /* 0x000fe200078e0007 */
[----:B------:R-:W3:Y:S01]  /*c2da0*/  LDL.LU R6, [R1+0x5054] ;  /* 0x0050540001067983 */ /* 0x000ee20000300800 */
[----:B------:R-:W3:Y:S01]  /*c2db0*/  LDL.LU R7, [R1+0x5050] ;  /* 0x0050500001077983 */ /* 0x000ee20000300800 */
[----:B----4-:R-:W-:Y:S01]  /*c2dc0*/  HMMA.16816.F32 R16, R16, R4, R20 ;  /* 0x000000041010723c */ /* 0x010fe20000001814 */
        /* <DEDUP_REMOVED lines=9> */
[----:B---3--:R-:W-:Y:S01]  /*c2e60*/  STL.64 [R1+0x4d00], R6 ;  /* 0x004d000601007387 */ /* 0x008fe20000100a00 */
[----:B------:R0:W-:Y:S02]  /*c2e70*/  STL.64 [R1+0x4cf8], R4 ;  /* 0x004cf80401007387 */ /* 0x0001e40000100a00 */
[----:B0-----:R-:W-:-:S02]  /*c2e80*/  IMAD.MOV.U32 R4, RZ, RZ, R11 ;  /* 0x000000ffff047224 */ /* 0x001fc400078e000b */
[----:B------:R-:W-:-:S07]  /*c2e90*/  IMAD.MOV.U32 R5, RZ, RZ, R10 ;  /* 0x000000ffff057224 */ /* 0x000fce00078e000a */
[C---:B----4-:R-:W-:Y:S01]  /*c2ea0*/  HMMA.16816.F32 R4, R20.reuse, R4, R24 ;  /* 0x000000041404723c */ /* 0x050fe20000001818 */
[----:B------:R-:W3:Y:S07]  /*c2eb0*/  LDL.LU.64 R24, [R1+0x5038] ;  /* 0x0050380001187983 */ /* 0x000eee0000300a00 */
[C---:B--2---:R-:W-:Y:S11]  /*c2ec0*/  HMMA.16816.F32 R16, R20.reuse, R8, R16 ;  /* 0x000000081410723c */ /* 0x044ff60000001810 */
[----:B------:R-:W-:Y:S04]  /*c2ed0*/  @!UPT UIADD3 URZ, URZ, URZ, URZ ;  /* 0x0000003f3f3ff290 */ /* 0x000fe8000fffe03f */
[----:B------:R-:W-:Y:S01]  /*c2ee0*/  STL.64 [R1+0x3b0], R4 ;  /* 0x0003b00401007387 */ /* 0x000fe20000100a00 */
[----:B------:R3:W-:Y:S02]  /*c2ef0*/  STL.64 [R1+0x3b8], R6 ;  /* 0x0003b80601007387 */ /* 0x0007e40000100a00 */
[----:B------:R-:W2:Y:S05]  /*c2f00*/  LDL.LU R8, [R1+0x1e0] ;  /* 0x0001e00001087983 */ /* 0x000eaa0000300800 */
[----:B------:R-:W-:Y:S01]  /*c2f10*/  STL.64 [R1+0x3a0], R16 ;  /* 0x0003a01001007387 */ /* 0x000fe20000100a00 */
[----:B------:R-:W-:Y:S01]  /*c2f20*/  STL.64 [R1+0x3a8], R18 ;  /* 0x0003a81201007387 */ /* 0x000fe20000100a00 */
[----:B---3--:R-:W-:Y:S11]  /*c2f30*/  HMMA.16816.F32 R4, R20, R24, R12 ;  /* 0x000000181404723c */ /* 0x008ff6000000180c */
[----:B------:R-:W-:Y:S11]  /*c2f40*/  @!UPT UIADD3 URZ, URZ, URZ, URZ ;  /* 0x0000003f3f3ff290 */ /* 0x000ff6000fffe03f */
[----:B------:R-:W-:Y:S01]  /*c2f50*/  @!UPT UIADD3 URZ, URZ, URZ, URZ ;  /* 0x0000003f3f3ff290 */ /* 0x000fe2000fffe03f */
[----:B------:R-:W-:Y:S01]  /*c2f60*/  STL.64 [R1+0x390], R4 ;  /* 0x0003900401007387 */ /* 0x000fe20000100a00 */
[----:B------:R-:W-:Y:S02]  /*c2f70*/  STL.64 [R1+0x398], R6 ;  /* 0x0003980601007387 */ /* 0x000fe40000100a00 */
[----:B------:R-:W2:Y:S02]  /*c2f80*/  LDL.LU R9, [R1+0x1e4] ;  /* 0x0001e40001097983 */ /* 0x000ea40000300800 */
[----:B------:R-:W3:Y:S01]  /*c2f90*/  LDL.LU R10, [R1+0x1e8] ;  /* 0x0001e800010a7983 */ /* 0x000ee20000300800 */
[----:B------:R-:W3:Y:S01]  /*c2fa0*/  LDL.LU R11, [R1+0x1ec] ;  /* 0x0001ec00010b7983 */ /* 0x000ee20000300800 */
[----:B------:R-:W-:Y:S02]  /*c2fb0*/  IMAD.MOV.U32 R24, RZ, RZ, R0 ;  /* 0x000000ffff187224 */ /* 0x000fe400078e0000 */
        /* <DEDUP_REMOVED lines=33> */
[----:B---3--:R-:W-:Y:S01]  /*c31d0*/  IMAD.MOV.U32 R25, RZ, RZ, R2 ;  /* 0x000000ffff197224 */ /* 0x008fe200078e0002 */
[----:B--2---:R-:W-:Y:S01]  /*c31e0*/  STL.64 [R1+0x4d80], R10 ;  /* 0x004d800a01007387 */ /* 0x004fe20000100a00 */
[----:B------:R-:W-:Y:S02]  /*c31f0*/  STL.64 [R1+0x4d78], R8 ;  /* 0x004d780801007387 */ /* 0x000fe40000100a00 */
[----:B------:R-:W2:Y:S02]  /*c3200*/  LDL.LU R29, [R1+0x501c] ;  /* 0x00501c00011d7983 */ /* 0x000ea40000300800 */
[----:B------:R-:W3:Y:S01]  /*c3210*/  LDL.LU R2, [R1+0x5018] ;  /* 0x0050180001027983 */ /* 0x000ee20000300800 */
[----:B------:R0:W-:Y:S02]  /*c3220*/  STL.64 [R1+0x4d88], R24 ;  /* 0x004d881801007387 */ /* 0x0001e40000100a00 */
[----:B0-----:R-:W-:Y:S02]  /*c3230*/  IMAD.MOV.U32 R24, RZ, RZ, R0 ;  /* 0x000000ffff187224 */ /* 0x001fe400078e0000 */
[----:B----4-:R-:W-:Y:S01]  /*c3240*/  IMAD.MOV.U32 R25, RZ, RZ, R28 ;  /* 0x000000ffff197224 */ /* 0x010fe200078e001c */
        /* <DEDUP_REMOVED lines=153> */
[----:B------:R-:W-:Y:S01]  /*c3be0*/  STL.64 [R1+0x4f08], R24 ;  /* 0x004f081801007387 */ /* 0x000fe20000100a00 */
        /* <DEDUP_REMOVED lines=10> */
[----:B------:R0:W-:Y:S02]  /*c3c90*/  STL.64 [R1+0x4f10], R16 ;  /* 0x004f101001007387 */ /* 0x0001e40000100a00 */
[----:B0-----:R-:W-:-:S02]  /*c3ca0*/  IMAD.MOV.U32 R16, RZ, RZ, R29 ;  /* 0x000000ffff107224 */ /* 0x001fc400078e001d */
        /* <DEDUP_REMOVED lines=9> */
[----:B----4-:R-:W-:Y:S02]  /*c3d40*/  IMAD.MOV.U32 R16, RZ, RZ, R0 ;  /* 0x000000ffff107224 */ /* 0x010fe400078e0000 */
[----:B------:R-:W4:Y:S01]  /*c3d50*/  LDL.LU R0, [R1+0x4f84] ;  /* 0x004f840001007983 */ /* 0x000f220000300800 */
[----:B------:R-:W3:Y:S02]  /*c3d60*/  LDL.LU R28, [R1+0x4f80] ;  /* 0x004f8000011c7983 */ /* 0x000ee40000300800 */
[----:B------:R-:W-:Y:S01]  /*c3d70*/  STL.64 [R1+0x4f40], R16 ;  /* 0x004f401001007387 */ /* 0x000fe20000100a00 */
        /* <DEDUP_REMOVED lines=56> */
[----:B------:R-:W2:Y:S01]  /*c4100*/  LDL.LU R4, [R1+0x1d0] ;  /* 0x0001d00001047983 */ /* 0x000ea20000300800 */
[----:B------:R-:W2:Y:S02]  /*c4110*/  LDL.LU R5, [R1+0x1d4] ;  /* 0x0001d40001057983 */ /* 0x000ea40000300800 */
[----:B------:R-:W2:Y:S02]  /*c4120*/  LDL.LU R6, [R1+0x1d8] ;  /* 0x0001d80001067983 */ /* 0x000ea40000300800 */
[----:B------:R-:W2:Y:S01]  /*c4130*/  LDL.LU R7, [R1+0x1dc] ;  /* 0x0001dc0001077983 */ /* 0x000ea20000300800 */
        /* <DEDUP_REMOVED lines=184> */
[----:B------:R1:W-:Y:S03]  /*c4cc0*/  STL.64 [R1+0x1e8], R10 ;  /* 0x0001e80a01007387 */ /* 0x0003e60000100a00 */
[----:B0-----:R-:W1:Y:S01]  /*c4cd0*/  LDL.LU.64 R8, [R1+0x4d08] ;  /* 0x004d080001087983 */ /* 0x001e620000300a00 */
[----:B------:R-:W2:Y:S02]  /*c4ce0*/  LDL R13, [R1+0x3ac8] ;  /* 0x003ac800010d7983 */ /* 0x000ea40000100800 */
[----:B---3--:R-:W-:Y:S01]  /*c4cf0*/  STL.64 [R1+0x4c28], R14 ;  /* 0x004c280e01007387 */ /* 0x008fe20000100a00 */
[----:B-1----:R-:W-:Y:S01]  /*c4d00*/  HMMA.16816.F32 R8, R20, R8, R4 ;  /* 0x000000081408723c */ /* 0x002fe20000001804 */
[----:B------:R-:W3:Y:S01]  /*c4d10*/  LDL.LU.64 R6, [R1+0x4d00] ;  /* 0x004d000001067983 */ /* 0x000ee20000300a00 */
[----:B------:R-:W2:Y:S11]  /*c4d20*/  LDL.LU.64 R4, [R1+0x4cf8] ;  /* 0x004cf80001047983 */ /* 0x000eb60000300a00 */
[----:B------:R-:W-:Y:S10]  /*c4d30*/  @!UPT UIADD3 URZ, URZ, URZ, URZ ;  /* 0x0000003f3f3ff290 */ /* 0x000ff4000fffe03f */
[----:B------:R4:W-:Y:S01]  /*c4d40*/  STL [R1+0x1d0], R8 ;  /* 0x0001d00801007387 */ /* 0x0009e20000100800 */
[----:B------:R-:W-:Y:S02]  /*c4d50*/  IMAD.MOV.U32 R24, RZ, RZ, R10 ;  /* 0x000000ffff187224 */ /* 0x000fe400078e000a */
[----:B------:R-:W-:Y:S02]  /*c4d60*/  IMAD.MOV.U32 R2, RZ, RZ, R11 ;  /* 0x000000ffff027224 */ /* 0x000fe400078e000b */
[----:B------:R-:W-:Y:S02]  /*c4d70*/  IMAD.MOV.U32 R25, RZ, RZ, R9 ;  /* 0x000000ffff197224 */ /* 0x000fe400078e0009 */
[----:B------:R-:W-:Y:S02]  /*c4d80*/  IMAD.MOV.U32 R10, RZ, RZ, R29 ;  /* 0x000000ffff0a7224 */ /* 0x000fe400078e001d */
[----:B------:R-:W-:Y:S02]  /*c4d90*/  IMAD.MOV.U32 R11, RZ, RZ, R28 ;  /* 0x000000ffff0b7224 */ /* 0x000fe400078e001c */
[----:B------:R-:W-:-:S02]  /*c4da0*/  IMAD.MOV.U32 R9, RZ, RZ, R3 ;  /* 0x000000ffff097224 */ /* 0x000fc400078e0003 */
[----:B----4-:R-:W-:Y:S02]  /*c4db0*/  IMAD.MOV.U32 R8, RZ, RZ, R0 ;  /* 0x000000ffff087224 */ /* 0x010fe400078e0000 */
[----:B------:R-:W4:Y:S01]  /*c4dc0*/  LDL.LU R0, [R1+0x4cf4] ;  /* 0x004cf40001007983 */ /* 0x000f220000300800 */
[----:B------:R-:W2:Y:S02]  /*c4dd0*/  LDL.LU R3, [R1+0x4cf0] ;  /* 0x004cf00001037983 */ /* 0x000ea40000300800 */
[----:B------:R-:W2:Y:S02]  /*c4de0*/  LDL.LU R29, [R1+0x4cec] ;  /* 0x004cec00011d7983 */ /* 0x000ea40000300800 */
[----:B------:R-:W2:Y:S01]  /*c4df0*/  LDL.LU R28, [R1+0x4ce8] ;  /* 0x004ce800011c7983 */ /* 0x000ea20000300800 */
[----:B------:R0:W-:Y:S01]  /*c4e00*/  STL.64 [R1+0x4cd8], R10 ;  /* 0x004cd80a01007387 */ /* 0x0001e20000100a00 */
[----:B------:R-:W-:Y:S03]  /*c4e10*/  STL.64 [R1+0x4cd0], R8 ;  /* 0x004cd00801007387 */ /* 0x000fe60000100a00 */
[----:B0-----:R-:W2:Y:S04]  /*c4e20*/  LDL.64 R10, [R1+0x1a8] ;  /* 0x0001a800010a7983 */ /* 0x001ea80000100a00 */
[----:B--2---:R0:W-:Y:S04]  /*c4e30*/  STL.64 [R1+0x4ce0], R10 ;  /* 0x004ce00a01007387 */ /* 0x0041e80000100a00 */
[----:B0-----:R-:W2:Y:S01]  /*c4e40*/  LDL.64 R10, [R1+0x1b8] ;  /* 0x0001b800010a7983 */ /* 0x001ea20000100a00 */
[----:B------:R-:W-:Y:S02]  /*c4e50*/  STL [R1+0x44b8], R2 ;  /* 0x0044b80201007387 */ /* 0x000fe40000100800 */
[----:B------:R0:W-:Y:S02]  /*c4e60*/  STL [R1+0x44b4], R24 ;  /* 0x0044b41801007387 */ /* 0x0001e40000100800 */
[----:B------:R1:W-:Y:S01]  /*c4e70*/  STL [R1+0x44b0], R25 ;  /* 0x0044b01901007387 */ /* 0x0003e20000100800 */
[----:B------:R3:W-:Y:S01]  /*c4e80*/  STL.64 [R1+0x4c10], R26 ;  /* 0x004c101a01007387 */ /* 0x0007e20000100a00 */
[----:B0-----:R-:W-:-:S02]  /*c4e90*/  IMAD.MOV.U32 R24, RZ, RZ, R29 ;  /* 0x000000ffff187224 */ /* 0x001fc400078e001d */
[----:B-1----:R-:W-:Y:S02]  /*c4ea0*/  IMAD.MOV.U32 R25, RZ, RZ, R28 ;  /* 0x000000ffff197224 */ /* 0x002fe400078e001c */
[----:B---3--:R-:W-:Y:S02]  /*c4eb0*/  IMAD.MOV.U32 R26, RZ, RZ, R3 ;  /* 0x000000ffff1a7224 */ /* 0x008fe400078e0003 */
[----:B----4-:R-:W-:-:S07]  /*c4ec0*/  IMAD.MOV.U32 R27, RZ, RZ, R0 ;  /* 0x000000ffff1b7224 */ /* 0x010fce00078e0000 */
[----:B------:R-:W-:Y:S01]  /*c4ed0*/  HMMA.16816.F32 R20, R20, R4, R24 ;  /* 0x000000041414723c */ /* 0x000fe20000001818 */
[----:B------:R-:W3:Y:S01]  /*c4ee0*/  LDL.LU R24, [R1+0x960] ;  /* 0x0009600001187983 */ /* 0x000ee20000300800 */
[----:B------:R-:W3:Y:S02]  /*c4ef0*/  LDL.LU R25, [R1+0x964] ;  /* 0x0009640001197983 */ /* 0x000ee40000300800 */
[----:B------:R-:W3:Y:S02]  /*c4f00*/  LDL.LU R26, [R1+0x968] ;  /* 0x00096800011a7983 */ /* 0x000ee40000300800 */
[----:B------:R-:W3:Y:S01]  /*c4f10*/  LDL.LU R27, [R1+0x96c] ;  /* 0x00096c00011b7983 */ /* 0x000ee20000300800 */
[----:B------:R-:W3:Y:S11]  /*c4f20*/  LDL.64 R14, [R1+0x168] ;  /* 0x00016800010e7983 */ /* 0x000ef60000100a00 */
[----:B------:R-:W-:Y:S06]  /*c4f30*/  @!UPT UIADD3 URZ, URZ, URZ, URZ ;  /* 0x0000003f3f3ff290 */ /* 0x000fec000fffe03f */
[----:B------:R-:W-:Y:S02]  /*c4f40*/  IMAD.MOV.U32 R3, RZ, RZ, R20 ;  /* 0x000000ffff037224 */ /* 0x000fe400078e0014 */
[----:B------:R-:W-:Y:S02]  /*c4f50*/  IMAD.MOV.U32 R0, RZ, RZ, R21 ;  /* 0x000000ffff007224 */ /* 0x000fe400078e0015 */
[----:B------:R-:W-:Y:S02]  /*c4f60*/  IMAD.MOV.U32 R29, RZ, RZ, R22 ;  /* 0x000000ffff1d7224 */ /* 0x000fe400078e0016 */
[----:B------:R-:W-:Y:S02]  /*c4f70*/  IMAD.MOV.U32 R28, RZ, RZ, R23 ;  /* 0x000000ffff1c7224 */ /* 0x000fe400078e0017 */
[----:B------:R-:W0:Y:S04]  /*c4f80*/  LDSM.16.MT88.4 R20, [R13+0x23800] ;  /* 0x023800000d14783b */ /* 0x000e280000004200 */
[----:B------:R1:W-:Y:S04]  /*c4f90*/  STL.64 [R1+0x4bf8], R6 ;  /* 0x004bf80601007387 */ /* 0x0003e80000100a00 */
[----:B-1----:R-:W4:Y:S01]  /*c4fa0*/  LDL.64 R6, [R1+0x178] ;  /* 0x0001780001067983 */ /* 0x002f220000100a00 */
[----:B------:R-:W-:Y:S02]  /*c4fb0*/  STL [R1+0x44c8], R28 ;  /* 0x0044c81c01007387 */ /* 0x000fe40000100800 */
[----:B------:R-:W-:Y:S02]  /*c4fc0*/  STL [R1+0x44c4], R29 ;  /* 0x0044c41d01007387 */ /* 0x000fe40000100800 */
[----:B------:R-:W-:Y:S01]  /*c4fd0*/  STL [R1+0x44c0], R0 ;  /* 0x0044c00001007387 */ /* 0x000fe20000100800 */
[----:B------:R-:W-:Y:S04]  /*c4fe0*/  STL [R1+0x44bc], R3 ;  /* 0x0044bc0301007387 */ /* 0x000fe80000100800 */
[----:B0-----:R-:W-:Y:S01]  /*c4ff0*/  STL.64 [R1+0x4af0], R22 ;  /* 0x004af01601007387 */ /* 0x001fe20000100a00 */
        /* <DEDUP_REMOVED lines=9> */
[----:B------:R-:W-:Y:S02]  /*c5090*/  STL.64 [R1+0x9b8], R22 ;  /* 0x0009b81601007387 */ /* 0x000fe40000100a00 */
[----:B0-----:R-:W-:Y:S02]  /*c50a0*/  IMAD.MOV.U32 R20, RZ, RZ, R11 ;  /* 0x000000ffff147224 */ /* 0x001fe400078e000b */
[----:B------:R-:W-:Y:S02]  /*c50b0*/  IMAD.MOV.U32 R21, RZ, RZ, R10 ;  /* 0x000000ffff157224 */ /* 0x000fe400078e000a */
[----:B------:R-:W2:Y:S01]  /*c50c0*/  LDL.LU.64 R10, [R1+0x4ce0] ;  /* 0x004ce000010a7983 */ /* 0x000ea20000300a00 */
[----:B------:R0:W-:Y:S02]  /*c50d0*/  STL [R1+0x4b34], R20 ;  /* 0x004b341401007387 */ /* 0x0001e40000100800 */
[----:B------:R1:W-:Y:S01]  /*c50e0*/  STL [R1+0x4b28], R21 ;  /* 0x004b281501007387 */ /* 0x0003e20000100800 */
[----:B0-----:R-:W2:Y:S01]  /*c50f0*/  LDL.LU R20, [R1+0x9a0] ;  /* 0x0009a00001147983 */ /* 0x001ea20000300800 */
[----:B-1----:R-:W2:Y:S02]  /*c5100*/  LDL.LU R21, [R1+0x9a4] ;  /* 0x0009a40001157983 */ /* 0x002ea40000300800 */
[----:B------:R-:W2:Y:S02]  /*c5110*/  LDL.LU R22, [R1+0x9a8] ;  /* 0x0009a80001167983 */ /* 0x000ea40000300800 */
[----:B------:R-:W2:Y:S02]  /*c5120*/  LDL.LU R23, [R1+0x9ac] ;  /* 0x0009ac0001177983 */ /* 0x000ea40000300800 */
[C---:B--2---:R-:W-:Y:S11]  /*c5130*/  HMMA.16816.F32 R20, R16.reuse, R10, R20 ;  /* 0x0000000a1014723c */ /* 0x044ff60000001814 */
        /* <DEDUP_REMOVED lines=8> */
[----:B------:R-:W-:Y:S02]  /*c51c0*/  STL [R1+0x4b3c], R22 ;  /* 0x004b3c1601007387 */ /* 0x000fe40000100800 */
[----:B------:R0:W-:Y:S02]  /*c51d0*/  STL [R1+0x4b38], R23 ;  /* 0x004b381701007387 */ /* 0x0001e40000100800 */
[----:B0-----:R-:W2:Y:S02]  /*c51e0*/  LDL.64 R22, [R1+0x198] ;  /* 0x0001980001167983 */ /* 0x001ea40000100a00 */
[C---:B--2---:R-:W-:Y:S01]  /*c51f0*/  HMMA.16816.F32 R8, R16.reuse, R22, R8 ;  /* 0x000000161008723c */ /* 0x044fe20000001808 */
[----:B------:R-:W-:Y:S11]  /*c5200*/  IMAD.MOV.U32 R21, RZ, RZ, R23 ;  /* 0x000000ffff157224 */ /* 0x000ff600078e0017 */
[----:B------:R-:W-:Y:S11]  /*c5210*/  @!UPT UIADD3 URZ, URZ, URZ, URZ ;  /* 0x0000003f3f3ff290 */ /* 0x000ff6000fffe03f */
[----:B------:R-:W-:Y:S01]  /*c5220*/  STL.64 [R1+0x990], R8 ;  /* 0x0009900801007387 */ /* 0x000fe20000100a00 */
[----:B------:R-:W-:Y:S02]  /*c5230*/  STL.64 [R1+0x998], R10 ;  /* 0x0009980a01007387 */ /* 0x000fe40000100a00 */
[----:B------:R0:W-:Y:S02]  /*c5240*/  STL [R1+0x4b44], R21 ;  /* 0x004b441501007387 */ /* 0x0001e40000100800 */
[----:B------:R-:W2:Y:S01]  /*c5250*/  LDL.LU R20, [R1+0x980] ;  /* 0x0009800001147983 */ /* 0x000ea20000300800 */
[----:B0-----:R-:W2:Y:S01]  /*c5260*/  LDL.LU R21, [R1+0x984] ;  /* 0x0009840001157983 */ /* 0x001ea20000300800 */
[----:B------:R-:W-:Y:S02]  /*c5270*/  IMAD.MOV.U32 R11, RZ, RZ, R22 ;  /* 0x000000ffff0b7224 */ /* 0x000fe400078e0016 */
[----:B------:R-:W2:Y:S02]  /*c5280*/  LDL.LU R22, [R1+0x988] ;  /* 0x0009880001167983 */ /* 0x000ea40000300800 */
[----:B------:R-:W2:Y:S01]  /*c5290*/  LDL.LU R23, [R1+0x98c] ;  /* 0x00098c0001177983 */ /* 0x000ea20000300800 */
[----:B------:R0:W-:Y:S04]  /*c52a0*/  STL [R1+0x4b40], R11 ;  /* 0x004b400b01007387 */ /* 0x0001e80000100800 */
[----:B0-----:R-:W2:Y:S02]  /*c52b0*/  LDL.64 R10, [R1+0x188] ;  /* 0x00018800010a7983 */ /* 0x001ea40000100a00 */
[----:B--2---:R-:W-:Y:S11]  /*c52c0*/  HMMA.16816.F32 R20, R16, R10, R20 ;  /* 0x0000000a1014723c */ /* 0x004ff60000001814 */
[----:B------:R-:W-:Y:S11]  /*c52d0*/  @!UPT UIADD3 URZ, URZ, URZ, URZ ;  /* 0x0000003f3f3ff290 */ /* 0x000ff6000fffe03f */
[----:B------:R-:W-:Y:S01]  /*c52e0*/  @!UPT UIADD3 URZ, URZ, URZ, URZ ;  /* 0x0000003f3f3ff290 */ /* 0x000fe2000fffe03f */
[----:B------:R0:W-:Y:S01]  /*c52f0*/  STL.64 [R1+0x980], R20 ;  /* 0x0009801401007387 */ /* 0x0001e20000100a00 */
[----:B------:R-:W-:Y:S02]  /*c5300*/  STL.64 [R1+0x988], R22 ;  /* 0x0009881601007387 */ /* 0x000fe40000100a00 */
[----:B0-----:R-:W-:Y:S02]  /*c5310*/  IMAD.MOV.U32 R20, RZ, RZ, R10 ;  /* 0x000000ffff147224 */ /* 0x001fe400078e000a */
[----:B------:R-:W-:-:S05]  /*c5320*/  IMAD.MOV.U32 R10, RZ, RZ, R11 ;  /* 0x000000ffff0a7224 */ /* 0x000fca00078e000b */
[----:B------:R0:W-:Y:S01]  /*c5330*/  STL [R1+0x4b4c], R10 ;  /* 0x004b4c0a01007387 */ /* 0x0001e20000100800 */
[----:B------:R-:W2:Y:S02]  /*c5340*/  LDL.LU R8, [R1+0x970] ;  /* 0x0009700001087983 */ /* 0x000ea40000300800 */
[----:B------:R-:W2:Y:S01]  /*c5350*/  LDL.LU R9, [R1+0x974] ;  /* 0x0009740001097983 */ /* 0x000ea20000300800 */
[----:B0-----:R-:W2:Y:S01]  /*c5360*/  LDL.LU R10, [R1+0x978] ;  /* 0x00097800010a7983 */ /* 0x001ea20000300800 */
[----:B------:R-:W2:Y:S02]  /*c5370*/  LDL.LU R11, [R1+0x97c] ;  /* 0x00097c00010b7983 */ /* 0x000ea40000300800 */
[----:B----4-:R-:W-:Y:S02]  /*c5380*/  IMAD.MOV.U32 R22, RZ, RZ, R6 ;  /* 0x000000ffff167224 */ /* 0x010fe400078e0006 */
[----:B------:R-:W-:Y:S01]  /*c5390*/  IMAD.MOV.U32 R23, RZ, RZ, R7 ;  /* 0x000000ffff177224 */ /* 0x000fe200078e0007 */
[----:B------:R-:W-:Y:S01]  /*c53a0*/  STL [R1+0x4b48], R20 ;  /* 0x004b481401007387 */ /* 0x000fe20000100800 */
[C---:B--2---:R-:W-:Y:S08]  /*c53b0*/  HMMA.16816.F32 R8, R16.reuse, R6, R8 ;  /* 0x000000061008723c */ /* 0x044ff00000001808 */
[----:B---3--:R-:W-:Y:S11]  /*c53c0*/  HMMA.16816.F32 R4, R16, R14, R24 ;  /* 0x0000000e1004723c */ /* 0x008ff60000001818 */
[----:B------:R-:W-:Y:S04]  /*c53d0*/  @!UPT UIADD3 URZ, URZ, URZ, URZ ;  /* 0x0000003f3f3ff290 */ /* 0x000fe8000fffe03f */
[----:B------:R-:W-:Y:S01]  /*c53e0*/  STL.64 [R1+0x970], R8 ;  /* 0x0009700801007387 */ /* 0x000fe20000100a00 */
[----:B------:R-:W-:Y:S02]  /*c53f0*/  STL.64 [R1+0x978], R10 ;  /* 0x0009780a01007387 */ /* 0x000fe40000100a00 */
[----:B------:R-:W-:Y:S02]  /*c5400*/  STL [R1+0x4b54], R23 ;  /* 0x004b541701007387 */ /* 0x000fe40000100800 */
[----:B------:R-:W-:Y:S03]  /*c5410*/  STL [R1+0x4b50], R22 ;  /* 0x004b501601007387 */ /* 0x000fe60000100800 */
[----:B------:R-:W-:Y:S01]  /*c5420*/  STL.64 [R1+0x960], R4 ;  /* 0x0009600401007387 */ /* 0x000fe20000100a00 */
[----:B------:R0:W-:Y:S03]  /*c5430*/  STL.64 [R1+0x968], R6 ;  /* 0x0009680601007387 */ /* 0x0001e60000100a00 */
[----:B0-----:R-:W2:Y:S01]  /*c5440*/  LDL.64 R6, [R1+0xf8] ;  /* 0x0000f80001067983 */ /* 0x001ea20000100a00 */
[----:B------:R-:W-:-:S03]  /*c5450*/  IMAD.MOV.U32 R21, RZ, RZ, R14 ;  /* 0x000000ffff157224 */ /* 0x000fc600078e000e */
[----:B--2---:R0:W-:Y:S01]  /*c5460*/  STL.64 [R1+0x4c98], R6 ;  /* 0x004c980601007387 */ /* 0x0041e20000100a00 */
[----:B------:R-:W-:Y:S02]  /*c5470*/  IMAD.MOV.U32 R11, RZ, RZ, R15 ;  /* 0x000000ffff0b7224 */ /* 0x000fe400078e000f */
[----:B------:R-:W2:Y:S02]  /*c5480*/  LDL R14, [R1+0xe8] ;  /* 0x0000e800010e7983 */ /* 0x000ea40000100800 */
[----:B------:R-:W2:Y:S01]  /*c5490*/  LDL R15, [R1+0xec] ;  /* 0x0000ec00010f7983 */ /* 0x000ea20000100800 */
[----:B0-----:R-:W3:Y:S04]  /*c54a0*/  LDL.64 R6, [R1+0x108] ;  /* 0x0001080001067983 */ /* 0x001ee80000100a00 */
[----:B---3--:R0:W-:Y:S04]  /*c54b0*/  STL.64 [R1+0x4cb0], R6 ;  /* 0x004cb00601007387 */ /* 0x0081e80000100a00 */
[----:B0-----:R-:W3:Y:S04]  /*c54c0*/  LDL.64 R6, [R1+0x138] ;  /* 0x0001380001067983 */ /* 0x001ee80000100a00 */
[----:B---3--:R0:W-:Y:S04]  /*c54d0*/  STL.64 [R1+0x4cb8], R6 ;  /* 0x004cb80601007387 */ /* 0x0081e80000100a00 */
[----:B0-----:R-:W3:Y:S04]  /*c54e0*/  LDL R6, [R1+0x158] ;  /* 0x0001580001067983 */ /* 0x001ee80000100800 */
[----:B------:R-:W3:Y:S01]  /*c54f0*/  LDL R7, [R1+0x15c] ;  /* 0x00015c0001077983 */ /* 0x000ee20000100800 */
[----:B--2---:R0:W-:Y:S02]  /*c5500*/  STL.64 [R1+0x4c90], R14 ;  /* 0x004c900e01007387 */ /* 0x0041e40000100a00 */
        /* <DEDUP_REMOVED lines=12> */
[----:B0-----:R-:W3:Y:S01]  /*c55d0*/  LDL.LU R12, [R1+0x950] ;  /* 0x00095000010c7983 */ /* 0x001ee20000300800 */
[----:B------:R-:W3:Y:S02]  /*c55e0*/  LDL.LU R13, [R1+0x954] ;  /* 0x00095400010d7983 */ /* 0x000ee40000300800 */
[----:B------:R-:W3:Y:S02]  /*c55f0*/  LDL.LU R14, [R1+0x958] ;  /* 0x00095800010e7983 */ /* 0x000ee40000300800 */
[----:B------:R-:W3:Y:S01]  /*c5600*/  LDL.LU R15, [R1+0x95c] ;  /* 0x00095c00010f7983 */ /* 0x000ee20000300800 */
[----:B------:R-:W2:Y:S01]  /*c5610*/  LDL.LU R24, [R1+0x8e0] ;  /* 0x0008e00001187983 */ /* 0x000ea20000300800 */
[----:B------:R-:W2:Y:S02]  /*c5620*/  LDL.LU R25, [R1+0x8e4] ;  /* 0x0008e40001197983 */ /* 0x000ea40000300800 */
[----:B------:R-:W2:Y:S02]  /*c5630*/  LDL.LU R26, [R1+0x8e8] ;  /* 0x0008e800011a7983 */ /* 0x000ea40000300800 */
[----:B------:R-:W2:Y:S01]  /*c5640*/  LDL.LU R27, [R1+0x8ec] ;  /* 0x0008ec00011b7983 */ /* 0x000ea20000300800 */
[----:B------:R0:W-:Y:S01]  /*c5650*/  STL [R1+0x4b5c], R11 ;  /* 0x004b5c0b01007387 */ /* 0x0001e20000100800 */
[----:B------:R-:W4:Y:S02]  /*c5660*/  LDL.LU R8, [R1+0x940] ;  /* 0x0009400001087983 */ /* 0x000f240000300800 */
[----:B------:R-:W4:Y:S02]  /*c5670*/  LDL.LU R9, [R1+0x944] ;  /* 0x0009440001097983 */ /* 0x000f240000300800 */
[----:B------:R-:W4:Y:S01]  /*c5680*/  LDL.LU R10, [R1+0x948] ;  /* 0x00094800010a7983 */ /* 0x000f220000300800 */
[----:B0-----:R-:W4:Y:S01]  /*c5690*/  LDL.LU R11, [R1+0x94c] ;  /* 0x00094c00010b7983 */ /* 0x001f220000300800 */
[----:B------:R-:W-:Y:S02]  /*c56a0*/  STL [R1+0x4b58], R21 ;  /* 0x004b581501007387 */ /* 0x000fe40000100800 */
[----:B------:R-:W4:Y:S01]  /*c56b0*/  LDL.64 R22, [R1+0x148] ;  /* 0x0001480001167983 */ /* 0x000f220000100a00 */
[C---:B---3--:R-:W-:Y:S01]  /*c56c0*/  HMMA.16816.F32 R4, R16.reuse, R6, R12 ;  /* 0x000000061004723c */ /* 0x048fe2000000180c */
[----:B------:R-:W3:Y:S01]  /*c56d0*/  LDL.LU.64 R14, [R1+0x4cc8] ;  /* 0x004cc800010e7983 */ /* 0x000ee20000300a00 */
[----:B------:R-:W3:Y:S06]  /*c56e0*/  LDL.LU.64 R12, [R1+0x4cc0] ;  /* 0x004cc000010c7983 */ /* 0x000eec0000300a00 */
[----:B----4-:R-:W-:Y:S01]  /*c56f0*/  HMMA.16816.F32 R8, R16, R22, R8 ;  /* 0x000000161008723c */ /* 0x010fe20000001808 */
[----:B------:R-:W-:Y:S11]  /*c5700*/  IMAD.MOV.U32 R20, RZ, RZ, R23 ;  /* 0x000000ffff147224 */ /* 0x000ff600078e0017 */
[----:B------:R-:W-:Y:S03]  /*c5710*/  @!UPT UIADD3 URZ, URZ, URZ, URZ ;  /* 0x0000003f3f3ff290 */ /* 0x000fe6000fffe03f */
[----:B------:R-:W-:Y:S01]  /*c5720*/  STL.64 [R1+0x950], R4 ;  /* 0x0009500401007387 */ /* 0x000fe20000100a00 */
[----:B------:R0:W-:Y:S03]  /*c5730*/  STL.64 [R1+0x958], R6 ;  /* 0x0009580601007387 */ /* 0x0001e60000100a00 */
[----:B0-----:R-:W4:Y:S04]  /*c5740*/  LDL.LU.64 R6, [R1+0x4cb8] ;  /* 0x004cb80001067983 */ /* 0x001f280000300a00 */
[----:B------:R-:W-:Y:S01]  /*c5750*/  STL.64 [R1+0x940], R8 ;  /* 0x0009400801007387 */ /* 0x000fe20000100a00 */
[----:B------:R-:W-:Y:S02]  /*c5760*/  STL.64 [R1+0x948], R10 ;  /* 0x0009480a01007387 */ /* 0x000fe40000100a00 */
[----:B------:R0:W-:Y:S02]  /*c5770*/  STL [R1+0x4b64], R20 ;  /* 0x004b641401007387 */ /* 0x0001e40000100800 */
[----:B0-----:R-:W4:Y:S01]  /*c5780*/  LDL.LU R20, [R1+0x930] ;  /* 0x0009300001147983 */ /* 0x001f220000300800 */
[----:B------:R-:W-:-:S02]  /*c5790*/  IMAD.MOV.U32 R10, RZ, RZ, R22 ;  /* 0x000000ffff0a7224 */ /* 0x000fc400078e0016 */
[----:B------:R-:W4:Y:S02]  /*c57a0*/  LDL.LU R21, [R1+0x934] ;  /* 0x0009340001157983 */ /* 0x000f240000300800 */
[----:B------:R-:W4:Y:S01]  /*c57b0*/  LDL.LU R22, [R1+0x938] ;  /* 0x0009380001167983 */ /* 0x000f220000300800 */
[----:B------:R-:W4:Y:S01]  /*c57c0*/  LDL.LU R23, [R1+0x93c] ;  /* 0x00093c0001177983 */ /* 0x000f220000300800 */
[----:B------:R0:W-:Y:S02]  /*c57d0*/  STL [R1+0x4b60], R10 ;  /* 0x004b600a01007387 */ /* 0x0001e40000100800 */
[----:B------:R-:W2:Y:S02]  /*c57e0*/  LDL.LU R8, [R1+0x920] ;  /* 0x0009200001087983 */ /* 0x000ea40000300800 */
[----:B------:R-:W2:Y:S01]  /*c57f0*/  LDL.LU R9, [R1+0x924] ;  /* 0x0009240001097983 */ /* 0x000ea20000300800 */
[----:B0-----:R-:W2:Y:S01]  /*c5800*/  LDL.LU R10, [R1+0x928] ;  /* 0x00092800010a7983 */ /* 0x001ea20000300800 */
[----:B------:R-:W2:Y:S01]  /*c5810*/  LDL.LU R11, [R1+0x92c] ;  /* 0x00092c00010b7983 */ /* 0x000ea20000300800 */
        /* <DEDUP_REMOVED lines=23> */
[----:B0-----:R-:W2:Y:S01]  /*c5990*/  LDL.64 R10, [R1+0x118] ;  /* 0x00011800010a7983 */ /* 0x001ea20000100a00 */
[C---:B---3--:R-:W-:Y:S08]  /*c59a0*/  HMMA.16816.F32 R12, R16.reuse, R6, R12 ;  /* 0x00000006100c723c */ /* 0x048ff0000000180c */
[C---:B--2---:R-:W-:Y:S11]  /*c59b0*/  HMMA.16816.F32 R20, R16.reuse, R10, R20 ;  /* 0x0000000a1014723c */ /* 0x044ff60000001814 */
[----:B------:R-:W-:Y:S11]  /*c59c0*/  @!UPT UIADD3 URZ, URZ, URZ, URZ ;  /* 0x0000003f3f3ff290 */ /* 0x000ff6000fffe03f */
[----:B------:R-:W-:Y:S01]  /*c59d0*/  @!UPT UIADD3 URZ, URZ, URZ, URZ ;  /* 0x0000003f3f3ff290 */ /* 0x000fe2000fffe03f */
[----:B------:R-:W-:Y:S01]  /*c59e0*/  STL.64 [R1+0x910], R20 ;  /* 0x0009101401007387 */ /* 0x000fe20000100a00 */
[----:B------:R0:W-:Y:S02]  /*c59f0*/  STL.64 [R1+0x918], R22 ;  /* 0x0009181601007387 */ /* 0x0001e40000100a00 */
[----:B------:R-:W-:Y:S02]  /*c5a00*/  STL.64 [R1+0x900], R12 ;  /* 0x0009000c01007387 */ /* 0x000fe40000100a00 */
[----:B------:R1:W-:Y:S02]  /*c5a10*/  STL.64 [R1+0x908], R14 ;  /* 0x0009080e01007387 */ /* 0x0003e40000100a00 */
[----:B0-----:R-:W-:Y:S02]  /*c5a20*/  IMAD.MOV.U32 R22, RZ, RZ, R6 ;  /* 0x000000ffff167224 */ /* 0x001fe400078e0006 */
[----:B------:R-:W-:Y:S01]  /*c5a30*/  IMAD.MOV.U32 R23, RZ, RZ, R7 ;  /* 0x000000ffff177224 */ /* 0x000fe200078e0007 */
[----:B-1----:R-:W2:Y:S01]  /*c5a40*/  LDL.LU.64 R14, [R1+0x4ca8] ;  /* 0x004ca800010e7983 */ /* 0x002ea20000300a00 */
[----:B------:R-:W2:Y:S02]  /*c5a50*/  LDL.LU.64 R12, [R1+0x4ca0] ;  /* 0x004ca000010c7983 */ /* 0x000ea40000300a00 */
[----:B------:R-:W2:Y:S02]  /*c5a60*/  LDL.LU.64 R6, [R1+0x4c98] ;  /* 0x004c980001067983 */ /* 0x000ea40000300a00 */
[----:B--2---:R-:W-:Y:S11]  /*c5a70*/  HMMA.16816.F32 R12, R16, R6, R12 ;  /* 0x00000006100c723c */ /* 0x004ff6000000180c */
[----:B------:R-:W-:Y:S11]  /*c5a80*/  @!UPT UIADD3 URZ, URZ, URZ, URZ ;  /* 0x0000003f3f3ff290 */ /* 0x000ff6000fffe03f */
[----:B------:R-:W-:Y:S01]  /*c5a90*/  @!UPT UIADD3 URZ, URZ, URZ, URZ ;  /* 0x0000003f3f3ff290 */ /* 0x000fe2000fffe03f */
[----:B------:R-:W-:Y:S01]  /*c5aa0*/  STL.64 [R1+0x8f0], R12 ;  /* 0x0008f00c01007387 */ /* 0x000fe20000100a00 */
[----:B------:R0:W-:Y:S03]  /*c5ab0*/  STL.64 [R1+0x8f8], R14 ;  /* 0x0008f80e01007387 */ /* 0x0001e60000100a00 */
[----:B0-----:R-:W2:Y:S01]  /*c5ac0*/  LDL.LU.64 R14, [R1+0x4c90] ;  /* 0x004c9000010e7983 */ /* 0x001ea20000300a00 */
[----:B------:R-:W-:Y:S02]  /*c5ad0*/  IMAD.MOV.U32 R20, RZ, RZ, R10 ;  /* 0x000000ffff147224 */ /* 0x000fe400078e000a */
[----:B------:R-:W-:Y:S02]  /*c5ae0*/  IMAD.MOV.U32 R10, RZ, RZ, R11 ;  /* 0x000000ffff0a7224 */ /* 0x000fe400078e000b */
[----:B------:R-:W-:Y:S02]  /*c5af0*/  IMAD.MOV.U32 R21, RZ, RZ, R6 ;  /* 0x000000ffff157224 */ /* 0x000fe400078e0006 */
[----:B------:R-:W-:-:S05]  /*c5b00*/  IMAD.MOV.U32 R11, RZ, RZ, R7 ;  /* 0x000000ffff0b7224 */ /* 0x000fca00078e0007 */
[----:B------:R-:W-:Y:S01]  /*c5b10*/  STL.64 [R1+0x4be0], R10 ;  /* 0x004be00a01007387 */ /* 0x000fe20000100a00 */
[----:B------:R-:W-:Y:S02]  /*c5b20*/  STL.64 [R1+0x4b88], R22 ;  /* 0x004b881601007387 */ /* 0x000fe40000100a00 */
[----:B------:R-:W-:Y:S02]  /*c5b30*/  STL.64 [R1+0x4b80], R20 ;  /* 0x004b801401007387 */ /* 0x000fe40000100a00 */
[----:B------:R-:W3:Y:S01]  /*c5b40*/  LDL.LU R12, [R1+0x890] ;  /* 0x00089000010c7983 */ /* 0x000ee20000300800 */
[----:B--2---:R-:W-:Y:S11]  /*c5b50*/  HMMA.16816.F32 R4, R16, R14, R24 ;  /* 0x0000000e1004723c */ /* 0x004ff60000001818 */
[----:B------:R-:W-:Y:S11]  /*c5b60*/  @!UPT UIADD3 URZ, URZ, URZ, URZ ;  /* 0x0000003f3f3ff290 */ /* 0x000ff6000fffe03f */
[----:B------:R-:W-:Y:S01]  /*c5b70*/  @!UPT UIADD3 URZ, URZ, URZ, URZ ;  /* 0x0000003f3f3ff290 */ /* 0x000fe2000fffe03f */
[----:B------:R-:W-:Y:S01]  /*c5b80*/  STL.64 [R1+0x8e0], R4 ;  /* 0x0008e00401007387 */ /* 0x000fe20000100a00 */
[----:B------:R-:W-:Y:S02]  /*c5b90*/  STL.64 [R1+0x8e8], R6 ;  /* 0x0008e80601007387 */ /* 0x000fe40000100a00 */
[----:B------:R-:W3:Y:S02]  /*c5ba0*/  LDL.LU R13, [R1+0x894] ;  /* 0x00089400010d7983 */ /* 0x000ee40000300800 */
[----:B------:R-:W2:Y:S01]  /*c5bb0*/  LDL.LU R14, [R1+0x898] ;  /* 0x00089800010e7983 */ /* 0x000ea20000300800 */
[----:B------:R-:W2:Y:S04]  /*c5bc0*/  LDL.LU R15, [R1+0x89c] ;  /* 0x00089c00010f7983 */ /* 0x000ea80000300800 */
[----:B--2---:R0:W-:Y:S01]  /*c5bd0*/  STL.64 [R1+0x4c38], R14 ;  /* 0x004c380e01007387 */ /* 0x0041e20000100a00 */
[----:B---3--:R-:W-:Y:S03]  /*c5be0*/  STL.64 [R1+0x4c30], R12 ;  /* 0x004c300c01007387 */ /* 0x008fe60000100a00 */
[----:B0-----:R-:W2:Y:S04]  /*c5bf0*/  LDL.64 R14, [R1+0xa8] ;  /* 0x0000a800010e7983 */ /* 0x001ea80000100a00 */
[----:B--2---:R0:W-:Y:S04]  /*c5c00*/  STL.64 [R1+0x4c48], R14 ;  /* 0x004c480e01007387 */ /* 0x0041e80000100a00 */
[----:B0-----:R-:W2:Y:S04]  /*c5c10*/  LDL.64 R14, [R1+0xb8] ;  /* 0x0000b800010e7983 */ /* 0x001ea80000100a00 */
[----:B--2---:R0:W-:Y:S04]  /*c5c20*/  STL.64 [R1+0x4c60], R14 ;  /* 0x004c600e01007387 */ /* 0x0041e80000100a00 */
[----:B0-----:R-:W2:Y:S04]  /*c5c30*/  LDL.64 R14, [R1+0xc8] ;  /* 0x0000c800010e7983 */ /* 0x001ea80000100a00 */
[----:B--2---:R0:W-:Y:S04]  /*c5c40*/  STL.64 [R1+0x4c78], R14 ;  /* 0x004c780e01007387 */ /* 0x0041e80000100a00 */
[----:B0-----:R-:W2:Y:S01]  /*c5c50*/  LDL.64 R14, [R1+0xd8] ;  /* 0x0000d800010e7983 */ /* 0x001ea20000100a00 */
[----:B------:R-:W3:Y:S02]  /*c5c60*/  LDL.LU R20, [R1+0x880] ;  /* 0x0008800001147983 */ /* 0x000ee40000300800 */
[----:B------:R-:W3:Y:S02]  /*c5c70*/  LDL.LU R21, [R1+0x884] ;  /* 0x0008840001157983 */ /* 0x000ee40000300800 */
[----:B------:R-:W4:Y:S01]  /*c5c80*/  LDL.LU R22, [R1+0x888] ;  /* 0x0008880001167983 */ /* 0x000f220000300800 */
[----:B------:R-:W4:Y:S04]  /*c5c90*/  LDL.LU R23, [R1+0x88c] ;  /* 0x00088c0001177983 */ /* 0x000f280000300800 */
[----:B----4-:R0:W-:Y:S01]  /*c5ca0*/  STL.64 [R1+0x4c20], R22 ;  /* 0x004c201601007387 */ /* 0x0101e20000100a00 */
[----:B---3--:R1:W-:Y:S03]  /*c5cb0*/  STL.64 [R1+0x4c18], R20 ;  /* 0x004c181401007387 */ /* 0x0083e60000100a00 */
[----:B0-----:R-:W3:Y:S04]  /*c5cc0*/  LDL.64 R22, [R1+0x98] ;  /* 0x0000980001167983 */ /* 0x001ee80000100a00 */
[----:B---3--:R0:W-:Y:S01]  /*c5cd0*/  STL.64 [R1+0x4c40], R22 ;  /* 0x004c401601007387 */ /* 0x0081e20000100a00 */
[----:B-1----:R-:W3:Y:S02]  /*c5ce0*/  LDL.LU R20, [R1+0x8a0] ;  /* 0x0008a00001147983 */ /* 0x002ee40000300800 */
[----:B------:R-:W3:Y:S01]  /*c5cf0*/  LDL.LU R21, [R1+0x8a4] ;  /* 0x0008a40001157983 */ /* 0x000ee20000300800 */
[----:B0-----:R-:W4:Y:S01]  /*c5d00*/  LDL.LU R22, [R1+0x8a8] ;  /* 0x0008a80001167983 */ /* 0x001f220000300800 */
        /* <DEDUP_REMOVED lines=19> */
[----:B------:R-:W4:Y:S01]  /*c5e40*/  LDL.64 R10, [R1+0x88] ;  /* 0x00008800010a7983 */ /* 0x000f220000100a00 */
[----:B------:R-:W4:Y:S02]  /*c5e50*/  LDL.LU R4, [R1+0x870] ;  /* 0x0008700001047983 */ /* 0x000f240000300800 */
[----:B------:R-:W4:Y:S02]  /*c5e60*/  LDL.LU R5, [R1+0x874] ;  /* 0x0008740001057983 */ /* 0x000f240000300800 */
[----:B------:R-:W4:Y:S01]  /*c5e70*/  LDL.LU R6, [R1+0x878] ;  /* 0x0008780001067983 */ /* 0x000f220000300800 */
[----:B------:R-:W4:Y:S01]  /*c5e80*/  LDL.LU R7, [R1+0x87c] ;  /* 0x00087c0001077983 */ /* 0x000f220000300800 */
[----:B------:R-:W4:Y:S02]  /*c5e90*/  LDL.64 R26, [R1+0x78] ;  /* 0x00007800011a7983 */ /* 0x000f240000100a00 */
        /* <DEDUP_REMOVED lines=54> */
[----:B------:R-:W3:Y:S01]  /*c6200*/  LDL.LU.64 R20, [R1+0x4c18] ;  /* 0x004c180001147983 */ /* 0x000ee20000300a00 */
[----:B----4-:R-:W-:Y:S01]  /*c6210*/  HMMA.16816.F32 R4, R16, R26, R4 ;  /* 0x0000001a1004723c */ /* 0x010fe20000001804 */
[----:B------:R-:W-:Y:S01]  /*c6220*/  IMAD.MOV.U32 R3, RZ, RZ, R11 ;  /* 0x000000ffff037224 */ /* 0x000fe200078e000b */
[----:B------:R-:W-:Y:S01]  /*c6230*/  STL [R1+0x498c], R12 ;  /* 0x00498c0c01007387 */ /* 0x000fe20000100800 */
[----:B------:R-:W-:Y:S02]  /*c6240*/  STL [R1+0x4988], R13 ;  /* 0x0049880d01007387 */ /* 0x000fe40000100800 */
[----:B------:R-:W-:-:S03]  /*c6250*/  IMAD.MOV.U32 R2, RZ, RZ, R10 ;  /* 0x000000ffff027224 */ /* 0x000fc600078e000a */
[----:B---3--:R-:W-:Y:S11]  /*c6260*/  HMMA.16816.F32 R20, R16, R10, R20 ;  /* 0x0000000a1014723c */ /* 0x008ff60000001814 */
[----:B------:R-:W-:Y:S11]  /*c6270*/  @!UPT UIADD3 URZ, URZ, URZ, URZ ;  /* 0x0000003f3f3ff290 */ /* 0x000ff6000fffe03f */
[----:B------:R-:W-:Y:S01]  /*c6280*/  @!UPT UIADD3 URZ, URZ, URZ, URZ ;  /* 0x0000003f3f3ff290 */ /* 0x000fe2000fffe03f */
[----:B------:R0:W-:Y:S01]  /*c6290*/  STL.64 [R1+0x880], R20 ;  /* 0x0008801401007387 */ /* 0x0001e20000100a00 */
[----:B------:R1:W-:Y:S02]  /*c62a0*/  STL.64 [R1+0x888], R22 ;  /* 0x0008881601007387 */ /* 0x0003e40000100a00 */
[----:B------:R-:W3:Y:S02]  /*c62b0*/  LDL.64 R10, [R1+0x68] ;  /* 0x00006800010a7983 */ /* 0x000ee40000100a00 */
[----:B------:R-:W-:Y:S01]  /*c62c0*/  STL [R1+0x4994], R3 ;  /* 0x0049940301007387 */ /* 0x000fe20000100800 */
[----:B------:R-:W-:Y:S01]  /*c62d0*/  STL [R1+0x4990], R2 ;  /* 0x0049900201007387 */ /* 0x000fe20000100800 */
[----:B------:R4:W-:Y:S02]  /*c62e0*/  STL.64 [R1+0x870], R4 ;  /* 0x0008700401007387 */ /* 0x0009e40000100a00 */
[----:B------:R2:W-:Y:S01]  /*c62f0*/  STL.64 [R1+0x878], R6 ;  /* 0x0008780601007387 */ /* 0x0005e20000100a00 */
[----:B0-----:R-:W3:Y:S01]  /*c6300*/  LDL.LU R20, [R1+0x7f0] ;  /* 0x0007f00001147983 */ /* 0x001ee20000300800 */
[----:B------:R-:W3:Y:S02]  /*c6310*/  LDL.LU R21, [R1+0x7f4] ;  /* 0x0007f40001157983 */ /* 0x000ee40000300800 */
[----:B-1----:R-:W3:Y:S02]  /*c6320*/  LDL.LU R22, [R1+0x7f8] ;  /* 0x0007f80001167983 */ /* 0x002ee40000300800 */
[----:B------:R-:W3:Y:S01]  /*c6330*/  LDL.LU R23, [R1+0x7fc] ;  /* 0x0007fc0001177983 */ /* 0x000ee20000300800 */
[----:B----4-:R-:W4:Y:S01]  /*c6340*/  LDL.LU R4, [R1+0x840] ;  /* 0x0008400001047983 */ /* 0x010f220000300800 */
[----:B------:R-:W4:Y:S02]  /*c6350*/  LDL.LU R5, [R1+0x844] ;  /* 0x0008440001057983 */ /* 0x000f240000300800 */
[----:B--2---:R-:W2:Y:S02]  /*c6360*/  LDL.LU R6, [R1+0x848] ;  /* 0x0008480001067983 */ /* 0x004ea40000300800 */
[----:B------:R-:W2:Y:S01]  /*c6370*/  LDL.LU R7, [R1+0x84c] ;  /* 0x00084c0001077983 */ /* 0x000ea20000300800 */
[----:B------:R-:W3:Y:S01]  /*c6380*/  LDL.LU R24, [R1+0x850] ;  /* 0x0008500001187983 */ /* 0x000ee20000300800 */
[----:B------:R-:W-:-:S02]  /*c6390*/  IMAD.MOV.U32 R28, RZ, RZ, R26 ;  /* 0x000000ffff1c7224 */ /* 0x000fc400078e001a */
[----:B------:R-:W3:Y:S02]  /*c63a0*/  LDL.LU R25, [R1+0x854] ;  /* 0x0008540001197983 */ /* 0x000ee40000300800 */
[----:B------:R-:W-:Y:S01]  /*c63b0*/  IMAD.MOV.U32 R29, RZ, RZ, R27 ;  /* 0x000000ffff1d7224 */ /* 0x000fe200078e001b */
[----:B------:R-:W3:Y:S01]  /*c63c0*/  LDL.LU R26, [R1+0x858] ;  /* 0x00085800011a7983 */ /* 0x000ee20000300800 */
[----:B------:R-:W3:Y:S03]  /*c63d0*/  LDL.LU R27, [R1+0x85c] ;  /* 0x00085c00011b7983 */ /* 0x000ee60000300800 */
[----:B--2---:R0:W-:Y:S01]  /*c63e0*/  STL.64 [R1+0x4c08], R6 ;  /* 0x004c080601007387 */ /* 0x0041e20000100a00 */
[----:B----4-:R-:W-:Y:S03]  /*c63f0*/  STL.64 [R1+0x4c00], R4 ;  /* 0x004c000401007387 */ /* 0x010fe60000100a00 */
[----:B0-----:R-:W2:Y:S01]  /*c6400*/  LDL.64 R6, [R1+0x58] ;  /* 0x0000580001067983 */ /* 0x001ea20000100a00 */
[----:B---3--:R0:W-:Y:S02]  /*c6410*/  STL.64 [R1+0x4b98], R22 ;  /* 0x004b981601007387 */ /* 0x0081e40000100a00 */
[----:B------:R-:W-:Y:S01]  /*c6420*/  STL.64 [R1+0x4b90], R20 ;  /* 0x004b901401007387 */ /* 0x000fe20000100a00 */
[----:B0-----:R-:W3:Y:S04]  /*c6430*/  LDL.64 R22, [R1+0x8] ;  /* 0x0000080001167983 */ /* 0x001ee80000100a00 */
[----:B---3--:R0:W-:Y:S04]  /*c6440*/  STL.64 [R1+0x4bb0], R22 ;  /* 0x004bb01601007387 */ /* 0x0081e80000100a00 */
[----:B0-----:R-:W3:Y:S04]  /*c6450*/  LDL.64 R22, [R1+0x18] ;  /* 0x0000180001167983 */ /* 0x001ee80000100a00 */
[----:B---3--:R0:W-:Y:S04]  /*c6460*/  STL.64 [R1+0x4bc8], R22 ;  /* 0x004bc81601007387 */ /* 0x0081e80000100a00 */
[----:B0-----:R-:W3:Y:S04]  /*c6470*/  LDL.64 R22, [R1+0x28] ;  /* 0x0000280001167983 */ /* 0x001ee80000100a00 */
[----:B---3--:R0:W-:Y:S01]  /*c6480*/  STL.64 [R1+0x4bd8], R22 ;  /* 0x004bd81601007387 */ /* 0x0081e20000100a00 */
[----:B------:R-:W3:Y:S02]  /*c6490*/  LDL.LU R20, [R1+0x860] ;  /* 0x0008600001147983 */ /* 0x000ee40000300800 */
[----:B------:R-:W3:Y:S01]  /*c64a0*/  LDL.LU R21, [R1+0x864] ;  /* 0x0008640001157983 */ /* 0x000ee20000300800 */
[----:B0-----:R-:W3:Y:S01]  /*c64b0*/  LDL.LU R22, [R1+0x868] ;  /* 0x0008680001167983 */ /* 0x001ee20000300800 */
[----:B------:R-:W3:Y:S02]  /*c64c0*/  LDL.LU R23, [R1+0x86c] ;  /* 0x00086c0001177983 */ /* 0x000ee40000300800 */
[----:B------:R-:W-:Y:S02]  /*c64d0*/  STL [R1+0x499c], R29 ;  /* 0x00499c1d01007387 */ /* 0x000fe40000100800 */
[----:B------:R-:W-:Y:S02]  /*c64e0*/  STL [R1+0x4998], R28 ;  /* 0x0049981c01007387 */ /* 0x000fe40000100800 */
[----:B------:R-:W-:-:S02]  /*c64f0*/  IMAD.MOV.U32 R13, RZ, RZ, R10 ;  /* 0x000000ffff0d7224 */ /* 0x000fc400078e000a */
[----:B------:R-:W-:Y:S01]  /*c6500*/  IMAD.MOV.U32 R0, RZ, RZ, R11 ;  /* 0x000000ffff007224 */ /* 0x000fe200078e000b */
[C---:B---3--:R-:W-:Y:S11]  /*c6510*/  HMMA.16816.F32 R20, R16.reuse, R10, R20 ;  /* 0x0000000a1014723c */ /* 0x048ff60000001814 */
[----:B------:R-:W-:Y:S11]  /*c6520*/  @!UPT UIADD3 URZ, URZ, URZ, URZ ;  /* 0x0000003f3f3ff290 */ /* 0x000ff6000fffe03f */
[----:B------:R-:W-:Y:S01]  /*c6530*/  @!UPT UIADD3 URZ, URZ, URZ, URZ ;  /* 0x0000003f3f3ff290 */ /* 0x000fe2000fffe03f */
[----:B------:R-:W-:Y:S01]  /*c6540*/  STL.64 [R1+0x860], R20 ;  /* 0x0008601401007387 */ /* 0x000fe20000100a00 */
[----:B------:R0:W-:Y:S02]  /*c6550*/  STL.64 [R1+0x868], R22 ;  /* 0x0008681601007387 */ /* 0x0001e40000100a00 */
[----:B------:R-:W3:Y:S02]  /*c6560*/  LDL.LU R8, [R1+0x830] ;  /* 0x0008300001087983 */ /* 0x000ee40000300800 */
[----:B------:R-:W3:Y:S01]  /*c6570*/  LDL.LU R9, [R1+0x834] ;  /* 0x0008340001097983 */ /* 0x000ee20000300800 */
[----:B------:R-:W4:Y:S01]  /*c6580*/  LDL.LU R10, [R1+0x838] ;  /* 0x00083800010a7983 */ /* 0x000f220000300800 */
[----:B------:R-:W4:Y:S01]  /*c6590*/  LDL.LU R11, [R1+0x83c] ;  /* 0x00083c00010b7983 */ /* 0x000f220000300800 */
[----:B--2---:R-:W-:Y:S02]  /*c65a0*/  HMMA.16816.F32 R24, R16, R6, R24 ;  /* 0x000000061018723c */ /* 0x004fe40000001818 */
[----:B----4-:R1:W-:Y:S01]  /*c65b0*/  STL.64 [R1+0x4bf0], R10 ;  /* 0x004bf00a01007387 */ /* 0x0103e20000100a00 */
[----:B---3--:R-:W-:Y:S02]  /*c65c0*/  STL.64 [R1+0x4be8], R8 ;  /* 0x004be80801007387 */ /* 0x008fe40000100a00 */
[----:B0-----:R-:W2:Y:S01]  /*c65d0*/  LDL.64 R22, [R1+0x38] ;  /* 0x0000380001167983 */ /* 0x001ea20000100a00 */
[----:B-1----:R-:W3:Y:S01]  /*c65e0*/  LDL.64 R10, [R1+0x48] ;  /* 0x00004800010a7983 */ /* 0x002ee20000100a00 */
[----:B------:R0:W-:Y:S02]  /*c65f0*/  STL [R1+0x49a0], R13 ;  /* 0x0049a00d01007387 */ /* 0x0001e40000100800 */
[----:B------:R1:W-:Y:S02]  /*c6600*/  STL.64 [R1+0x4bd0], R14 ;  /* 0x004bd00e01007387 */ /* 0x0003e40000100a00 */
[----:B------:R-:W4:Y:S01]  /*c6610*/  LDL.LU R12, [R1+0x820] ;  /* 0x00082000010c7983 */ /* 0x000f220000300800 */
[----:B0-----:R-:W4:Y:S01]  /*c6620*/  LDL.LU R13, [R1+0x824] ;  /* 0x00082400010d7983 */ /* 0x001f220000300800 */
[----:B-1----:R-:W4:Y:S02]  /*c6630*/  LDL.LU R14, [R1+0x828] ;  /* 0x00082800010e7983 */ /* 0x002f240000300800 */
[----:B------:R-:W4:Y:S08]  /*c6640*/  LDL.LU R15, [R1+0x82c] ;  /* 0x00082c00010f7983 */ /* 0x000f300000300800 */
[----:B------:R-:W-:Y:S01]  /*c6650*/  STL.64 [R1+0x850], R24 ;  /* 0x0008501801007387 */ /* 0x000fe20000100a00 */
[----:B------:R0:W-:Y:S04]  /*c6660*/  STL.64 [R1+0x858], R26 ;  /* 0x0008581a01007387 */ /* 0x0001e80000100a00 */
[----:B0-----:R-:W2:Y:S01]  /*c6670*/  LDL.LU.64 R26, [R1+0x4c10] ;  /* 0x004c1000011a7983 */ /* 0x001ea20000300a00 */
[----:B------:R-:W-:-:S02]  /*c6680*/  IMAD.MOV.U32 R25, RZ, RZ, R6 ;  /* 0x000000ffff197224 */ /* 0x000fc400078e0006 */
[----:B------:R-:W-:Y:S02]  /*c6690*/  IMAD.MOV.U32 R24, RZ, RZ, R7 ;  /* 0x000000ffff187224 */ /* 0x000fe400078e0007 */
[----:B------:R-:W3:Y:S01]  /*c66a0*/  LDL.LU.64 R6, [R1+0x4c08] ;  /* 0x004c080001067983 */ /* 0x000ee20000300a00 */
[----:B------:R-:W3:Y:S03]  /*c66b0*/  LDL.LU.64 R4, [R1+0x4c00] ;  /* 0x004c000001047983 */ /* 0x000ee60000300a00 */
        /* <DEDUP_REMOVED lines=14> */
[----:B------:R0:W-:Y:S01]  /*c67a0*/  STL.64 [R1+0x840], R4 ;  /* 0x0008400401007387 */ /* 0x0001e20000100a00 */
[----:B------:R1:W-:Y:S02]  /*c67b0*/  STL.64 [R1+0x848], R6 ;  /* 0x0008480601007387 */ /* 0x0003e40000100a00 */
[----:B0-----:R-:W-:Y:S01]  /*c67c0*/  IMAD.MOV.U32 R5, RZ, RZ, R10 ;  /* 0x000000ffff057224 */ /* 0x001fe200078e000a */
[----:B-1----:R-:W3:Y:S01]  /*c67d0*/  LDL.LU.64 R6, [R1+0x4bf8] ;  /* 0x004bf80001067983 */ /* 0x002ee20000300a00 */
[----:B------:R-:W-:Y:S02]  /*c67e0*/  IMAD.MOV.U32 R4, RZ, RZ, R11 ;  /* 0x000000ffff047224 */ /* 0x000fe400078e000b */
[----:B------:R-:W2:Y:S02]  /*c67f0*/  LDL.LU.64 R10, [R1+0x4bf0] ;  /* 0x004bf000010a7983 */ /* 0x000ea40000300a00 */
[----:B------:R-:W2:Y:S02]  /*c6800*/  LDL.LU.64 R8, [R1+0x4be8] ;  /* 0x004be80001087983 */ /* 0x000ea40000300a00 */
[C---:B--2---:R-:W-:Y:S01]  /*c6810*/  HMMA.16816.F32 R8, R16.reuse, R22, R8 ;  /* 0x000000161008723c */ /* 0x044fe20000001808 */
[----:B---3--:R-:W-:Y:S01]  /*c6820*/  STL.64 [R1+0x4b00], R6 ;  /* 0x004b000601007387 */ /* 0x008fe20000100a00 */
        /* <DEDUP_REMOVED lines=11> */
[----:B------:R-:W4:Y:S02]  /*c68e0*/  LDL.LU.64 R22, [R1+0x4bd8] ;  /* 0x004bd80001167983 */ /* 0x000f240000300a00 */
[C---:B----4-:R-:W-:Y:S01]  /*c68f0*/  HMMA.16816.F32 R12, R16.reuse, R22, R12 ;  /* 0x00000016100c723c */ /* 0x050fe2000000180c */
[----:B------:R-:W-:Y:S11]  /*c6900*/  IMAD.MOV.U32 R2, RZ, RZ, R22 ;  /* 0x000000ffff027224 */ /* 0x000ff600078e0016 */
[----:B------:R-:W-:Y:S11]  /*c6910*/  @!UPT UIADD3 URZ, URZ, URZ, URZ ;  /* 0x0000003f3f3ff290 */ /* 0x000ff6000fffe03f */
[----:B------:R0:W-:Y:S01]  /*c6920*/  STL.64 [R1+0x820], R12 ;  /* 0x0008200c01007387 */ /* 0x0001e20000100a00 */
[----:B------:R1:W-:Y:S02]  /*c6930*/  STL.64 [R1+0x828], R14 ;  /* 0x0008280e01007387 */ /* 0x0003e40000100a00 */
[----:B0-----:R-:W-:Y:S01]  /*c6940*/  IMAD.MOV.U32 R12, RZ, RZ, R23 ;  /* 0x000000ffff0c7224 */ /* 0x001fe200078e0017 */
[----:B-1----:R-:W4:Y:S01]  /*c6950*/  LDL.LU.64 R14, [R1+0x4bd0] ;  /* 0x004bd000010e7983 */ /* 0x002f220000300a00 */
[----:B------:R-:W2:Y:S02]  /*c6960*/  LDL.LU.64 R22, [R1+0x4bc8] ;  /* 0x004bc80001167983 */ /* 0x000ea40000300a00 */
        /* <DEDUP_REMOVED lines=27> */
[----:B------:R0:W-:Y:S02]  /*c6b20*/  STL.64 [R1+0x49a8], R24 ;  /* 0x0049a81801007387 */ /* 0x0001e40000100a00 */
[----:B----4-:R-:W-:Y:S01]  /*c6b30*/  IMAD.MOV.U32 R26, RZ, RZ, R14 ;  /* 0x000000ffff1a7224 */ /* 0x010fe200078e000e */
[----:B0-----:R-:W4:Y:S01]  /*c6b40*/  LDL.LU R24, [R1+0x760] ;  /* 0x0007600001187983 */ /* 0x001f220000300800 */
[----:B------:R-:W4:Y:S02]  /*c6b50*/  LDL.LU R25, [R1+0x764] ;  /* 0x0007640001197983 */ /* 0x000f240000300800 */
[----:B------:R-:W4:Y:S02]  /*c6b60*/  LDL.LU R14, [R1+0x4b7c] ;  /* 0x004b7c00010e7983 */ /* 0x000f240000300800 */
[----:B------:R-:W-:-:S02]  /*c6b70*/  IMAD.MOV.U32 R27, RZ, RZ, R15 ;  /* 0x000000ffff1b7224 */ /* 0x000fc400078e000f */
[----:B------:R-:W4:Y:S03]  /*c6b80*/  LDL.LU R15, [R1+0x4b78] ;  /* 0x004b7800010f7983 */ /* 0x000f260000300800 */
[----:B------:R3:W-:Y:S02]  /*c6b90*/  STL.64 [R1+0x49b8], R26 ;  /* 0x0049b81a01007387 */ /* 0x0007e40000100a00 */
[----:B---3--:R-:W-:Y:S02]  /*c6ba0*/  IMAD.MOV.U32 R27, RZ, RZ, R11 ;  /* 0x000000ffff1b7224 */ /* 0x008fe400078e000b */
[----:B--2---:R-:W-:Y:S01]  /*c6bb0*/  IMAD.MOV.U32 R26, RZ, RZ, R21 ;  /* 0x000000ffff1a7224 */ /* 0x004fe200078e0015 */
[----:B----4-:R-:W-:Y:S01]  /*c6bc0*/  HMMA.16816.F32 R4, R16, R14, R4 ;  /* 0x0000000e1004723c */ /* 0x010fe20000001804 */
[----:B------:R-:W-:Y:S01]  /*c6bd0*/  STL.64 [R1+0x49b0], R24 ;  /* 0x0049b01801007387 */ /* 0x000fe20000100a00 */
[----:B------:R-:W2:Y:S02]  /*c6be0*/  LDL.LU R21, [R1+0x4b74] ;  /* 0x004b740001157983 */ /* 0x000ea40000300800 */
[----:B------:R-:W3:Y:S02]  /*c6bf0*/  LDL.LU R11, [R1+0x4b70] ;  /* 0x004b7000010b7983 */ /* 0x000ee40000300800 */
        /* <DEDUP_REMOVED lines=8> */
[----:B------:R-:W4:Y:S03]  /*c6c80*/  LDL.LU R20, [R1+0x4b64] ;  /* 0x004b640001147983 */ /* 0x000f260000300800 */
[----:B------:R-:W-:Y:S02]  /*c6c90*/  STL.64 [R1+0x7e0], R4 ;  /* 0x0007e00401007387 */ /* 0x000fe40000100a00 */
[----:B------:R-:W-:Y:S02]  /*c6ca0*/  STL.64 [R1+0x7e8], R6 ;  /* 0x0007e80601007387 */ /* 0x000fe40000100a00 */
[----:B------:R-:W4:Y:S01]  /*c6cb0*/  LDL.LU R10, [R1+0x4b60] ;  /* 0x004b6000010a7983 */ /* 0x000f220000300800 */
[----:B------:R-:W-:Y:S01]  /*c6cc0*/  STL.64 [R1+0x49f8], R26 ;  /* 0x0049f81a01007387 */ /* 0x000fe20000100a00 */
[----:B------:R-:W-:Y:S02]  /*c6cd0*/  STL.64 [R1+0x48b0], R14 ;  /* 0x0048b00e01007387 */ /* 0x000fe40000100a00 */
[----:B------:R0:W-:Y:S02]  /*c6ce0*/  STL.64 [R1+0x49c0], R12 ;  /* 0x0049c00c01007387 */ /* 0x0001e40000100a00 */
[----:B0-----:R-:W4:Y:S01]  /*c6cf0*/  LDL.LU R12, [R1+0x770] ;  /* 0x00077000010c7983 */ /* 0x001f220000300800 */
[----:B------:R-:W4:Y:S02]  /*c6d00*/  LDL.LU R13, [R1+0x774] ;  /* 0x00077400010d7983 */ /* 0x000f240000300800 */
[----:B------:R-:W4:Y:S02]  /*c6d10*/  LDL.LU R14, [R1+0x778] ;  /* 0x00077800010e7983 */ /* 0x000f240000300800 */
[----:B------:R-:W4:Y:S02]  /*c6d20*/  LDL.LU R15, [R1+0x77c] ;  /* 0x00077c00010f7983 */ /* 0x000f240000300800 */
[----:B--2---:R-:W-:-:S02]  /*c6d30*/  IMAD.MOV.U32 R27, RZ, RZ, R21 ;  /* 0x000000ffff1b7224 */ /* 0x004fc400078e0015 */
[----:B---3--:R-:W-:Y:S02]  /*c6d40*/  IMAD.MOV.U32 R26, RZ, RZ, R11 ;  /* 0x000000ffff1a7224 */ /* 0x008fe400078e000b */
[----:B------:R-:W2:Y:S01]  /*c6d50*/  LDL.LU R11, [R1+0x4b5c] ;  /* 0x004b5c00010b7983 */ /* 0x000ea20000300800 */
[----:B------:R-:W3:Y:S02]  /*c6d60*/  LDL.LU R21, [R1+0x4b58] ;  /* 0x004b580001157983 */ /* 0x000ee40000300800 */
[----:B------:R4:W-:Y:S02]  /*c6d70*/  STL.64 [R1+0x4a10], R26 ;  /* 0x004a101a01007387 */ /* 0x0009e40000100a00 */
[----:B----4-:R-:W-:Y:S02]  /*c6d80*/  IMAD.MOV.U32 R26, RZ, RZ, R23 ;  /* 0x000000ffff1a7224 */ /* 0x010fe400078e0017 */
[----:B------:R-:W-:Y:S01]  /*c6d90*/  IMAD.MOV.U32 R27, RZ, RZ, R22 ;  /* 0x000000ffff1b7224 */ /* 0x000fe200078e0016 */
[----:B------:R-:W4:Y:S01]  /*c6da0*/  LDL.LU R23, [R1+0x4b54] ;  /* 0x004b540001177983 */ /* 0x000f220000300800 */
[----:B------:R-:W2:Y:S03]  /*c6db0*/  LDL.LU R22, [R1+0x4b50] ;  /* 0x004b500001167983 */ /* 0x000ea60000300800 */
[----:B------:R0:W-:Y:S02]  /*c6dc0*/  STL.64 [R1+0x4a28], R26 ;  /* 0x004a281a01007387 */ /* 0x0001e40000100a00 */
[----:B0-----:R-:W-:-:S02]  /*c6dd0*/  IMAD.MOV.U32 R27, RZ, RZ, R20 ;  /* 0x000000ffff1b7224 */ /* 0x001fc400078e0014 */
[----:B------:R-:W-:Y:S01]  /*c6de0*/  IMAD.MOV.U32 R26, RZ, RZ, R10 ;  /* 0x000000ffff1a7224 */ /* 0x000fe200078e000a */
[----:B------:R-:W-:Y:S01]  /*c6df0*/  STL.64 [R1+0x49d8], R14 ;  /* 0x0049d80e01007387 */ /* 0x000fe20000100a00 */
[----:B------:R0:W-:Y:S03]  /*c6e00*/  STL.64 [R1+0x49d0], R12 ;  /* 0x0049d00c01007387 */ /* 0x0001e60000100a00 */
[----:B0-----:R-:W2:Y:S01]  /*c6e10*/  LDL.LU R12, [R1+0x780] ;  /* 0x00078000010c7983 */ /* 0x001ea20000300800 */
[----:B------:R-:W2:Y:S02]  /*c6e20*/  LDL.LU R13, [R1+0x784] ;  /* 0x00078400010d7983 */ /* 0x000ea40000300800 */
[----:B------:R-:W2:Y:S02]  /*c6e30*/  LDL.LU R14, [R1+0x788] ;  /* 0x00078800010e7983 */ /* 0x000ea40000300800 */
[----:B------:R-:W2:Y:S01]  /*c6e40*/  LDL.LU R15, [R1+0x78c] ;  /* 0x00078c00010f7983 */ /* 0x000ea20000300800 */
[----:B------:R-:W2:Y:S01]  /*c6e50*/  LDL.LU R10, [R1+0x4b4c] ;  /* 0x004b4c00010a7983 */ /* 0x000ea20000300800 */
[----:B------:R-:W2:Y:S02]  /*c6e60*/  LDL.LU R20, [R1+0x4b48] ;  /* 0x004b480001147983 */ /* 0x000ea40000300800 */
[----:B------:R-:W2:Y:S02]  /*c6e70*/  LDL R25, [R1+0x3ac4] ;  /* 0x003ac40001197983 */ /* 0x000ea40000100800 */
[----:B------:R-:W-:Y:S01]  /*c6e80*/  STL.64 [R1+0x4a48], R26 ;  /* 0x004a481a01007387 */ /* 0x000fe20000100a00 */
[----:B--2---:R-:W-:Y:S01]  /*c6e90*/  STL [R1+0x4a40], R25 ;  /* 0x004a401901007387 */ /* 0x004fe20000100800 */
[----:B------:R-:W-:Y:S02]  /*c6ea0*/  STL.64 [R1+0x49f0], R14 ;  /* 0x0049f00e01007387 */ /* 0x000fe40000100a00 */
[----:B------:R0:W-:Y:S02]  /*c6eb0*/  STL.64 [R1+0x49e8], R12 ;  /* 0x0049e80c01007387 */ /* 0x0001e40000100a00 */
[----:B0-----:R-:W2:Y:S01]  /*c6ec0*/  LDL.LU R12, [R1+0x790] ;  /* 0x00079000010c7983 */ /* 0x001ea20000300800 */
[----:B------:R-:W2:Y:S02]  /*c6ed0*/  LDL.LU R13, [R1+0x794] ;  /* 0x00079400010d7983 */ /* 0x000ea40000300800 */
[----:B------:R-:W2:Y:S02]  /*c6ee0*/  LDL.LU R14, [R1+0x798] ;  /* 0x00079800010e7983 */ /* 0x000ea40000300800 */
[----:B------:R-:W2:Y:S01]  /*c6ef0*/  LDL.LU R15, [R1+0x79c] ;  /* 0x00079c00010f7983 */ /* 0x000ea20000300800 */
[----:B------:R-:W2:Y:S01]  /*c6f00*/  LDL.LU R24, [R1+0x3e0] ;  /* 0x0003e00001187983 */ /* 0x000ea20000300800 */
[----:B------:R-:W2:Y:S02]  /*c6f10*/  LDL.LU R25, [R1+0x3e4] ;  /* 0x0003e40001197983 */ /* 0x000ea40000300800 */
[----:B------:R-:W2:Y:S02]  /*c6f20*/  LDL.LU R26, [R1+0x3e8] ;  /* 0x0003e800011a7983 */ /* 0x000ea40000300800 */
[----:B------:R-:W2:Y:S02]  /*c6f30*/  LDL.LU R27, [R1+0x3ec] ;  /* 0x0003ec00011b7983 */ /* 0x000ea40000300800 */
[----:B--2---:R3:W-:Y:S01]  /*c6f40*/  STL.64 [R1+0x4a58], R26 ;  /* 0x004a581a01007387 */ /* 0x0047e20000100a00 */
[----:B------:R-:W-:Y:S02]  /*c6f50*/  STL.64 [R1+0x4a50], R24 ;  /* 0x004a501801007387 */ /* 0x000fe40000100a00 */
[----:B---3--:R-:W-:-:S02]  /*c6f60*/  IMAD.MOV.U32 R26, RZ, RZ, R21 ;  /* 0x000000ffff1a7224 */ /* 0x008fc400078e0015 */
[----:B------:R-:W-:Y:S01]  /*c6f70*/  IMAD.MOV.U32 R27, RZ, RZ, R11 ;  /* 0x000000ffff1b7224 */ /* 0x000fe200078e000b */
[----:B------:R-:W2:Y:S01]  /*c6f80*/  LDL.LU R21, [R1+0x4b44] ;  /* 0x004b440001157983 */ /* 0x000ea20000300800 */
[----:B------:R-:W3:Y:S03]  /*c6f90*/  LDL.LU R11, [R1+0x4b40] ;  /* 0x004b4000010b7983 */ /* 0x000ee60000300800 */
[----:B------:R0:W-:Y:S02]  /*c6fa0*/  STL.64 [R1+0x4a70], R26 ;  /* 0x004a701a01007387 */ /* 0x0001e40000100a00 */
[----:B0-----:R-:W-:Y:S02]  /*c6fb0*/  IMAD.MOV.U32 R26, RZ, RZ, R22 ;  /* 0x000000ffff1a7224 */ /* 0x001fe400078e0016 */
[----:B----4-:R-:W-:Y:S01]  /*c6fc0*/  IMAD.MOV.U32 R27, RZ, RZ, R23 ;  /* 0x000000ffff1b7224 */ /* 0x010fe200078e0017 */
[----:B------:R-:W4:Y:S01]  /*c6fd0*/  LDL.LU R22, [R1+0x4b3c] ;  /* 0x004b3c0001167983 */ /* 0x000f220000300800 */
[----:B------:R-:W2:Y:S03]  /*c6fe0*/  LDL.LU R23, [R1+0x4b38] ;  /* 0x004b380001177983 */ /* 0x000ea60000300800 */
[----:B------:R-:W-:Y:S01]  /*c6ff0*/  STL.64 [R1+0x4a88], R26 ;  /* 0x004a881a01007387 */ /* 0x000fe20000100a00 */
[----:B------:R-:W-:Y:S02]  /*c7000*/  STL.64 [R1+0x4a08], R14 ;  /* 0x004a080e01007387 */ /* 0x000fe40000100a00 */
[----:B------:R0:W-:Y:S02]  /*c7010*/  STL.64 [R1+0x4a00], R12 ;  /* 0x004a000c01007387 */ /* 0x0001e40000100a00 */
        /* <DEDUP_REMOVED lines=24> */
[----:B------:R-:W-:-:S02]  /*c71a0*/  IMAD.MOV.U32 R14, RZ, RZ, R10 ;  /* 0x000000ffff0e7224 */ /* 0x000fc400078e000a */
[----:B---3--:R-:W-:Y:S01]  /*c71b0*/  IMAD.MOV.U32 R15, RZ, RZ, R11 ;  /* 0x000000ffff0f7224 */ /* 0x008fe200078e000b */
[----:B------:R-:W3:Y:S01]  /*c71c0*/  LDL.LU R10, [R1+0x4b24] ;  /* 0x004b2400010a7983 */ /* 0x000ee20000300800 */
[----:B------:R-:W3:Y:S02]  /*c71d0*/  LDL.LU R11, [R1+0x4b20] ;  /* 0x004b2000010b7983 */ /* 0x000ee40000300800 */
[----:B------:R-:W-:Y:S02]  /*c71e0*/  IMAD.MOV.U32 R26, RZ, RZ, R23 ;  /* 0x000000ffff1a7224 */ /* 0x000fe400078e0017 */
[----:B----4-:R-:W-:-:S05]  /*c71f0*/  IMAD.MOV.U32 R27, RZ, RZ, R22 ;  /* 0x000000ffff1b7224 */ /* 0x010fca00078e0016 */
[----:B------:R-:W-:Y:S01]  /*c7200*/  STL.64 [R1+0x4ad0], R26 ;  /* 0x004ad01a01007387 */ /* 0x000fe20000100a00 */
[----:B------:R-:W-:Y:S03]  /*c7210*/  STL.64 [R1+0x4a68], R14 ;  /* 0x004a680e01007387 */ /* 0x000fe60000100a00 */
[----:B--2---:R0:W-:Y:S04]  /*c7220*/  STL.64 [R1+0x4a60], R12 ;  /* 0x004a600c01007387 */ /* 0x0041e80000100a00 */
[----:B0-----:R-:W2:Y:S01]  /*c7230*/  LDL.LU R12, [R1+0x3f0] ;  /* 0x0003f000010c7983 */ /* 0x001ea20000300800 */
[----:B------:R-:W2:Y:S02]  /*c7240*/  LDL.LU R13, [R1+0x3f4] ;  /* 0x0003f400010d7983 */ /* 0x000ea40000300800 */
[----:B---3--:R-:W-:-:S02]  /*c7250*/  IMAD.MOV.U32 R14, RZ, RZ, R10 ;  /* 0x000000ffff0e7224 */ /* 0x008fc400078e000a */
[----:B------:R-:W-:Y:S01]  /*c7260*/  IMAD.MOV.U32 R15, RZ, RZ, R11 ;  /* 0x000000ffff0f7224 */ /* 0x000fe200078e000b */
[----:B------:R-:W3:Y:S01]  /*c7270*/  LDL.LU R10, [R1+0x4b1c] ;  /* 0x004b1c00010a7983 */ /* 0x000ee20000300800 */
[----:B------:R-:W4:Y:S02]  /*c7280*/  LDL.LU R11, [R1+0x4b18] ;  /* 0x004b1800010b7983 */ /* 0x000f240000300800 */
[----:B------:R-:W-:Y:S02]  /*c7290*/  IMAD.MOV.U32 R27, RZ, RZ, R20 ;  /* 0x000000ffff1b7224 */ /* 0x000fe400078e0014 */
[----:B------:R-:W-:Y:S01]  /*c72a0*/  IMAD.MOV.U32 R26, RZ, RZ, R21 ;  /* 0x000000ffff1a7224 */ /* 0x000fe200078e0015 */
        /* <DEDUP_REMOVED lines=18> */
[----:B----4-:R-:W-:-:S02]  /*c73d0*/  IMAD.MOV.U32 R14, RZ, RZ, R11 ;  /* 0x000000ffff0e7224 */ /* 0x010fc400078e000b */
        /* <DEDUP_REMOVED lines=29> */
[----:B------:R-:W-:Y:S01]  /*c75b0*/  STL.64 [R1+0x4880], R10 ;  /* 0x0048800a01007387 */ /* 0x000fe20000100a00 */
[----:B---3--:R-:W-:Y:S01]  /*c75c0*/  HMMA.16816.F32 R16, R16, R6, R20 ;  /* 0x000000061010723c */ /* 0x008fe20000001814 */
[----:B------:R-:W2:Y:S01]  /*c75d0*/  LDL.LU.64 R22, [R1+0x4af0] ;  /* 0x004af00001167983 */ /* 0x000ea20000300a00 */
[----:B------:R-:W2:Y:S11]  /*c75e0*/  LDL.LU.64 R20, [R1+0x4ae8] ;  /* 0x004ae80001147983 */ /* 0x000eb60000300a00 */
[----:B------:R-:W-:Y:S10]  /*c75f0*/  @!UPT UIADD3 URZ, URZ, URZ, URZ ;  /* 0x0000003f3f3ff290 */ /* 0x000ff4000fffe03f */
[----:B------:R-:W-:Y:S01]  /*c7600*/  STL.64 [R1+0xaf0], R16 ;  /* 0x000af01001007387 */ /* 0x000fe20000100a00 */
[----:B------:R0:W-:Y:S03]  /*c7610*/  STL.64 [R1+0xaf8], R18 ;  /* 0x000af81201007387 */ /* 0x0001e60000100a00 */
[----:B0-----:R-:W3:Y:S04]  /*c7620*/  LDL R18, [R1+0x158] ;  /* 0x0001580001127983 */ /* 0x001ee80000100800 */
[----:B------:R-:W3:Y:S01]  /*c7630*/  LDL R19, [R1+0x15c] ;  /* 0x00015c0001137983 */ /* 0x000ee20000100800 */
[----:B------:R-:W-:Y:S01]  /*c7640*/  STL.64 [R1+0x4878], R6 ;  /* 0x0048780601007387 */ /* 0x000fe20000100a00 */
        /* <DEDUP_REMOVED lines=43> */
[C---:B---3--:R-:W-:Y:S01]  /*c7900*/  HMMA.16816.F32 R16, R20.reuse, R18, R24 ;  /* 0x000000121410723c */ /* 0x048fe20000001818 */
[----:B------:R-:W2:Y:S01]  /*c7910*/  LDL.LU.64 R26, [R1+0x4a48] ;  /* 0x004a4800011a7983 */ /* 0x000ea20000300a00 */
[----:B------:R-:W3:Y:S11]  /*c7920*/  LDL.LU R25, [R1+0x4a40] ;  /* 0x004a400001197983 */ /* 0x000ef60000300800 */
[----:B------:R-:W-:Y:S10]  /*c7930*/  @!UPT UIADD3 URZ, URZ, URZ, URZ ;  /* 0x0000003f3f3ff290 */ /* 0x000ff4000fffe03f */
[----:B------:R-:W-:Y:S01]  /*c7940*/  STL.64 [R1+0xbf0], R16 ;  /* 0x000bf01001007387 */ /* 0x000fe20000100a00 */
[----:B------:R-:W-:Y:S03]  /*c7950*/  STL.64 [R1+0xbf8], R18 ;  /* 0x000bf81201007387 */ /* 0x000fe60000100a00 */
[----:B---3--:R2:W0:Y:S02]  /*c7960*/  LDSM.16.MT88.4 R16, [R25+0x23800] ;  /* 0x023800001910783b */ /* 0x0084240000004200 */
[C---:B--2---:R-:W-:Y:S02]  /*c7970*/  HMMA.16816.F32 R24, R20.reuse, R26, R12 ;  /* 0x0000001a1418723c */ /* 0x044fe4000000180c */
[----:B0-----:R0:W-:Y:S01]  /*c7980*/  STL.64 [R1+0x4808], R18 ;  /* 0x0048081201007387 */ /* 0x0011e20000100a00 */
[----:B------:R-:W-:Y:S03]  /*c7990*/  STL.64 [R1+0x4800], R16 ;  /* 0x0048001001007387 */ /* 0x000fe60000100a00 */
[----:B0-----:R-:W2:Y:S04]  /*c79a0*/  LDL R18, [R1+0xe8] ;  /* 0x0000e80001127983 */ /* 0x001ea80000100800 */
[----:B------:R-:W2:Y:S01]  /*c79b0*/  LDL R19, [R1+0xec] ;  /* 0x0000ec0001137983 */ /* 0x000ea20000100800 */
[----:B------:R-:W3:Y:S02]  /*c79c0*/  LDL.LU.64 R14, [R1+0x4a38] ;  /* 0x004a3800010e7983 */ /* 0x000ee40000300a00 */
[----:B------:R-:W3:Y:S10]  /*c79d0*/  LDL.LU.64 R12, [R1+0x4a30] ;  /* 0x004a3000010c7983 */ /* 0x000ef40000300a00 */
[----:B------:R-:W-:Y:S01]  /*c79e0*/  STL.64 [R1+0x7c0], R24 ;  /* 0x0007c01801007387 */ /* 0x000fe20000100a00 */
[----:B------:R0:W-:Y:S04]  /*c79f0*/  STL.64 [R1+0x7c8], R26 ;  /* 0x0007c81a01007387 */ /* 0x0001e80000100a00 */
[----:B0-----:R-:W3:Y:S02]  /*c7a00*/  LDL.LU.64 R26, [R1+0x4a28] ;  /* 0x004a2800011a7983 */ /* 0x001ee40000300a00 */
[C---:B---3--:R-:W-:Y:S02]  /*c7a10*/  HMMA.16816.F32 R24, R20.reuse, R26, R12 ;  /* 0x0000001a1418723c */ /* 0x048fe4000000180c */
[----:B------:R-:W3:Y:S01]  /*c7a20*/  LDL.LU.64 R14, [R1+0x4a20] ;  /* 0x004a2000010e7983 */ /* 0x000ee20000300a00 */
[----:B------:R-:W3:Y:S11]  /*c7a30*/  LDL.LU.64 R12, [R1+0x4a18] ;  /* 0x004a1800010c7983 */ /* 0x000ef60000300a00 */
[----:B------:R-:W-:Y:S09]  /*c7a40*/  @!UPT UIADD3 URZ, URZ, URZ, URZ ;  /* 0x0000003f3f3ff290 */ /* 0x000ff2000fffe03f */
[----:B------:R-:W-:Y:S01]  /*c7a50*/  STL.64 [R1+0x7b0], R24 ;  /* 0x0007b01801007387 */ /* 0x000fe20000100a00 */
[----:B------:R0:W-:Y:S03]  /*c7a60*/  STL.64 [R1+0x7b8], R26 ;  /* 0x0007b81a01007387 */ /* 0x0001e60000100a00 */
        /* <DEDUP_REMOVED lines=23> */
[----:B------:R-:W3:Y:S11]  /*c7be0*/  LDL.LU.64 R12, [R1+0x49c0] ;  /* 0x0049c000010c7983 */ /* 0x000ef60000300a00 */
[----:B------:R-:W-:Y:S10]  /*c7bf0*/  @!UPT UIADD3 URZ, URZ, URZ, URZ ;  /* 0x0000003f3f3ff290 */ /* 0x000ff4000fffe03f */
[----:B------:R-:W-:Y:S01]  /*c7c00*/  STL.64 [R1+0x770], R24 ;  /* 0x0007701801007387 */ /* 0x000fe20000100a00 */
[----:B------:R0:W-:Y:S03]  /*c7c10*/  STL.64 [R1+0x778], R26 ;  /* 0x0007781a01007387 */ /* 0x0001e60000100a00 */
[----:B0-----:R-:W2:Y:S01]  /*c7c20*/  LDL.LU.64 R26, [R1+0x49b8] ;  /* 0x0049b800011a7983 */ /* 0x001ea20000300a00 */
[----:B------:R-:W2:Y:S02]  /*c7c30*/  LDL.LU.64 R24, [R1+0x49b0] ;  /* 0x0049b00001187983 */ /* 0x000ea40000300a00 */
[----:B--2---:R-:W-:Y:S01]  /*c7c40*/  HMMA.16816.F32 R16, R20, R18, R24 ;  /* 0x000000121410723c */ /* 0x004fe20000001818 */
[----:B------:R-:W2:Y:S11]  /*c7c50*/  LDL.LU.64 R24, [R1+0x49a8] ;  /* 0x0049a80001187983 */ /* 0x000eb60000300a00 */
[----:B------:R-:W-:Y:S11]  /*c7c60*/  @!UPT UIADD3 URZ, URZ, URZ, URZ ;  /* 0x0000003f3f3ff290 */ /* 0x000ff6000fffe03f */
[----:B------:R0:W-:Y:S01]  /*c7c70*/  STL.64 [R1+0x760], R16 ;  /* 0x0007601001007387 */ /* 0x0001e20000100a00 */
[----:B------:R1:W-:Y:S03]  /*c7c80*/  STL.64 [R1+0x768], R18 ;  /* 0x0007681201007387 */ /* 0x0003e60000100a00 */
[----:B0-----:R-:W2:Y:S01]  /*c7c90*/  LDL.LU R16, [R1+0x650] ;  /* 0x0006500001107983 */ /* 0x001ea20000300800 */
[----:B------:R-:W2:Y:S02]  /*c7ca0*/  LDL.LU R17, [R1+0x654] ;  /* 0x0006540001117983 */ /* 0x000ea40000300800 */
[----:B-1----:R-:W2:Y:S02]  /*c7cb0*/  LDL.LU R18, [R1+0x658] ;  /* 0x0006580001127983 */ /* 0x002ea40000300800 */
[----:B------:R-:W2:Y:S02]  /*c7cc0*/  LDL.LU R19, [R1+0x65c] ;  /* 0x00065c0001137983 */ /* 0x000ea40000300800 */
[----:B---3--:R-:W-:-:S02]  /*c7cd0*/  IMAD.MOV.U32 R26, RZ, RZ, R13 ;  /* 0x000000ffff1a7224 */ /* 0x008fc400078e000d */
[----:B------:R-:W-:Y:S01]  /*c7ce0*/  IMAD.MOV.U32 R27, RZ, RZ, R29 ;  /* 0x000000ffff1b7224 */ /* 0x000fe200078e001d */
[----:B------:R-:W3:Y:S01]  /*c7cf0*/  LDL.LU R13, [R1+0x49a0] ;  /* 0x0049a000010d7983 */ /* 0x000ee20000300800 */
[----:B------:R-:W3:Y:S03]  /*c7d00*/  LDL.LU R29, [R1+0x499c] ;  /* 0x00499c00011d7983 */ /* 0x000ee60000300800 */
[----:B------:R0:W-:Y:S01]  /*c7d10*/  STL.64 [R1+0x4848], R26 ;  /* 0x0048481a01007387 */ /* 0x0001e20000100a00 */
[----:B------:R-:W-:Y:S02]  /*c7d20*/  IMAD.MOV.U32 R6, RZ, RZ, R9 ;  /* 0x000000ffff067224 */ /* 0x000fe400078e0009 */
[----:B------:R-:W-:Y:S02]  /*c7d30*/  IMAD.MOV.U32 R7, RZ, RZ, R8 ;  /* 0x000000ffff077224 */ /* 0x000fe400078e0008 */
[----:B0-----:R-:W-:-:S02]  /*c7d40*/  IMAD.MOV.U32 R26, RZ, RZ, R28 ;  /* 0x000000ffff1a7224 */ /* 0x001fc400078e001c */
[----:B------:R-:W-:Y:S01]  /*c7d50*/  IMAD.MOV.U32 R27, RZ, RZ, R3 ;  /* 0x000000ffff1b7224 */ /* 0x000fe200078e0003 */
        /* <DEDUP_REMOVED lines=8> */
[----:B------:R0:W-:Y:S02]  /*c7de0*/  STL.64 [R1+0x4860], R26 ;  /* 0x0048601a01007387 */ /* 0x0001e40000100a00 */
[----:B0-----:R-:W-:-:S02]  /*c7df0*/  IMAD.MOV.U32 R26, RZ, RZ, R2 ;  /* 0x000000ffff1a7224 */ /* 0x001fc400078e0002 */
[----:B------:R-:W-:Y:S01]  /*c7e00*/  IMAD.MOV.U32 R27, RZ, RZ, R12 ;  /* 0x000000ffff1b7224 */ /* 0x000fe200078e000c */
[----:B------:R-:W2:Y:S01]  /*c7e10*/  LDL.LU R2, [R1+0x4990] ;  /* 0x0049900001027983 */ /* 0x000ea20000300800 */
[----:B------:R-:W2:Y:S03]  /*c7e20*/  LDL.LU R12, [R1+0x498c] ;  /* 0x00498c00010c7983 */ /* 0x000ea60000300800 */
[----:B------:R4:W-:Y:S01]  /*c7e30*/  STL.64 [R1+0x4888], R26 ;  /* 0x0048881a01007387 */ /* 0x0009e20000100a00 */
[----:B------:R0:W-:Y:S02]  /*c7e40*/  STL.64 [R1+0x4890], R6 ;  /* 0x0048900601007387 */ /* 0x0001e40000100a00 */
[----:B------:R-:W2:Y:S02]  /*c7e50*/  LDL.LU R8, [R1+0x6b0] ;  /* 0x0006b00001087983 */ /* 0x000ea40000300800 */
[----:B------:R-:W2:Y:S01]  /*c7e60*/  LDL.LU R9, [R1+0x6b4] ;  /* 0x0006b40001097983 */ /* 0x000ea20000300800 */
[----:B------:R-:W2:Y:S01]  /*c7e70*/  LDL.LU R10, [R1+0x6b8] ;  /* 0x0006b800010a7983 */ /* 0x000ea20000300800 */
[----:B------:R-:W2:Y:S02]  /*c7e80*/  LDL.LU R11, [R1+0x6bc] ;  /* 0x0006bc00010b7983 */ /* 0x000ea40000300800 */
[----:B----4-:R-:W-:-:S02]  /*c7e90*/  IMAD.MOV.U32 R26, RZ, RZ, R5 ;  /* 0x000000ffff1a7224 */ /* 0x010fc400078e0005 */
[----:B------:R-:W-:Y:S01]  /*c7ea0*/  IMAD.MOV.U32 R27, RZ, RZ, R4 ;  /* 0x000000ffff1b7224 */ /* 0x000fe200078e0004 */
[----:B--2---:R1:W-:Y:S01]  /*c7eb0*/  STL.64 [R1+0x48a0], R10 ;  /* 0x0048a00a01007387 */ /* 0x0043e20000100a00 */
[----:B------:R-:W-:Y:S03]  /*c7ec0*/  STL.64 [R1+0x4898], R8 ;  /* 0x0048980801007387 */ /* 0x000fe60000100a00 */
[----:B------:R2:W-:Y:S02]  /*c7ed0*/  STL.64 [R1+0x48a8], R26 ;  /* 0x0048a81a01007387 */ /* 0x0005e40000100a00 */
[----:B------:R-:W4:Y:S01]  /*c7ee0*/  LDL.LU R4, [R1+0x6c0] ;  /* 0x0006c00001047983 */ /* 0x000f220000300800 */
[----:B------:R-:W4:Y:S01]  /*c7ef0*/  LDL.LU R5, [R1+0x6c4] ;  /* 0x0006c40001057983 */ /* 0x000f220000300800 */
[----:B0-----:R-:W2:Y:S02]  /*c7f00*/  LDL.LU R6, [R1+0x6c8] ;  /* 0x0006c80001067983 */ /* 0x001ea40000300800 */
[----:B------:R-:W2:Y:S02]  /*c7f10*/  LDL.LU R7, [R1+0x6cc] ;  /* 0x0006cc0001077983 */ /* 0x000ea40000300800 */
[----:B-1----:R-:W-:-:S02]  /*c7f20*/  IMAD.MOV.U32 R10, RZ, RZ, R25 ;  /* 0x000000ffff0a7224 */ /* 0x002fc400078e0019 */
[----:B------:R-:W-:Y:S01]  /*c7f30*/  IMAD.MOV.U32 R11, RZ, RZ, R24 ;  /* 0x000000ffff0b7224 */ /* 0x000fe200078e0018 */
[----:B--2---:R-:W-:Y:S01]  /*c7f40*/  STL.64 [R1+0x48c0], R6 ;  /* 0x0048c00601007387 */ /* 0x004fe20000100a00 */
[----:B----4-:R0:W-:Y:S03]  /*c7f50*/  STL.64 [R1+0x48b8], R4 ;  /* 0x0048b80401007387 */ /* 0x0101e60000100a00 */
[----:B------:R1:W-:Y:S02]  /*c7f60*/  STL.64 [R1+0x48c8], R10 ;  /* 0x0048c80a01007387 */ /* 0x0003e40000100a00 */
[----:B------:R-:W2:Y:S01]  /*c7f70*/  LDL.LU R24, [R1+0x6d0] ;  /* 0x0006d00001187983 */ /* 0x000ea20000300800 */
[----:B------:R-:W2:Y:S01]  /*c7f80*/  LDL.LU R25, [R1+0x6d4] ;  /* 0x0006d40001197983 */ /* 0x000ea20000300800 */
[----:B------:R-:W4:Y:S02]  /*c7f90*/  LDL.LU R26, [R1+0x6d8] ;  /* 0x0006d800011a7983 */ /* 0x000f240000300800 */
[----:B------:R-:W4:Y:S02]  /*c7fa0*/  LDL.LU R27, [R1+0x6dc] ;  /* 0x0006dc00011b7983 */ /* 0x000f240000300800 */
[----:B---3--:R-:W-:-:S02]  /*c7fb0*/  IMAD.MOV.U32 R14, RZ, RZ, R13 ;  /* 0x000000ffff0e7224 */ /* 0x008fc400078e000d */
[----:B------:R-:W-:Y:S01]  /*c7fc0*/  IMAD.MOV.U32 R15, RZ, RZ, R0 ;  /* 0x000000ffff0f7224 */ /* 0x000fe200078e0000 */
[----:B----4-:R-:W-:Y:S01]  /*c7fd0*/  STL.64 [R1+0x48d8], R26 ;  /* 0x0048d81a01007387 */ /* 0x010fe20000100a00 */
[----:B--2---:R-:W-:Y:S02]  /*c7fe0*/  STL.64 [R1+0x48d0], R24 ;  /* 0x0048d01801007387 */ /* 0x004fe40000100a00 */
[----:B------:R-:W2:Y:S02]  /*c7ff0*/  LDL.LU R13, [R1+0x4988] ;  /* 0x00498800010d7983 */ /* 0x000ea40000300800 */
[----:B------:R-:W3:Y:S01]  /*c8000*/  LDL.LU R0, [R1+0x4984] ;  /* 0x0049840001007983 */ /* 0x000ee20000300800 */
[----:B------:R4:W-:Y:S01]  /*c8010*/  STL.64 [R1+0x48e0], R14 ;  /* 0x0048e00e01007387 */ /* 0x0009e20000100a00 */
[----:B0-----:R-:W2:Y:S02]  /*c8020*/  LDL.LU R4, [R1+0x6e0] ;  /* 0x0006e00001047983 */ /* 0x001ea40000300800 */
[----:B------:R-:W2:Y:S02]  /*c8030*/  LDL.LU R5, [R1+0x6e4] ;  /* 0x0006e40001057983 */ /* 0x000ea40000300800 */
[----:B------:R-:W2:Y:S01]  /*c8040*/  LDL.LU R6, [R1+0x6e8] ;  /* 0x0006e80001067983 */ /* 0x000ea20000300800 */
[----:B------:R-:W2:Y:S01]  /*c8050*/  LDL.LU R7, [R1+0x6ec] ;  /* 0x0006ec0001077983 */ /* 0x000ea20000300800 */
[----:B-1----:R-:W-:-:S02]  /*c8060*/  IMAD.MOV.U32 R10, RZ, RZ, R28 ;  /* 0x000000ffff0a7224 */ /* 0x002fc400078e001c */
[----:B------:R-:W-:Y:S02]  /*c8070*/  IMAD.MOV.U32 R11, RZ, RZ, R29 ;  /* 0x000000ffff0b7224 */ /* 0x000fe400078e001d */
[----:B----4-:R-:W-:Y:S02]  /*c8080*/  IMAD.MOV.U32 R14, RZ, RZ, R2 ;  /* 0x000000ffff0e7224 */ /* 0x010fe400078e0002 */
[----:B------:R-:W-:Y:S01]  /*c8090*/  IMAD.MOV.U32 R15, RZ, RZ, R3 ;  /* 0x000000ffff0f7224 */ /* 0x000fe200078e0003 */
[----:B--2---:R-:W-:Y:S01]  /*c80a0*/  STL.64 [R1+0x48f0], R6 ;  /* 0x0048f00601007387 */ /* 0x004fe20000100a00 */
[----:B------:R0:W-:Y:S02]  /*c80b0*/  STL.64 [R1+0x48e8], R4 ;  /* 0x0048e80401007387 */ /* 0x0001e40000100a00 */
[----:B------:R-:W2:Y:S02]  /*c80c0*/  LDL.LU R28, [R1+0x4980] ;  /* 0x00498000011c7983 */ /* 0x000ea40000300800 */
[----:B------:R-:W4:Y:S01]  /*c80d0*/  LDL.LU R29, [R1+0x497c] ;  /* 0x00497c00011d7983 */ /* 0x000f220000300800 */
[----:B------:R1:W-:Y:S01]  /*c80e0*/  STL.64 [R1+0x48f8], R10 ;  /* 0x0048f80a01007387 */ /* 0x0003e20000100a00 */
[----:B------:R-:W2:Y:S02]  /*c80f0*/  LDL.LU R2, [R1+0x4978] ;  /* 0x0049780001027983 */ /* 0x000ea40000300800 */
[----:B------:R-:W2:Y:S02]  /*c8100*/  LDL.LU R3, [R1+0x4974] ;  /* 0x0049740001037983 */ /* 0x000ea40000300800 */
[----:B------:R2:W-:Y:S01]  /*c8110*/  STL.64 [R1+0x4900], R14 ;  /* 0x0049000e01007387 */ /* 0x0005e20000100a00 */
[----:B0-----:R-:W2:Y:S01]  /*c8120*/  LDL.LU R4, [R1+0x700] ;  /* 0x0007000001047983 */ /* 0x001ea20000300800 */
[----:B------:R-:W2:Y:S02]  /*c8130*/  LDL.LU R5, [R1+0x704] ;  /* 0x0007040001057983 */ /* 0x000ea40000300800 */
[----:B------:R-:W2:Y:S02]  /*c8140*/  LDL.LU R6, [R1+0x708] ;  /* 0x0007080001067983 */ /* 0x000ea40000300800 */
[----:B------:R-:W2:Y:S02]  /*c8150*/  LDL.LU R7, [R1+0x70c] ;  /* 0x00070c0001077983 */ /* 0x000ea40000300800 */
[----:B-1----:R-:W-:-:S02]  /*c8160*/  IMAD.MOV.U32 R10, RZ, RZ, R13 ;  /* 0x000000ffff0a7224 */ /* 0x002fc400078e000d */
[----:B------:R-:W-:Y:S01]  /*c8170*/  IMAD.MOV.U32 R11, RZ, RZ, R12 ;  /* 0x000000ffff0b7224 */ /* 0x000fe200078e000c */
[----:B--2---:R0:W-:Y:S01]  /*c8180*/  STL.64 [R1+0x4910], R6 ;  /* 0x0049100601007387 */ /* 0x0041e20000100a00 */
[----:B------:R-:W-:Y:S03]  /*c8190*/  STL.64 [R1+0x4908], R4 ;  /* 0x0049080401007387 */ /* 0x000fe60000100a00 */
[----:B------:R1:W-:Y:S02]  /*c81a0*/  STL.64 [R1+0x4918], R10 ;  /* 0x0049180a01007387 */ /* 0x0003e40000100a00 */
[----:B------:R-:W2:Y:S01]  /*c81b0*/  LDL.LU R12, [R1+0x710] ;  /* 0x00071000010c7983 */ /* 0x000ea20000300800 */
[----:B------:R-:W2:Y:S01]  /*c81c0*/  LDL.LU R13, [R1+0x714] ;  /* 0x00071400010d7983 */ /* 0x000ea20000300800 */
[----:B------:R-:W2:Y:S02]  /*c81d0*/  LDL.LU R14, [R1+0x718] ;  /* 0x00071800010e7983 */ /* 0x000ea40000300800 */
[----:B------:R-:W2:Y:S02]  /*c81e0*/  LDL.LU R15, [R1+0x71c] ;  /* 0x00071c00010f7983 */ /* 0x000ea40000300800 */
[----:B0-----:R-:W-:-:S02]  /*c81f0*/  IMAD.MOV.U32 R6, RZ, RZ, R28 ;  /* 0x000000ffff067224 */ /* 0x001fc400078e001c */
[----:B---3--:R-:W-:Y:S01]  /*c8200*/  IMAD.MOV.U32 R7, RZ, RZ, R0 ;  /* 0x000000ffff077224 */ /* 0x008fe200078e0000 */
[----:B--2---:R0:W-:Y:S01]  /*c8210*/  STL.64 [R1+0x4928], R14 ;  /* 0x0049280e01007387 */ /* 0x0041e20000100a00 */
[----:B------:R-:W-:Y:S02]  /*c8220*/  STL.64 [R1+0x4920], R12 ;  /* 0x0049200c01007387 */ /* 0x000fe40000100a00 */
[----:B------:R-:W2:Y:S02]  /*c8230*/  LDL.LU R28, [R1+0x4970] ;  /* 0x00497000011c7983 */ /* 0x000ea40000300800 */
[----:B------:R-:W3:Y:S01]  /*c8240*/  LDL.LU R0, [R1+0x496c] ;  /* 0x00496c0001007983 */ /* 0x000ee20000300800 */
[----:B------:R-:W-:Y:S01]  /*c8250*/  STL.64 [R1+0x4930], R6 ;  /* 0x0049300601007387 */ /* 0x000fe20000100a00 */
[----:B------:R-:W2:Y:S02]  /*c8260*/  LDL.LU R8, [R1+0x720] ;  /* 0x0007200001087983 */ /* 0x000ea40000300800 */
[----:B------:R-:W2:Y:S02]  /*c8270*/  LDL.LU R9, [R1+0x724] ;  /* 0x0007240001097983 */ /* 0x000ea40000300800 */
[----:B-1----:R-:W2:Y:S01]  /*c8280*/  LDL.LU R10, [R1+0x728] ;  /* 0x00072800010a7983 */ /* 0x002ea20000300800 */
[----:B------:R-:W2:Y:S01]  /*c8290*/  LDL.LU R11, [R1+0x72c] ;  /* 0x00072c00010b7983 */ /* 0x000ea20000300800 */
[----:B0-----:R-:W-:-:S02]  /*c82a0*/  IMAD.MOV.U32 R14, RZ, RZ, R2 ;  /* 0x000000ffff0e7224 */ /* 0x001fc400078e0002 */
[----:B----4-:R-:W-:Y:S01]  /*c82b0*/  IMAD.MOV.U32 R15, RZ, RZ, R29 ;  /* 0x000000ffff0f7224 */ /* 0x010fe200078e001d */
[----:B--2---:R0:W-:Y:S01]  /*c82c0*/  STL.64 [R1+0x4940], R10 ;  /* 0x0049400a01007387 */ /* 0x0041e20000100a00 */
[----:B------:R-:W-:Y:S02]  /*c82d0*/  STL.64 [R1+0x4938], R8 ;  /* 0x0049380801007387 */ /* 0x000fe40000100a00 */
[----:B------:R-:W2:Y:S02]  /*c82e0*/  LDL.LU R2, [R1+0x4968] ;  /* 0x0049680001027983 */ /* 0x000ea40000300800 */
[----:B------:R1:W-:Y:S02]  /*c82f0*/  STL.64 [R1+0x4948], R14 ;  /* 0x0049480e01007387 */ /* 0x0003e40000100a00 */
[----:B0-----:R-:W-:Y:S02]  /*c8300*/  IMAD.MOV.U32 R10, RZ, RZ, R28 ;  /* 0x000000ffff0a7224 */ /* 0x001fe400078e001c */
[----:B------:R-:W-:-:S05]  /*c8310*/  IMAD.MOV.U32 R11, RZ, RZ, R3 ;  /* 0x000000ffff0b7224 */ /* 0x000fca00078e0003 */
[----:B------:R-:W-:Y:S01]  /*c8320*/  STL.64 [R1+0x4950], R10 ;  /* 0x0049500a01007387 */ /* 0x000fe20000100a00 */
[----:B------:R-:W4:Y:S02]  /*c8330*/  LDL.LU R12, [R1+0x740] ;  /* 0x00074000010c7983 */ /* 0x000f240000300800 */
[----:B------:R-:W4:Y:S02]  /*c8340*/  LDL.LU R13, [R1+0x744] ;  /* 0x00074400010d7983 */ /* 0x000f240000300800 */
[----:B-1----:R-:W2:Y:S01]  /*c8350*/  LDL.LU R14, [R1+0x748] ;  /* 0x00074800010e7983 */ /* 0x002ea20000300800 */
[----:B------:R-:W2:Y:S04]  /*c8360*/  LDL.LU R15, [R1+0x74c] ;  /* 0x00074c00010f7983 */ /* 0x000ea80000300800 */
[----:B--2---:R-:W-:Y:S01]  /*c8370*/  STL.64 [R1+0x4960], R14 ;  /* 0x0049600e01007387 */ /* 0x004fe20000100a00 */
[----:B----4-:R0:W-:Y:S03]  /*c8380*/  STL.64 [R1+0x4958], R12 ;  /* 0x0049580c01007387 */ /* 0x0101e60000100a00 */
        /* <DEDUP_REMOVED lines=24> */
[----:B------:R-:W-:-:S02]  /*c8510*/  IMAD.MOV.U32 R10, RZ, RZ, R2 ;  /* 0x000000ffff0a7224 */ /* 0x000fc400078e0002 */
[----:B---3--:R-:W-:-:S07]  /*c8520*/  IMAD.MOV.U32 R11, RZ, RZ, R0 ;  /* 0x000000ffff0b7224 */ /* 0x008fce00078e0000 */
[C---:B------:R-:W-:Y:S01]  /*c8530*/  HMMA.16816.F32 R8, R20.reuse, R10, R12 ;  /* 0x0000000a1408723c */ /* 0x040fe2000000180c */
        /* <DEDUP_REMOVED lines=13> */
[----:B------:R-:W3:Y:S02]  /*c8610*/  LDL.LU.64 R12, [R1+0x4958] ;  /* 0x00495800010c7983 */ /* 0x000ee40000300a00 */
[----:B------:R-:W-:Y:S02]  /*c8620*/  STL.64 [R1+0x750], R8 ;  /* 0x0007500801007387 */ /* 0x000fe40000100a00 */
[----:B------:R0:W-:Y:S02]  /*c8630*/  STL.64 [R1+0x758], R10 ;  /* 0x0007580a01007387 */ /* 0x0001e40000100a00 */
[----:B0-----:R-:W3:Y:S02]  /*c8640*/  LDL.LU.64 R10, [R1+0x4950] ;  /* 0x00495000010a7983 */ /* 0x001ee40000300a00 */
[C---:B---3--:R-:W-:Y:S02]  /*c8650*/  HMMA.16816.F32 R8, R20.reuse, R10, R12 ;  /* 0x0000000a1408723c */ /* 0x048fe4000000180c */
[----:B------:R-:W4:Y:S11]  /*c8660*/  LDL.LU.64 R14, [R1+0x4948] ;  /* 0x00494800010e7983 */ /* 0x000f360000300a00 */
[----:B------:R-:W-:Y:S10]  /*c8670*/  @!UPT UIADD3 URZ, URZ, URZ, URZ ;  /* 0x0000003f3f3ff290 */ /* 0x000ff4000fffe03f */
[----:B------:R-:W-:Y:S01]  /*c8680*/  STL.64 [R1+0x740], R8 ;  /* 0x0007400801007387 */ /* 0x000fe20000100a00 */
[----:B------:R0:W-:Y:S03]  /*c8690*/  STL.64 [R1+0x748], R10 ;  /* 0x0007480a01007387 */ /* 0x0001e60000100a00 */
[----:B0-----:R-:W3:Y:S01]  /*c86a0*/  LDL.LU.64 R10, [R1+0x4940] ;  /* 0x00494000010a7983 */ /* 0x001ee20000300a00 */
[----:B------:R-:W3:Y:S01]  /*c86b0*/  LDL.LU.64 R8, [R1+0x4938] ;  /* 0x0049380001087983 */ /* 0x000ee20000300a00 */
[C---:B----4-:R-:W-:Y:S02]  /*c86c0*/  HMMA.16816.F32 R12, R20.reuse, R14, R4 ;  /* 0x0000000e140c723c */ /* 0x050fe40000001804 */
[----:B------:R-:W3:Y:S11]  /*c86d0*/  LDL.LU.64 R6, [R1+0x4930] ;  /* 0x0049300001067983 */ /* 0x000ef60000300a00 */
[----:B------:R-:W-:Y:S10]  /*c86e0*/  @!UPT UIADD3 URZ, URZ, URZ, URZ ;  /* 0x0000003f3f3ff290 */ /* 0x000ff4000fffe03f */
[----:B------:R-:W-:Y:S01]  /*c86f0*/  STL.64 [R1+0x730], R12 ;  /* 0x0007300c01007387 */ /* 0x000fe20000100a00 */
[----:B------:R0:W-:Y:S03]  /*c8700*/  STL.64 [R1+0x738], R14 ;  /* 0x0007380e01007387 */ /* 0x0001e60000100a00 */
[----:B0-----:R-:W4:Y:S01]  /*c8710*/  LDL.LU.64 R14, [R1+0x4928] ;  /* 0x00492800010e7983 */ /* 0x001f220000300a00 */
[----:B------:R-:W4:Y:S01]  /*c8720*/  LDL.LU.64 R12, [R1+0x4920] ;  /* 0x00492000010c7983 */ /* 0x000f220000300a00 */
        /* <DEDUP_REMOVED lines=13> */
[C---:B---3--:R-:W-:Y:S03]  /*c8800*/  HMMA.16816.F32 R12, R20.reuse, R14, R4 ;  /* 0x0000000e140c723c */ /* 0x048fe60000001804 */
[----:B------:R-:W3:Y:S01]  /*c8810*/  LDL.LU.64 R6, [R1+0x48f0] ;  /* 0x0048f00001067983 */ /* 0x000ee20000300a00 */
[----:B------:R-:W3:Y:S11]  /*c8820*/  LDL.LU.64 R4, [R1+0x48e8] ;  /* 0x0048e80001047983 */ /* 0x000ef60000300a00 */
[----:B------:R-:W-:Y:S08]  /*c8830*/  @!UPT UIADD3 URZ, URZ, URZ, URZ ;  /* 0x0000003f3f3ff290 */ /* 0x000ff0000fffe03f */
[----:B------:R-:W-:Y:S01]  /*c8840*/  STL.64 [R1+0x700], R12 ;  /* 0x0007000c01007387 */ /* 0x000fe20000100a00 */
[----:B------:R0:W-:Y:S01]  /*c8850*/  STL.64 [R1+0x708], R14 ;  /* 0x0007080e01007387 */ /* 0x0001e20000100a00 */
[C---:B----4-:R-:W-:Y:S02]  /*c8860*/  HMMA.16816.F32 R8, R20.reuse, R10, R24 ;  /* 0x0000000a1408723c */ /* 0x050fe40000001818 */
[----:B0-----:R-:W3:Y:S01]  /*c8870*/  LDL.LU.64 R14, [R1+0x48e0] ;  /* 0x0048e000010e7983 */ /* 0x001ee20000300a00 */
[----:B------:R-:W4:Y:S02]  /*c8880*/  LDL.LU.64 R26, [R1+0x48d8] ;  /* 0x0048d800011a7983 */ /* 0x000f240000300a00 */
[----:B------:R-:W4:Y:S11]  /*c8890*/  LDL.LU.64 R24, [R1+0x48d0] ;  /* 0x0048d00001187983 */ /* 0x000f360000300a00 */
[----:B------:R-:W-:Y:S07]  /*c88a0*/  @!UPT UIADD3 URZ, URZ, URZ, URZ ;  /* 0x0000003f3f3ff290 */ /* 0x000fee000fffe03f */
        /* <DEDUP_REMOVED lines=10> */
[----:B0-----:R-:W4:Y:S01]  /*c8950*/  LDL.LU.64 R14, [R1+0x48b0] ;  /* 0x0048b000010e7983 */ /* 0x001f220000300a00 */
[----:B------:R-:W2:Y:S02]  /*c8960*/  LDL R13, [R1+0x3ac0] ;  /* 0x003ac000010d7983 */ /* 0x000ea40000100800 */
[----:B------:R-:W3:Y:S11]  /*c8970*/  LDL.LU.64 R26, [R1+0x48a8] ;  /* 0x0048a800011a7983 */ /* 0x000ef60000300a00 */
[----:B------:R-:W-:Y:S07]  /*c8980*/  @!UPT UIADD3 URZ, URZ, URZ, URZ ;  /* 0x0000003f3f3ff290 */ /* 0x000fee000fffe03f */
        /* <DEDUP_REMOVED lines=10> */
[C---:B--2---:R-:W-:Y:S03]  /*c8a30*/  HMMA.16816.F32 R4, R20.reuse, R6, R8 ;  /* 0x000000061404723c */ /* 0x044fe60000001808 */
[----:B------:R-:W2:Y:S05]  /*c8a40*/  LDL.LU.64 R10, [R1+0x4880] ;  /* 0x00488000010a7983 */ /* 0x000eaa0000300a00 */
[----:B---3--:R-:W-:Y:S11]  /*c8a50*/  HMMA.16816.F32 R24, R20, R26, R16 ;  /* 0x0000001a1418723c */ /* 0x008ff60000001810 */
[----:B------:R-:W-:Y:S05]  /*c8a60*/  @!UPT UIADD3 URZ, URZ, URZ, URZ ;  /* 0x0000003f3f3ff290 */ /* 0x000fea000fffe03f */
[----:B------:R-:W-:Y:S01]  /*c8a70*/  IMAD.MOV.U32 R8, RZ, RZ, R6 ;  /* 0x000000ffff087224 */ /* 0x000fe200078e0006 */
[----:B------:R-:W-:Y:S01]  /*c8a80*/  STL.64 [R1+0x6b0], R4 ;  /* 0x0006b00401007387 */ /* 0x000fe20000100a00 */
[----:B------:R0:W-:Y:S03]  /*c8a90*/  STL.64 [R1+0x6b8], R6 ;  /* 0x0006b80601007387 */ /* 0x0001e60000100a00 */
[----:B0-----:R-:W3:Y:S01]  /*c8aa0*/  LDL.LU.64 R6, [R1+0x4878] ;  /* 0x0048780001067983 */ /* 0x001ee20000300a00 */
[----:B------:R-:W-:Y:S02]  /*c8ab0*/  STL [R1+0x42d4], R4 ;  /* 0x0042d40401007387 */ /* 0x000fe40000100800 */
[----:B------:R-:W-:Y:S02]  /*c8ac0*/  STL [R1+0x42d0], R8 ;  /* 0x0042d00801007387 */ /* 0x000fe40000100800 */
[----:B------:R-:W2:Y:S01]  /*c8ad0*/  LDL.LU.64 R18, [R1+0x4870] ;  /* 0x0048700001127983 */ /* 0x000ea20000300a00 */
[----:B------:R-:W2:Y:S04]  /*c8ae0*/  LDL.LU.64 R16, [R1+0x4868] ;  /* 0x0048680001107983 */ /* 0x000ea80000300a00 */
[----:B------:R-:W-:Y:S01]  /*c8af0*/  STL.64 [R1+0x6a0], R24 ;  /* 0x0006a01801007387 */ /* 0x000fe20000100a00 */
[----:B------:R-:W-:-:S02]  /*c8b00*/  IMAD.MOV.U32 R9, RZ, RZ, R26 ;  /* 0x000000ffff097224 */ /* 0x000fc400078e001a */
[----:B------:R0:W-:Y:S02]  /*c8b10*/  STL.64 [R1+0x6a8], R26 ;  /* 0x0006a81a01007387 */ /* 0x0001e40000100a00 */
[----:B0-----:R-:W2:Y:S01]  /*c8b20*/  LDL.LU.64 R26, [R1+0x4860] ;  /* 0x00486000011a7983 */ /* 0x001ea20000300a00 */
[----:B------:R-:W-:-:S05]  /*c8b30*/  IMAD.MOV.U32 R5, RZ, RZ, R24 ;  /* 0x000000ffff057224 */ /* 0x000fca00078e0018 */
[----:B------:R-:W-:Y:S01]  /*c8b40*/  STL [R1+0x42dc], R5 ;  /* 0x0042dc0501007387 */ /* 0x000fe20000100800 */
[----:B------:R-:W-:Y:S01]  /*c8b50*/  STL [R1+0x42d8], R9 ;  /* 0x0042d80901007387 */ /* 0x000fe20000100800 */
        /* <DEDUP_REMOVED lines=19> */
[----:B0-----:R-:W4:Y:S01]  /*c8c90*/  LDL.LU.64 R18, [R1+0x4828] ;  /* 0x0048280001127983 */ /* 0x001f220000300a00 */
[----:B------:R-:W4:Y:S02]  /*c8ca0*/  LDL.LU.64 R16, [R1+0x4820] ;  /* 0x0048200001107983 */ /* 0x000f240000300a00 */
[----:B------:R0:W-:Y:S02]  /*c8cb0*/  STL.64 [R1+0x4798], R26 ;  /* 0x0047981a01007387 */ /* 0x0001e40000100a00 */
[----:B0-----:R-:W2:Y:S01]  /*c8cc0*/  LDL.LU.64 R26, [R1+0x1a8] ;  /* 0x0001a800011a7983 */ /* 0x001ea20000300a00 */
[C---:B----4-:R-:W-:Y:S11]  /*c8cd0*/  HMMA.16816.F32 R16, R20.reuse, R14, R16 ;  /* 0x0000000e1410723c */ /* 0x050ff60000001810 */
[----:B------:R-:W-:Y:S11]  /*c8ce0*/  @!UPT UIADD3 URZ, URZ, URZ, URZ ;  /* 0x0000003f3f3ff290 */ /* 0x000ff6000fffe03f */
[----:B------:R-:W-:Y:S01]  /*c8cf0*/  @!UPT UIADD3 URZ, URZ, URZ, URZ ;  /* 0x0000003f3f3ff290 */ /* 0x000fe2000fffe03f */
[----:B------:R-:W-:Y:S01]  /*c8d00*/  STL.64 [R1+0x660], R16 ;  /* 0x0006601001007387 */ /* 0x000fe20000100a00 */
[----:B------:R0:W-:Y:S03]  /*c8d10*/  STL.64 [R1+0x668], R18 ;  /* 0x0006681201007387 */ /* 0x0001e60000100a00 */
[----:B0-----:R-:W4:Y:S01]  /*c8d20*/  LDL.LU.64 R18, [R1+0x4818] ;  /* 0x0048180001127983 */ /* 0x001f220000300a00 */
[----:B------:R-:W4:Y:S02]  /*c8d30*/  LDL.LU.64 R16, [R1+0x4810] ;  /* 0x0048100001107983 */ /* 0x000f240000300a00 */
[----:B------:R-:W-:Y:S02]  /*c8d40*/  STL [R1+0x465c], R14 ;  /* 0x00465c0e01007387 */ /* 0x000fe40000100800 */
[----:B------:R0:W-:Y:S02]  /*c8d50*/  STL [R1+0x4658], R15 ;  /* 0x0046580f01007387 */ /* 0x0001e40000100800 */
[----:B0-----:R-:W2:Y:S01]  /*c8d60*/  LDL.LU.64 R14, [R1+0x1b8] ;  /* 0x0001b800010e7983 */ /* 0x001ea20000300a00 */
[C---:B----4-:R-:W-:Y:S11]  /*c8d70*/  HMMA.16816.F32 R16, R20.reuse, R10, R16 ;  /* 0x0000000a1410723c */ /* 0x050ff60000001810 */
[----:B------:R-:W-:Y:S11]  /*c8d80*/  @!UPT UIADD3 URZ, URZ, URZ, URZ ;  /* 0x0000003f3f3ff290 */ /* 0x000ff6000fffe03f */
[----:B------:R-:W-:Y:S01]  /*c8d90*/  @!UPT UIADD3 URZ, URZ, URZ, URZ ;  /* 0x0000003f3f3ff290 */ /* 0x000fe2000fffe03f */
[----:B------:R-:W-:Y:S01]  /*c8da0*/  STL.64 [R1+0x650], R16 ;  /* 0x0006501001007387 */ /* 0x000fe20000100a00 */
[----:B------:R0:W-:Y:S03]  /*c8db0*/  STL.64 [R1+0x658], R18 ;  /* 0x0006581201007387 */ /* 0x0001e60000100a00 */
[----:B0-----:R-:W2:Y:S01]  /*c8dc0*/  LDL.LU.64 R18, [R1+0x4808] ;  /* 0x0048080001127983 */ /* 0x001ea20000300a00 */
[----:B------:R-:W2:Y:S02]  /*c8dd0*/  LDL.LU.64 R16, [R1+0x4800] ;  /* 0x0048000001107983 */ /* 0x000ea40000300a00 */
[----:B------:R0:W-:Y:S02]  /*c8de0*/  STL [R1+0x4624], R10 ;  /* 0x0046240a01007387 */ /* 0x0001e40000100800 */
[----:B------:R1:W-:Y:S01]  /*c8df0*/  STL [R1+0x4620], R11 ;  /* 0x0046200b01007387 */ /* 0x0003e20000100800 */
[----:B------:R-:W4:Y:S01]  /*c8e00*/  LDL.LU R8, [R1+0x3d0] ;  /* 0x0003d00001087983 */ /* 0x000f220000300800 */
[----:B------:R-:W4:Y:S03]  /*c8e10*/  LDL.LU R9, [R1+0x3d4] ;  /* 0x0003d40001097983 */ /* 0x000f260000300800 */
[----:B0-----:R-:W4:Y:S01]  /*c8e20*/  LDL.LU R10, [R1+0x3d8] ;  /* 0x0003d800010a7983 */ /* 0x001f220000300800 */
[----:B-1----:R-:W4:Y:S02]  /*c8e30*/  LDL.LU R11, [R1+0x3dc] ;  /* 0x0003dc00010b7983 */ /* 0x002f240000300800 */
[----:B---3--:R0:W-:Y:S02]  /*c8e40*/  STL.64 [R1+0x46d0], R6 ;  /* 0x0046d00601007387 */ /* 0x0081e40000100a00 */
[----:B------:R-:W3:Y:S01]  /*c8e50*/  LDL.LU R4, [R1+0x630] ;  /* 0x0006300001047983 */ /* 0x000ee20000300800 */
[----:B----4-:R-:W-:Y:S01]  /*c8e60*/  HMMA.16816.F32 R8, R20, R6, R8 ;  /* 0x000000061408723c */ /* 0x010fe20000001808 */
[----:B------:R-:W1:Y:S11]  /*c8e70*/  LDSM.16.MT88.4 R20, [R13+0x23800] ;  /* 0x023800000d14783b */ /* 0x000e760000004200 */
[----:B------:R-:W-:Y:S11]  /*c8e80*/  @!UPT UIADD3 URZ, URZ, URZ, URZ ;  /* 0x0000003f3f3ff290 */ /* 0x000ff6000fffe03f */
[----:B------:R4:W-:Y:S01]  /*c8e90*/  STL.64 [R1+0xac0], R8 ;  /* 0x000ac00801007387 */ /* 0x0009e20000100a00 */
[----:B------:R2:W-:Y:S02]  /*c8ea0*/  STL.64 [R1+0xac8], R10 ;  /* 0x000ac80a01007387 */ /* 0x0005e40000100a00 */
[----:B------:R-:W3:Y:S02]  /*c8eb0*/  LDL.LU R5, [R1+0x634] ;  /* 0x0006340001057983 */ /* 0x000ee40000300800 */
[----:B0-----:R-:W3:Y:S01]  /*c8ec0*/  LDL.LU R6, [R1+0x638] ;  /* 0x0006380001067983 */ /* 0x001ee20000300800 */
[----:B------:R-:W3:Y:S04]  /*c8ed0*/  LDL.LU R7, [R1+0x63c] ;  /* 0x00063c0001077983 */ /* 0x000ee80000300800 */
[----:B----4-:R-:W4:Y:S01]  /*c8ee0*/  LDL.LU R8, [R1+0x620] ;  /* 0x0006200001087983 */ /* 0x010f220000300800 */
[----:B------:R-:W4:Y:S02]  /*c8ef0*/  LDL.LU R9, [R1+0x624] ;  /* 0x0006240001097983 */ /* 0x000f240000300800 */
[----:B--2---:R-:W4:Y:S02]  /*c8f00*/  LDL.LU R10, [R1+0x628] ;  /* 0x00062800010a7983 */ /* 0x004f240000300800 */
[----:B------:R-:W4:Y:S01]  /*c8f10*/  LDL.LU R11, [R1+0x62c] ;  /* 0x00062c00010b7983 */ /* 0x000f220000300800 */
        /* <DEDUP_REMOVED lines=13> */
[----:B------:R-:W2:Y:S04]  /*c8ff0*/  LDL.LU.64 R14, [R1+0x158] ;  /* 0x00015800010e7983 */ /* 0x000ea80000300a00 */
[----:B--2---:R0:W-:Y:S04]  /*c9000*/  STL.64 [R1+0x47e0], R14 ;  /* 0x0047e00e01007387 */ /* 0x0041e80000100a00 */
[----:B0-----:R-:W2:Y:S04]  /*c9010*/  LDL.LU.64 R14, [R1+0x168] ;  /* 0x00016800010e7983 */ /* 0x001ea80000300a00 */
[----:B--2---:R0:W-:Y:S04]  /*c9020*/  STL.64 [R1+0x47e8], R14 ;  /* 0x0047e80e01007387 */ /* 0x0041e80000100a00 */
[----:B0-----:R-:W2:Y:S04]  /*c9030*/  LDL.LU.64 R14, [R1+0x178] ;  /* 0x00017800010e7983 */ /* 0x001ea80000300a00 */
[----:B--2---:R0:W-:Y:S04]  /*c9040*/  STL.64 [R1+0x47f0], R14 ;  /* 0x0047f00e01007387 */ /* 0x0041e80000100a00 */
[----:B0-----:R-:W2:Y:S01]  /*c9050*/  LDL.LU.64 R14, [R1+0x188] ;  /* 0x00018800010e7983 */ /* 0x001ea20000300a00 */
[C---:B---3--:R-:W-:Y:S03]  /*c9060*/  HMMA.16816.F32 R4, R16.reuse, R26, R4 ;  /* 0x0000001a1004723c */ /* 0x048fe60000001804 */
[----:B--2---:R0:W-:Y:S04]  /*c9070*/  STL.64 [R1+0x47f8], R14 ;  /* 0x0047f80e01007387 */ /* 0x0041e80000100a00 */
[----:B0-----:R-:W4:Y:S01]  /*c9080*/  LDL.LU.64 R14, [R1+0x198] ;  /* 0x00019800010e7983 */ /* 0x001f220000300a00 */
[----:B------:R-:W-:Y:S02]  /*c9090*/  STL [R1+0x462c], R20 ;  /* 0x00462c1401007387 */ /* 0x000fe40000100800 */
[----:B------:R-:W-:Y:S11]  /*c90a0*/  STL [R1+0x4628], R21 ;  /* 0x0046281501007387 */ /* 0x000ff60000100800 */
[----:B------:R-:W-:Y:S02]  /*c90b0*/  @!UPT UIADD3 URZ, URZ, URZ, URZ ;  /* 0x0000003f3f3ff290 */ /* 0x000fe4000fffe03f */
[----:B------:R0:W-:Y:S01]  /*c90c0*/  STL.64 [R1+0x630], R4 ;  /* 0x0006300401007387 */ /* 0x0001e20000100a00 */
[----:B------:R1:W-:Y:S01]  /*c90d0*/  STL.64 [R1+0x638], R6 ;  /* 0x0006380601007387 */ /* 0x0003e20000100a00 */
[----:B------:R-:W-:Y:S02]  /*c90e0*/  IMAD.MOV.U32 R22, RZ, RZ, R27 ;  /* 0x000000ffff167224 */ /* 0x000fe400078e001b */
[----:B------:R-:W-:Y:S01]  /*c90f0*/  IMAD.MOV.U32 R23, RZ, RZ, R26 ;  /* 0x000000ffff177224 */ /* 0x000fe200078e001a */
[----:B0-----:R-:W2:Y:S01]  /*c9100*/  LDL.LU R4, [R1+0x5d0] ;  /* 0x0005d00001047983 */ /* 0x001ea20000300800 */
[----:B------:R-:W2:Y:S02]  /*c9110*/  LDL.LU R5, [R1+0x5d4] ;  /* 0x0005d40001057983 */ /* 0x000ea40000300800 */
[----:B-1----:R-:W2:Y:S02]  /*c9120*/  LDL.LU R6, [R1+0x5d8] ;  /* 0x0005d80001067983 */ /* 0x002ea40000300800 */
[----:B------:R-:W2:Y:S01]  /*c9130*/  LDL.LU R7, [R1+0x5dc] ;  /* 0x0005dc0001077983 */ /* 0x000ea20000300800 */
[----:B------:R-:W2:Y:S01]  /*c9140*/  LDL.LU.64 R26, [R1+0x148] ;  /* 0x00014800011a7983 */ /* 0x000ea20000300a00 */
[----:B------:R0:W-:Y:S02]  /*c9150*/  STL [R1+0x4634], R22 ;  /* 0x0046341601007387 */ /* 0x0001e40000100800 */
[----:B------:R1:W-:Y:S02]  /*c9160*/  STL [R1+0x4630], R23 ;  /* 0x0046301701007387 */ /* 0x0003e40000100800 */
[----:B------:R-:W3:Y:S01]  /*c9170*/  LDL.LU R20, [R1+0x610] ;  /* 0x0006100001147983 */ /* 0x000ee20000300800 */
[----:B------:R-:W3:Y:S04]  /*c9180*/  LDL.LU R21, [R1+0x614] ;  /* 0x0006140001157983 */ /* 0x000ee80000300800 */
[----:B0-----:R-:W3:Y:S01]  /*c9190*/  LDL.LU R22, [R1+0x618] ;  /* 0x0006180001167983 */ /* 0x001ee20000300800 */
[----:B-1----:R-:W3:Y:S01]  /*c91a0*/  LDL.LU R23, [R1+0x61c] ;  /* 0x00061c0001177983 */ /* 0x002ee20000300800 */
[C---:B----4-:R-:W-:Y:S11]  /*c91b0*/  HMMA.16816.F32 R8, R16.reuse, R14, R8 ;  /* 0x0000000e1008723c */ /* 0x050ff60000001808 */
[----:B------:R-:W-:Y:S11]  /*c91c0*/  @!UPT UIADD3 URZ, URZ, URZ, URZ ;  /* 0x0000003f3f3ff290 */ /* 0x000ff6000fffe03f */
[----:B------:R-:W-:Y:S01]  /*c91d0*/  @!UPT UIADD3 URZ, URZ, URZ, URZ ;  /* 0x0000003f3f3ff290 */ /* 0x000fe2000fffe03f */
[----:B------:R-:W-:Y:S01]  /*c91e0*/  STL.64 [R1+0x620], R8 ;  /* 0x0006200801007387 */ /* 0x000fe20000100a00 */
[----:B------:R0:W-:Y:S02]  /*c91f0*/  STL.64 [R1+0x628], R10 ;  /* 0x0006280a01007387 */ /* 0x0001e40000100a00 */
[----:B0-----:R-:W-:Y:S02]  /*c9200*/  IMAD.MOV.U32 R10, RZ, RZ, R14 ;  /* 0x000000ffff0a7224 */ /* 0x001fe400078e000e */
[----:B------:R-:W-:Y:S02]  /*c9210*/  IMAD.MOV.U32 R11, RZ, RZ, R15 ;  /* 0x000000ffff0b7224 */ /* 0x000fe400078e000f */
[----:B------:R-:W3:Y:S03]  /*c9220*/  LDL.LU.64 R14, [R1+0x47f8] ;  /* 0x0047f800010e7983 */ /* 0x000ee60000300a00 */
[----:B------:R-:W-:Y:S02]  /*c9230*/  STL [R1+0x463c], R11 ;  /* 0x00463c0b01007387 */ /* 0x000fe40000100800 */
[----:B------:R0:W-:Y:S02]  /*c9240*/  STL [R1+0x4638], R10 ;  /* 0x0046380a01007387 */ /* 0x0001e40000100800 */
[----:B------:R-:W4:Y:S01]  /*c9250*/  LDL.LU R8, [R1+0x5f0] ;  /* 0x0005f00001087983 */ /* 0x000f220000300800 */
[----:B------:R-:W4:Y:S04]  /*c9260*/  LDL.LU R9, [R1+0x5f4] ;  /* 0x0005f40001097983 */ /* 0x000f280000300800 */
[----:B0-----:R-:W4:Y:S01]  /*c9270*/  LDL.LU R10, [R1+0x5f8] ;  /* 0x0005f800010a7983 */ /* 0x001f220000300800 */
[----:B------:R-:W4:Y:S01]  /*c9280*/  LDL.LU R11, [R1+0x5fc] ;  /* 0x0005fc00010b7983 */ /* 0x000f220000300800 */
        /* <DEDUP_REMOVED lines=8> */
[----:B------:R-:W-:Y:S02]  /*c9310*/  STL [R1+0x4644], R21 ;  /* 0x0046441501007387 */ /* 0x000fe40000100800 */
[----:B------:R0:W-:Y:S02]  /*c9320*/  STL [R1+0x4640], R20 ;  /* 0x0046401401007387 */ /* 0x0001e40000100800 */
[----:B0-----:R-:W3:Y:S01]  /*c9330*/  LDL.LU R20, [R1+0x600] ;  /* 0x0006000001147983 */ /* 0x001ee20000300800 */
[----:B------:R-:W3:Y:S02]  /*c9340*/  LDL.LU R21, [R1+0x604] ;  /* 0x0006040001157983 */ /* 0x000ee40000300800 */
[----:B------:R-:W3:Y:S02]  /*c9350*/  LDL.LU R22, [R1+0x608] ;  /* 0x0006080001167983 */ /* 0x000ee40000300800 */
[----:B------:R-:W3:Y:S02]  /*c9360*/  LDL.LU R23, [R1+0x60c] ;  /* 0x00060c0001177983 */ /* 0x000ee40000300800 */
[C---:B---3--:R-:W-:Y:S11]  /*c9370*/  HMMA.16816.F32 R20, R16.reuse, R14, R20 ;  /* 0x0000000e1014723c */ /* 0x048ff60000001814 */
[----:B------:R-:W-:Y:S11]  /*c9380*/  @!UPT UIADD3 URZ, URZ, URZ, URZ ;  /* 0x0000003f3f3ff290 */ /* 0x000ff6000fffe03f */
[----:B------:R-:W-:Y:S01]  /*c9390*/  @!UPT UIADD3 URZ, URZ, URZ, URZ ;  /* 0x0000003f3f3ff290 */ /* 0x000fe2000fffe03f */
[----:B------:R-:W-:Y:S01]  /*c93a0*/  STL.64 [R1+0x600], R20 ;  /* 0x0006001401007387 */ /* 0x000fe20000100a00 */
[----:B------:R0:W-:Y:S02]  /*c93b0*/  STL.64 [R1+0x608], R22 ;  /* 0x0006081601007387 */ /* 0x0001e40000100a00 */
[----:B0-----:R-:W-:Y:S02]  /*c93c0*/  IMAD.MOV.U32 R22, RZ, RZ, R14 ;  /* 0x000000ffff167224 */ /* 0x001fe400078e000e */
[----:B------:R-:W-:Y:S02]  /*c93d0*/  IMAD.MOV.U32 R23, RZ, RZ, R15 ;  /* 0x000000ffff177224 */ /* 0x000fe400078e000f */
[----:B------:R-:W4:Y:S03]  /*c93e0*/  LDL.LU.64 R14, [R1+0x47e8] ;  /* 0x0047e800010e7983 */ /* 0x000f260000300a00 */
[----:B------:R-:W-:Y:S02]  /*c93f0*/  STL [R1+0x464c], R23 ;  /* 0x00464c1701007387 */ /* 0x000fe40000100800 */
[----:B------:R0:W-:Y:S02]  /*c9400*/  STL [R1+0x4648], R22 ;  /* 0x0046481601007387 */ /* 0x0001e40000100800 */
[----:B------:R-:W3:Y:S01]  /*c9410*/  LDL.LU R20, [R1+0x5e0] ;  /* 0x0005e00001147983 */ /* 0x000ee20000300800 */
[----:B------:R-:W3:Y:S04]  /*c9420*/  LDL.LU R21, [R1+0x5e4] ;  /* 0x0005e40001157983 */ /* 0x000ee80000300800 */
[----:B0-----:R-:W3:Y:S01]  /*c9430*/  LDL.LU R22, [R1+0x5e8] ;  /* 0x0005e80001167983 */ /* 0x001ee20000300800 */
[----:B------:R-:W3:Y:S01]  /*c9440*/  LDL.LU R23, [R1+0x5ec] ;  /* 0x0005ec0001177983 */ /* 0x000ee20000300800 */
        /* <DEDUP_REMOVED lines=9> */
[----:B------:R3:W-:Y:S01]  /*c94e0*/  STL [R1+0x4650], R11 ;  /* 0x0046500b01007387 */ /* 0x0007e20000100800 */
[C---:B--2---:R-:W-:Y:S08]  /*c94f0*/  HMMA.16816.F32 R4, R16.reuse, R26, R4 ;  /* 0x0000001a1004723c */ /* 0x044ff00000001804 */
[----:B---3--:R-:W-:Y:S07]  /*c9500*/  HMMA.16816.F32 R8, R16, R14, R20 ;  /* 0x0000000e1008723c */ /* 0x008fee0000001814 */
[----:B------:R-:W-:-:S02]  /*c9510*/  IMAD.MOV.U32 R23, RZ, RZ, R14 ;  /* 0x000000ffff177224 */ /* 0x000fc400078e000e */
[----:B------:R-:W-:Y:S11]  /*c9520*/  IMAD.MOV.U32 R22, RZ, RZ, R15 ;  /* 0x000000ffff167224 */ /* 0x000ff600078e000f */
[----:B------:R-:W-:Y:S03]  /*c9530*/  @!UPT UIADD3 URZ, URZ, URZ, URZ ;  /* 0x0000003f3f3ff290 */ /* 0x000fe6000fffe03f */
[----:B------:R-:W-:Y:S01]  /*c9540*/  STL.64 [R1+0x5e0], R8 ;  /* 0x0005e00801007387 */ /* 0x000fe20000100a00 */
[----:B------:R-:W-:Y:S02]  /*c9550*/  STL.64 [R1+0x5e8], R10 ;  /* 0x0005e80a01007387 */ /* 0x000fe40000100a00 */
[----:B------:R-:W2:Y:S02]  /*c9560*/  LDL.LU R12, [R1+0x5c0] ;  /* 0x0005c000010c7983 */ /* 0x000ea40000300800 */
[----:B------:R-:W2:Y:S01]  /*c9570*/  LDL.LU R13, [R1+0x5c4] ;  /* 0x0005c400010d7983 */ /* 0x000ea20000300800 */
[----:B------:R-:W2:Y:S01]  /*c9580*/  LDL.LU R14, [R1+0x5c8] ;  /* 0x0005c800010e7983 */ /* 0x000ea20000300800 */
[----:B------:R-:W2:Y:S02]  /*c9590*/  LDL.LU R15, [R1+0x5cc] ;  /* 0x0005cc00010f7983 */ /* 0x000ea40000300800 */
[----:B------:R0:W-:Y:S02]  /*c95a0*/  STL.64 [R1+0x47c8], R22 ;  /* 0x0047c81601007387 */ /* 0x0001e40000100a00 */
[----:B------:R-:W-:Y:S01]  /*c95b0*/  STL.64 [R1+0x5d0], R4 ;  /* 0x0005d00401007387 */ /* 0x000fe20000100a00 */
[----:B------:R-:W-:Y:S01]  /*c95c0*/  STL.64 [R1+0x5d8], R6 ;  /* 0x0005d80601007387 */ /* 0x000fe20000100a00 */
[----:B------:R-:W3:Y:S02]  /*c95d0*/  LDL.LU R20, [R1+0x5b0] ;  /* 0x0005b00001147983 */ /* 0x000ee40000300800 */
[----:B------:R-:W3:Y:S01]  /*c95e0*/  LDL.LU R21, [R1+0x5b4] ;  /* 0x0005b40001157983 */ /* 0x000ee20000300800 */
[----:B0-----:R-:W4:Y:S01]  /*c95f0*/  LDL.LU R22, [R1+0x5b8] ;  /* 0x0005b80001167983 */ /* 0x001f220000300800 */
[----:B------:R-:W4:Y:S02]  /*c9600*/  LDL.LU R23, [R1+0x5bc] ;  /* 0x0005bc0001177983 */ /* 0x000f240000300800 */
[----:B------:R-:W-:-:S02]  /*c9610*/  IMAD.MOV.U32 R10, RZ, RZ, R26 ;  /* 0x000000ffff0a7224 */ /* 0x000fc400078e001a */
[----:B------:R-:W-:Y:S01]  /*c9620*/  IMAD.MOV.U32 R11, RZ, RZ, R27 ;  /* 0x000000ffff0b7224 */ /* 0x000fe200078e001b */
[----:B----4-:R0:W-:Y:S01]  /*c9630*/  STL.64 [R1+0x47d8], R22 ;  /* 0x0047d81601007387 */ /* 0x0101e20000100a00 */
[----:B---3--:R-:W-:Y:S03]  /*c9640*/  STL.64 [R1+0x47d0], R20 ;  /* 0x0047d01401007387 */ /* 0x008fe60000100a00 */
[----:B0-----:R-:W2:Y:S01]  /*c9650*/  LDL.LU.64 R22, [R1+0x138] ;  /* 0x0001380001167983 */ /* 0x001ea20000300a00 */
[----:B------:R0:W-:Y:S02]  /*c9660*/  STL.64 [R1+0x47b0], R10 ;  /* 0x0047b00a01007387 */ /* 0x0001e40000100a00 */
[----:B------:R-:W3:Y:S02]  /*c9670*/  LDL.LU R8, [R1+0x5a0] ;  /* 0x0005a00001087983 */ /* 0x000ee40000300800 */
[----:B------:R-:W3:Y:S01]  /*c9680*/  LDL.LU R9, [R1+0x5a4] ;  /* 0x0005a40001097983 */ /* 0x000ee20000300800 */
[----:B0-----:R-:W4:Y:S01]  /*c9690*/  LDL.LU R10, [R1+0x5a8] ;  /* 0x0005a800010a7983 */ /* 0x001f220000300800 */
[----:B------:R-:W4:Y:S03]  /*c96a0*/  LDL.LU R11, [R1+0x5ac] ;  /* 0x0005ac00010b7983 */ /* 0x000f260000300800 */
[----:B----4-:R0:W-:Y:S01]  /*c96b0*/  STL.64 [R1+0x47c0], R10 ;  /* 0x0047c00a01007387 */ /* 0x0101e20000100a00 */
[----:B---3--:R-:W-:Y:S03]  /*c96c0*/  STL.64 [R1+0x47b8], R8 ;  /* 0x0047b80801007387 */ /* 0x008fe60000100a00 */
[----:B0-----:R-:W3:Y:S01]  /*c96d0*/  LDL.LU.64 R10, [R1+0x128] ;  /* 0x00012800010a7983 */ /* 0x001ee20000300a00 */
[----:B------:R-:W4:Y:S02]  /*c96e0*/  LDL.LU R24, [R1+0x590] ;  /* 0x0005900001187983 */ /* 0x000f240000300800 */
[----:B------:R-:W4:Y:S02]  /*c96f0*/  LDL.LU R25, [R1+0x594] ;  /* 0x0005940001197983 */ /* 0x000f240000300800 */
[----:B------:R-:W2:Y:S01]  /*c9700*/  LDL.LU R26, [R1+0x598] ;  /* 0x00059800011a7983 */ /* 0x000ea20000300800 */
[----:B------:R-:W2:Y:S04]  /*c9710*/  LDL.LU R27, [R1+0x59c] ;  /* 0x00059c00011b7983 */ /* 0x000ea80000300800 */
[----:B--2---:R0:W-:Y:S01]  /*c9720*/  STL.64 [R1+0x47a8], R26 ;  /* 0x0047a81a01007387 */ /* 0x0041e20000100a00 */
[----:B----4-:R-:W-:Y:S03]  /*c9730*/  STL.64 [R1+0x47a0], R24 ;  /* 0x0047a01801007387 */ /* 0x010fe60000100a00 */
[----:B0-----:R-:W2:Y:S01]  /*c9740*/  LDL.LU.64 R26, [R1+0x118] ;  /* 0x00011800011a7983 */ /* 0x001ea20000300a00 */
[----:B------:R-:W4:Y:S01]  /*c9750*/  LDL.LU.64 R6, [R1+0xd8] ;  /* 0x0000d80001067983 */ /* 0x000f220000300a00 */
[----:B------:R-:W-:Y:S02]  /*c9760*/  HMMA.16816.F32 R12, R16, R22, R12 ;  /* 0x00000016100c723c */ /* 0x000fe4000000180c */
[----:B----4-:R0:W-:Y:S04]  /*c9770*/  STL.64 [R1+0x4778], R6 ;  /* 0x0047780601007387 */ /* 0x0101e80000100a00 */
[----:B0-----:R-:W4:Y:S04]  /*c9780*/  LDL.LU.64 R6, [R1+0xf8] ;  /* 0x0000f80001067983 */ /* 0x001f280000300a00 */
[----:B----4-:R0:W-:Y:S04]  /*c9790*/  STL.64 [R1+0x4790], R6 ;  /* 0x0047900601007387 */ /* 0x0101e80000100a00 */
[----:B0-----:R-:W4:Y:S09]  /*c97a0*/  LDL.LU.64 R6, [R1+0x108] ;  /* 0x0001080001067983 */ /* 0x001f320000300a00 */
[----:B------:R-:W-:Y:S02]  /*c97b0*/  STL.64 [R1+0x5c0], R12 ;  /* 0x0005c00c01007387 */ /* 0x000fe40000100a00 */
[----:B------:R0:W-:Y:S02]  /*c97c0*/  STL.64 [R1+0x5c8], R14 ;  /* 0x0005c80e01007387 */ /* 0x0001e40000100a00 */
[----:B0-----:R-:W-:-:S02]  /*c97d0*/  IMAD.MOV.U32 R14, RZ, RZ, R22 ;  /* 0x000000ffff0e7224 */ /* 0x001fc400078e0016 */
[----:B------:R-:W-:Y:S02]  /*c97e0*/  IMAD.MOV.U32 R15, RZ, RZ, R23 ;  /* 0x000000ffff0f7224 */ /* 0x000fe400078e0017 */
[----:B------:R-:W3:Y:S01]  /*c97f0*/  LDL.LU.64 R22, [R1+0x47d8] ;  /* 0x0047d80001167983 */ /* 0x000ee20000300a00 */
[----:B------:R-:W3:Y:S02]  /*c9800*/  LDL.LU.64 R20, [R1+0x47d0] ;  /* 0x0047d00001147983 */ /* 0x000ee40000300a00 */
[----:B------:R0:W-:Y:S02]  /*c9810*/  STL.64 [R1+0x46b8], R14 ;  /* 0x0046b80e01007387 */ /* 0x0001e40000100a00 */
[----:B------:R-:W2:Y:S01]  /*c9820*/  LDL.LU R12, [R1+0x560] ;  /* 0x00056000010c7983 */ /* 0x000ea20000300800 */
[----:B------:R-:W2:Y:S04]  /*c9830*/  LDL.LU R13, [R1+0x564] ;  /* 0x00056400010d7983 */ /* 0x000ea80000300800 */
[----:B0-----:R-:W2:Y:S01]  /*c9840*/  LDL.LU R14, [R1+0x568] ;  /* 0x00056800010e7983 */ /* 0x001ea20000300800 */
[----:B------:R-:W2:Y:S01]  /*c9850*/  LDL.LU R15, [R1+0x56c] ;  /* 0x00056c00010f7983 */ /* 0x000ea20000300800 */
[C---:B---3--:R-:W-:Y:S02]  /*c9860*/  HMMA.16816.F32 R20, R16.reuse, R10, R20 ;  /* 0x0000000a1014723c */ /* 0x048fe40000001814 */
[----:B--2---:R-:W-:Y:S01]  /*c9870*/  STL.64 [R1+0x4788], R14 ;  /* 0x0047880e01007387 */ /* 0x004fe20000100a00 */
[----:B------:R0:W-:Y:S03]  /*c9880*/  STL.64 [R1+0x4780], R12 ;  /* 0x0047800c01007387 */ /* 0x0001e60000100a00 */
[----:B0-----:R-:W2:Y:S01]  /*c9890*/  LDL.LU R12, [R1+0x580] ;  /* 0x00058000010c7983 */ /* 0x001ea20000300800 */
[----:B------:R-:W2:Y:S02]  /*c98a0*/  LDL.LU R13, [R1+0x584] ;  /* 0x00058400010d7983 */ /* 0x000ea40000300800 */
[----:B------:R-:W2:Y:S02]  /*c98b0*/  LDL.LU R14, [R1+0x588] ;  /* 0x00058800010e7983 */ /* 0x000ea40000300800 */
[----:B------:R-:W2:Y:S11]  /*c98c0*/  LDL.LU R15, [R1+0x58c] ;  /* 0x00058c00010f7983 */ /* 0x000eb60000300800 */
[----:B------:R-:W-:Y:S01]  /*c98d0*/  @!UPT UIADD3 URZ, URZ, URZ, URZ ;  /* 0x0000003f3f3ff290 */ /* 0x000fe2000fffe03f */
        /* <DEDUP_REMOVED lines=8> */
[----:B---3--:R0:W-:Y:S01]  /*c9960*/  STL.64 [R1+0x4668], R22 ;  /* 0x0046681601007387 */ /* 0x0081e20000100a00 */
[----:B------:R-:W-:Y:S03]  /*c9970*/  STL.64 [R1+0x4660], R20 ;  /* 0x0046601401007387 */ /* 0x000fe60000100a00 */
[----:B0-----:R-:W2:Y:S11]  /*c9980*/  LDL.LU.64 R22, [R1+0xe8] ;  /* 0x0000e80001167983 */ /* 0x001eb60000300a00 */
[----:B------:R-:W-:Y:S07]  /*c9990*/  @!UPT UIADD3 URZ, URZ, URZ, URZ ;  /* 0x0000003f3f3ff290 */ /* 0x000fee000fffe03f */
[----:B------:R0:W-:Y:S01]  /*c99a0*/  STL.64 [R1+0x5a0], R8 ;  /* 0x0005a00801007387 */ /* 0x0001e20000100a00 */
[----:B------:R1:W-:Y:S02]  /*c99b0*/  STL.64 [R1+0x5a8], R10 ;  /* 0x0005a80a01007387 */ /* 0x0003e40000100a00 */
[----:B0-----:R-:W-:Y:S01]  /*c99c0*/  IMAD.MOV.U32 R9, RZ, RZ, R26 ;  /* 0x000000ffff097224 */ /* 0x001fe200078e001a */
[----:B-1----:R-:W3:Y:S01]  /*c99d0*/  LDL.LU.64 R10, [R1+0x47b0] ;  /* 0x0047b000010a7983 */ /* 0x002ee20000300a00 */
[----:B------:R-:W-:Y:S02]  /*c99e0*/  IMAD.MOV.U32 R8, RZ, RZ, R27 ;  /* 0x000000ffff087224 */ /* 0x000fe400078e001b */
[----:B------:R-:W4:Y:S02]  /*c99f0*/  LDL.LU.64 R26, [R1+0x47a8] ;  /* 0x0047a800011a7983 */ /* 0x000f240000300a00 */
[----:B------:R-:W4:Y:S01]  /*c9a00*/  LDL.LU.64 R24, [R1+0x47a0] ;  /* 0x0047a00001187983 */ /* 0x000f220000300a00 */
        /* <DEDUP_REMOVED lines=12> */
[----:B------:R0:W-:Y:S01]  /*c9ad0*/  STL [R1+0x44d4], R24 ;  /* 0x0044d41801007387 */ /* 0x0001e20000100800 */
[----:B--2---:R-:W-:Y:S02]  /*c9ae0*/  HMMA.16816.F32 R12, R16, R6, R12 ;  /* 0x00000006100c723c */ /* 0x004fe4000000180c */
[----:B----4-:R1:W-:Y:S01]  /*c9af0*/  STL.64 [R1+0x4770], R26 ;  /* 0x0047701a01007387 */ /* 0x0103e20000100a00 */
[----:B0-----:R-:W2:Y:S02]  /*c9b00*/  LDL.LU R24, [R1+0x570] ;  /* 0x0005700001187983 */ /* 0x001ea40000300800 */
[----:B------:R-:W2:Y:S02]  /*c9b10*/  LDL.LU R25, [R1+0x574] ;  /* 0x0005740001197983 */ /* 0x000ea40000300800 */
[----:B------:R-:W-:-:S02]  /*c9b20*/  IMAD.MOV.U32 R3, RZ, RZ, R6 ;  /* 0x000000ffff037224 */ /* 0x000fc400078e0006 */
[----:B------:R-:W-:Y:S01]  /*c9b30*/  IMAD.MOV.U32 R2, RZ, RZ, R7 ;  /* 0x000000ffff027224 */ /* 0x000fe200078e0007 */
[----:B-1----:R-:W2:Y:S01]  /*c9b40*/  LDL.LU R26, [R1+0x578] ;  /* 0x00057800011a7983 */ /* 0x002ea20000300800 */
[----:B------:R-:W2:Y:S11]  /*c9b50*/  LDL.LU R27, [R1+0x57c] ;  /* 0x00057c00011b7983 */ /* 0x000eb60000300800 */
[----:B------:R-:W-:Y:S01]  /*c9b60*/  @!UPT UIADD3 URZ, URZ, URZ, URZ ;  /* 0x0000003f3f3ff290 */ /* 0x000fe2000fffe03f */
[----:B------:R-:W-:Y:S01]  /*c9b70*/  STL.64 [R1+0x580], R12 ;  /* 0x0005800c01007387 */ /* 0x000fe20000100a00 */
[----:B------:R0:W-:Y:S03]  /*c9b80*/  STL.64 [R1+0x588], R14 ;  /* 0x0005880e01007387 */ /* 0x0001e60000100a00 */
[----:B0-----:R-:W4:Y:S01]  /*c9b90*/  LDL.LU.64 R14, [R1+0x4788] ;  /* 0x00478800010e7983 */ /* 0x001f220000300a00 */
[----:B------:R-:W4:Y:S02]  /*c9ba0*/  LDL.LU.64 R12, [R1+0x4780] ;  /* 0x00478000010c7983 */ /* 0x000f240000300a00 */
[----:B------:R-:W4:Y:S02]  /*c9bb0*/  LDL.LU.64 R6, [R1+0x4778] ;  /* 0x0047780001067983 */ /* 0x000f240000300a00 */
[----:B------:R-:W-:Y:S01]  /*c9bc0*/  IMAD.MOV.U32 R0, RZ, RZ, R23 ;  /* 0x000000ffff007224 */ /* 0x000fe200078e0017 */
[----:B------:R-:W-:Y:S01]  /*c9bd0*/  STL [R1+0x44e0], R2 ;  /* 0x0044e00201007387 */ /* 0x000fe20000100800 */
[----:B------:R-:W-:-:S02]  /*c9be0*/  IMAD.MOV.U32 R29, RZ, RZ, R22 ;  /* 0x000000ffff1d7224 */ /* 0x000fc400078e0016 */
[----:B------:R-:W-:Y:S01]  /*c9bf0*/  STL [R1+0x44dc], R3 ;  /* 0x0044dc0301007387 */ /* 0x000fe20000100800 */
[C---:B--2---:R-:W-:Y:S08]  /*c9c00*/  HMMA.16816.F32 R24, R16.reuse, R22, R24 ;  /* 0x000000161018723c */ /* 0x044ff00000001818 */
[C---:B----4-:R-:W-:Y:S11]  /*c9c10*/  HMMA.16816.F32 R12, R16.reuse, R6, R12 ;  /* 0x00000006100c723c */ /* 0x050ff6000000180c */
[----:B------:R-:W-:Y:S04]  /*c9c20*/  @!UPT UIADD3 URZ, URZ, URZ, URZ ;  /* 0x0000003f3f3ff290 */ /* 0x000fe8000fffe03f */
[----:B------:R-:W-:Y:S01]  /*c9c30*/  STL.64 [R1+0x570], R24 ;  /* 0x0005701801007387 */ /* 0x000fe20000100a00 */
[----:B------:R-:W-:Y:S02]  /*c9c40*/  STL.64 [R1+0x578], R26 ;  /* 0x0005781a01007387 */ /* 0x000fe40000100a00 */
[----:B------:R-:W-:Y:S02]  /*c9c50*/  STL [R1+0x44e8], R0 ;  /* 0x0044e80001007387 */ /* 0x000fe40000100800 */
[----:B------:R-:W-:Y:S03]  /*c9c60*/  STL [R1+0x44e4], R29 ;  /* 0x0044e41d01007387 */ /* 0x000fe60000100800 */
        /* <DEDUP_REMOVED lines=8> */
[----:B------:R-:W4:Y:S01]  /*c9cf0*/  LDL.LU R14, [R1+0x4f8] ;  /* 0x0004f800010e7983 */ /* 0x000f220000300800 */
[----:B------:R-:W4:Y:S01]  /*c9d00*/  LDL.LU R15, [R1+0x4fc] ;  /* 0x0004fc00010f7983 */ /* 0x000f220000300800 */
[----:B------:R-:W2:Y:S02]  /*c9d10*/  LDL.LU R24, [R1+0x550] ;  /* 0x0005500001187983 */ /* 0x000ea40000300800 */
[----:B------:R-:W2:Y:S02]  /*c9d20*/  LDL.LU R25, [R1+0x554] ;  /* 0x0005540001197983 */ /* 0x000ea40000300800 */
[----:B------:R-:W2:Y:S01]  /*c9d30*/  LDL.LU R26, [R1+0x558] ;  /* 0x00055800011a7983 */ /* 0x000ea20000300800 */
[----:B------:R-:W2:Y:S04]  /*c9d40*/  LDL.LU R27, [R1+0x55c] ;  /* 0x00055c00011b7983 */ /* 0x000ea80000300800 */
[----:B0-----:R-:W2:Y:S04]  /*c9d50*/  LDL.LU.64 R22, [R1+0x98] ;  /* 0x0000980001167983 */ /* 0x001ea80000300a00 */
[----:B--2---:R0:W-:Y:S04]  /*c9d60*/  STL.64 [R1+0x4738], R22 ;  /* 0x0047381601007387 */ /* 0x0041e80000100a00 */
[----:B0-----:R-:W2:Y:S04]  /*c9d70*/  LDL.LU.64 R22, [R1+0xa8] ;  /* 0x0000a80001167983 */ /* 0x001ea80000300a00 */
[----:B--2---:R0:W-:Y:S04]  /*c9d80*/  STL.64 [R1+0x4750], R22 ;  /* 0x0047501601007387 */ /* 0x0041e80000100a00 */
[----:B0-----:R-:W2:Y:S04]  /*c9d90*/  LDL.LU.64 R22, [R1+0xb8] ;  /* 0x0000b80001167983 */ /* 0x001ea80000300a00 */
[----:B--2---:R0:W-:Y:S04]  /*c9da0*/  STL.64 [R1+0x4768], R22 ;  /* 0x0047681601007387 */ /* 0x0041e80000100a00 */
[----:B0-----:R-:W2:Y:S01]  /*c9db0*/  LDL.LU.64 R22, [R1+0xc8] ;  /* 0x0000c80001167983 */ /* 0x001ea20000300a00 */
[----:B----4-:R-:W-:Y:S02]  /*c9dc0*/  STL.64 [R1+0x4700], R14 ;  /* 0x0047000e01007387 */ /* 0x010fe40000100a00 */
        /* <DEDUP_REMOVED lines=16> */
[----:B------:R-:W4:Y:S01]  /*c9ed0*/  LDL.LU R15, [R1+0x52c] ;  /* 0x00052c00010f7983 */ /* 0x000f220000300800 */
[----:B------:R-:W-:Y:S01]  /*c9ee0*/  HMMA.16816.F32 R24, R16, R22, R24 ;  /* 0x000000161018723c */ /* 0x000fe20000001818 */
[----:B----4-:R-:W-:Y:S01]  /*c9ef0*/  STL.64 [R1+0x4748], R14 ;  /* 0x0047480e01007387 */ /* 0x010fe20000100a00 */
[----:B--2---:R0:W-:Y:S03]  /*c9f00*/  STL.64 [R1+0x4740], R12 ;  /* 0x0047400c01007387 */ /* 0x0041e60000100a00 */
[----:B0-----:R-:W2:Y:S01]  /*c9f10*/  LDL.LU R12, [R1+0x530] ;  /* 0x00053000010c7983 */ /* 0x001ea20000300800 */
[----:B------:R-:W2:Y:S02]  /*c9f20*/  LDL.LU R13, [R1+0x534] ;  /* 0x00053400010d7983 */ /* 0x000ea40000300800 */
[----:B------:R-:W4:Y:S02]  /*c9f30*/  LDL.LU R14, [R1+0x538] ;  /* 0x00053800010e7983 */ /* 0x000f240000300800 */
[----:B------:R-:W4:Y:S02]  /*c9f40*/  LDL.LU R15, [R1+0x53c] ;  /* 0x00053c00010f7983 */ /* 0x000f240000300800 */
[----:B------:R-:W-:-:S02]  /*c9f50*/  IMAD.MOV.U32 R28, RZ, RZ, R7 ;  /* 0x000000ffff1c7224 */ /* 0x000fc400078e0007 */
[----:B------:R-:W-:Y:S02]  /*c9f60*/  IMAD.MOV.U32 R9, RZ, RZ, R6 ;  /* 0x000000ffff097224 */ /* 0x000fe400078e0006 */
[----:B------:R-:W-:Y:S01]  /*c9f70*/  IMAD.MOV.U32 R8, RZ, RZ, R23 ;  /* 0x000000ffff087224 */ /* 0x000fe200078e0017 */
[----:B----4-:R-:W-:Y:S01]  /*c9f80*/  STL.64 [R1+0x4760], R14 ;  /* 0x0047600e01007387 */ /* 0x010fe20000100a00 */
[----:B--2---:R0:W-:Y:S03]  /*c9f90*/  STL.64 [R1+0x4758], R12 ;  /* 0x0047580c01007387 */ /* 0x0041e60000100a00 */
[----:B0-----:R-:W2:Y:S01]  /*c9fa0*/  LDL.LU R12, [R1+0x540] ;  /* 0x00054000010c7983 */ /* 0x001ea20000300800 */
[----:B------:R-:W2:Y:S02]  /*c9fb0*/  LDL.LU R13, [R1+0x544] ;  /* 0x00054400010d7983 */ /* 0x000ea40000300800 */
[----:B------:R-:W2:Y:S02]  /*c9fc0*/  LDL.LU R14, [R1+0x548] ;  /* 0x00054800010e7983 */ /* 0x000ea40000300800 */
[----:B------:R-:W2:Y:S01]  /*c9fd0*/  LDL.LU R15, [R1+0x54c] ;  /* 0x00054c00010f7983 */ /* 0x000ea20000300800 */
[----:B------:R-:W4:Y:S01]  /*c9fe0*/  LDL.LU.64 R6, [R1+0x68] ;  /* 0x0000680001067983 */ /* 0x000f220000300a00 */
        /* <DEDUP_REMOVED lines=60> */
[----:B------:R-:W-:-:S05]  /*ca3b0*/  IMAD.MOV.U32 R8, RZ, RZ, R23 ;  /* 0x000000ffff087224 */ /* 0x000fca00078e0017 */
[----:B------:R-:W-:Y:S01]  /*ca3c0*/  STL [R1+0x4520], R8 ;  /* 0x0045200801007387 */ /* 0x000fe20000100800 */
[----:B---3--:R2:W-:Y:S02]  /*ca3d0*/  STL.64 [R1+0x46f0], R10 ;  /* 0x0046f00a01007387 */ /* 0x0085e40000100a00 */
[----:B------:R-:W-:-:S05]  /*ca3e0*/  IMAD.MOV.U32 R3, RZ, RZ, R22 ;  /* 0x000000ffff037224 */ /* 0x000fca00078e0016 */
[----:B------:R-:W-:Y:S01]  /*ca3f0*/  STL [R1+0x451c], R3 ;  /* 0x00451c0301007387 */ /* 0x000fe20000100800 */
[----:B----4-:R-:W-:Y:S02]  /*ca400*/  IMAD.MOV.U32 R29, RZ, RZ, R6 ;  /* 0x000000ffff1d7224 */ /* 0x010fe400078e0006 */
[----:B------:R-:W-:Y:S01]  /*ca410*/  IMAD.MOV.U32 R25, RZ, RZ, R7 ;  /* 0x000000ffff197224 */ /* 0x000fe200078e0007 */
[C---:B--2---:R-:W-:Y:S11]  /*ca420*/  HMMA.16816.F32 R8, R16.reuse, R6, R12 ;  /* 0x000000061008723c */ /* 0x044ff6000000180c */
[----:B------:R-:W-:Y:S11]  /*ca430*/  @!UPT UIADD3 URZ, URZ, URZ, URZ ;  /* 0x0000003f3f3ff290 */ /* 0x000ff6000fffe03f */
[----:B------:R-:W-:Y:S01]  /*ca440*/  @!UPT UIADD3 URZ, URZ, URZ, URZ ;  /* 0x0000003f3f3ff290 */ /* 0x000fe2000fffe03f */
[----:B------:R0:W-:Y:S01]  /*ca450*/  STL.64 [R1+0x4f0], R8 ;  /* 0x0004f00801007387 */ /* 0x0001e20000100a00 */
[----:B------:R1:W-:Y:S03]  /*ca460*/  STL.64 [R1+0x4f8], R10 ;  /* 0x0004f80a01007387 */ /* 0x0003e60000100a00 */
[----:B0-----:R-:W2:Y:S01]  /*ca470*/  LDL.LU R8, [R1+0x4e0] ;  /* 0x0004e00001087983 */ /* 0x001ea20000300800 */
[----:B------:R-:W2:Y:S02]  /*ca480*/  LDL.LU R9, [R1+0x4e4] ;  /* 0x0004e40001097983 */ /* 0x000ea40000300800 */
[----:B-1----:R-:W2:Y:S02]  /*ca490*/  LDL.LU R10, [R1+0x4e8] ;  /* 0x0004e800010a7983 */ /* 0x002ea40000300800 */
[----:B------:R-:W2:Y:S01]  /*ca4a0*/  LDL.LU R11, [R1+0x4ec] ;  /* 0x0004ec00010b7983 */ /* 0x000ea20000300800 */
[----:B------:R-:W3:Y:S01]  /*ca4b0*/  LDL.LU R20, [R1+0x480] ;  /* 0x0004800001147983 */ /* 0x000ee20000300800 */
[----:B------:R-:W3:Y:S02]  /*ca4c0*/  LDL.LU R21, [R1+0x484] ;  /* 0x0004840001157983 */ /* 0x000ee40000300800 */
[----:B------:R-:W4:Y:S02]  /*ca4d0*/  LDL.LU R22, [R1+0x488] ;  /* 0x0004880001167983 */ /* 0x000f240000300800 */
[----:B------:R-:W4:Y:S01]  /*ca4e0*/  LDL.LU R23, [R1+0x48c] ;  /* 0x00048c0001177983 */ /* 0x000f220000300800 */
[----:B------:R-:W2:Y:S04]  /*ca4f0*/  LDL.LU.64 R6, [R1+0x48] ;  /* 0x0000480001067983 */ /* 0x000ea80000300a00 */
[----:B--2---:R0:W-:Y:S04]  /*ca500*/  STL.64 [R1+0x46e8], R6 ;  /* 0x0046e80601007387 */ /* 0x0041e80000100a00 */
        /* <DEDUP_REMOVED lines=11> */
[----:B----4-:R0:W-:Y:S01]  /*ca5c0*/  STL.64 [R1+0x4678], R22 ;  /* 0x0046781601007387 */ /* 0x0101e20000100a00 */
[----:B---3--:R-:W-:Y:S03]  /*ca5d0*/  STL.64 [R1+0x4670], R20 ;  /* 0x0046701401007387 */ /* 0x008fe60000100a00 */
[----:B0-----:R-:W3:Y:S04]  /*ca5e0*/  LDL.LU.64 R22, [R1+0x8] ;  /* 0x0000080001167983 */ /* 0x001ee80000300a00 */
[----:B---3--:R0:W-:Y:S04]  /*ca5f0*/  STL.64 [R1+0x4690], R22 ;  /* 0x0046901601007387 */ /* 0x0081e80000100a00 */
[----:B0-----:R-:W3:Y:S01]  /*ca600*/  LDL.LU.64 R22, [R1+0x18] ;  /* 0x0000180001167983 */ /* 0x001ee20000300a00 */
[----:B------:R-:W-:Y:S03]  /*ca610*/  HMMA.16816.F32 R8, R16, R6, R8 ;  /* 0x000000061008723c */ /* 0x000fe60000001808 */
[----:B---3--:R0:W-:Y:S01]  /*ca620*/  STL.64 [R1+0x46a0], R22 ;  /* 0x0046a01601007387 */ /* 0x0081e20000100a00 */
[----:B------:R-:W3:Y:S02]  /*ca630*/  LDL.LU R20, [R1+0x4b0] ;  /* 0x0004b00001147983 */ /* 0x000ee40000300800 */
[----:B------:R-:W3:Y:S01]  /*ca640*/  LDL.LU R21, [R1+0x4b4] ;  /* 0x0004b40001157983 */ /* 0x000ee20000300800 */
[----:B0-----:R-:W4:Y:S01]  /*ca650*/  LDL.LU R22, [R1+0x4b8] ;  /* 0x0004b80001167983 */ /* 0x001f220000300800 */
[----:B------:R-:W4:Y:S02]  /*ca660*/  LDL.LU R23, [R1+0x4bc] ;  /* 0x0004bc0001177983 */ /* 0x000f240000300800 */
[----:B------:R-:W-:Y:S01]  /*ca670*/  IMAD.MOV.U32 R2, RZ, RZ, R7 ;  /* 0x000000ffff027224 */ /* 0x000fe200078e0007 */
[----:B----4-:R0:W-:Y:S01]  /*ca680*/  STL.64 [R1+0x46c8], R22 ;  /* 0x0046c81601007387 */ /* 0x0101e20000100a00 */
[----:B---3--:R-:W-:Y:S03]  /*ca690*/  STL.64 [R1+0x46c0], R20 ;  /* 0x0046c01401007387 */ /* 0x008fe60000100a00 */
[----:B0-----:R-:W3:Y:S01]  /*ca6a0*/  LDL.LU.64 R22, [R1+0x38] ;  /* 0x0000380001167983 */ /* 0x001ee20000300a00 */
[----:B------:R-:W-:Y:S02]  /*ca6b0*/  STL [R1+0x4528], R25 ;  /* 0x0045281901007387 */ /* 0x000fe40000100800 */
[----:B------:R-:W-:Y:S05]  /*ca6c0*/  STL [R1+0x4524], R29 ;  /* 0x0045241d01007387 */ /* 0x000fea0000100800 */
[----:B------:R-:W-:Y:S01]  /*ca6d0*/  STL.64 [R1+0x4e0], R8 ;  /* 0x0004e00801007387 */ /* 0x000fe20000100a00 */
[----:B------:R0:W-:Y:S04]  /*ca6e0*/  STL.64 [R1+0x4e8], R10 ;  /* 0x0004e80a01007387 */ /* 0x0001e80000100a00 */
[----:B0-----:R-:W4:Y:S01]  /*ca6f0*/  LDL.LU.64 R10, [R1+0x46f0] ;  /* 0x0046f000010a7983 */ /* 0x001f220000300a00 */
[----:B------:R-:W-:-:S02]  /*ca700*/  IMAD.MOV.U32 R9, RZ, RZ, R6 ;  /* 0x000000ffff097224 */ /* 0x000fc400078e0006 */
[----:B------:R-:W2:Y:S03]  /*ca710*/  LDL.LU.64 R6, [R1+0x46e8] ;  /* 0x0046e80001067983 */ /* 0x000ea60000300a00 */
[----:B------:R0:W-:Y:S04]  /*ca720*/  STL [R1+0x452c], R9 ;  /* 0x00452c0901007387 */ /* 0x0001e80000100800 */
[----:B----4-:R1:W-:Y:S01]  /*ca730*/  STL.64 [R1+0x4698], R10 ;  /* 0x0046980a01007387 */ /* 0x0103e20000100a00 */
[----:B------:R-:W4:Y:S02]  /*ca740*/  LDL.LU R8, [R1+0x4a0] ;  /* 0x0004a00001087983 */ /* 0x000f240000300800 */
[----:B0-----:R-:W4:Y:S01]  /*ca750*/  LDL.LU R9, [R1+0x4a4] ;  /* 0x0004a40001097983 */ /* 0x001f220000300800 */
[----:B-1----:R-:W3:Y:S01]  /*ca760*/  LDL.LU R10, [R1+0x4a8] ;  /* 0x0004a800010a7983 */ /* 0x002ee20000300800 */
[----:B------:R-:W3:Y:S01]  /*ca770*/  LDL.LU R11, [R1+0x4ac] ;  /* 0x0004ac00010b7983 */ /* 0x000ee20000300800 */
[----:B--2---:R-:W-:Y:S01]  /*ca780*/  HMMA.16816.F32 R12, R16, R6, R12 ;  /* 0x00000006100c723c */ /* 0x004fe2000000180c */
[----:B------:R-:W-:Y:S01]  /*ca790*/  IMAD.MOV.U32 R24, RZ, RZ, R6 ;  /* 0x000000ffff187224 */ /* 0x000fe200078e0006 */
[----:B---3--:R0:W-:Y:S01]  /*ca7a0*/  STL.64 [R1+0x46b0], R10 ;  /* 0x0046b00a01007387 */ /* 0x0081e20000100a00 */
[----:B----4-:R-:W-:Y:S03]  /*ca7b0*/  STL.64 [R1+0x46a8], R8 ;  /* 0x0046a80801007387 */ /* 0x010fe60000100a00 */
[----:B0-----:R-:W2:Y:S11]  /*ca7c0*/  LDL.LU.64 R10, [R1+0x28] ;  /* 0x00002800010a7983 */ /* 0x001eb60000300a00 */
[----:B------:R-:W-:Y:S06]  /*ca7d0*/  @!UPT UIADD3 URZ, URZ, URZ, URZ ;  /* 0x0000003f3f3ff290 */ /* 0x000fec000fffe03f */
[----:B------:R-:W-:Y:S02]  /*ca7e0*/  STL.64 [R1+0x4d0], R12 ;  /* 0x0004d00c01007387 */ /* 0x000fe40000100a00 */
[----:B------:R0:W-:Y:S02]  /*ca7f0*/  STL.64 [R1+0x4d8], R14 ;  /* 0x0004d80e01007387 */ /* 0x0001e40000100a00 */
[----:B0-----:R-:W3:Y:S01]  /*ca800*/  LDL.LU.64 R14, [R1+0x46e0] ;  /* 0x0046e000010e7983 */ /* 0x001ee20000300a00 */
[----:B------:R-:W3:Y:S02]  /*ca810*/  LDL.LU.64 R12, [R1+0x46d8] ;  /* 0x0046d800010c7983 */ /* 0x000ee40000300a00 */
[----:B------:R-:W-:Y:S02]  /*ca820*/  IMAD.MOV.U32 R0, RZ, RZ, R7 ;  /* 0x000000ffff007224 */ /* 0x000fe400078e0007 */
[----:B------:R-:W4:Y:S01]  /*ca830*/  LDL.LU.64 R6, [R1+0x46d0] ;  /* 0x0046d00001067983 */ /* 0x000f220000300a00 */
[----:B------:R-:W-:Y:S02]  /*ca840*/  STL.64 [R1+0x4688], R26 ;  /* 0x0046881a01007387 */ /* 0x000fe40000100a00 */
[----:B------:R0:W-:Y:S02]  /*ca850*/  STL [R1+0x4680], R24 ;  /* 0x0046801801007387 */ /* 0x0001e40000100800 */
[----:B------:R-:W-:-:S02]  /*ca860*/  IMAD.MOV.U32 R5, RZ, RZ, R22 ;  /* 0x000000ffff057224 */ /* 0x000fc400078e0016 */
[----:B------:R-:W-:Y:S01]  /*ca870*/  IMAD.MOV.U32 R4, RZ, RZ, R23 ;  /* 0x000000ffff047224 */ /* 0x000fe200078e0017 */
[----:B0-----:R-:W4:Y:S01]  /*ca880*/  LDL.LU R24, [R1+0x490] ;  /* 0x0004900001187983 */ /* 0x001f220000300800 */
[----:B------:R-:W4:Y:S02]  /*ca890*/  LDL.LU R25, [R1+0x494] ;  /* 0x0004940001197983 */ /* 0x000f240000300800 */
[----:B------:R-:W4:Y:S02]  /*ca8a0*/  LDL.LU R26, [R1+0x498] ;  /* 0x00049800011a7983 */ /* 0x000f240000300800 */
[----:B------:R-:W4:Y:S01]  /*ca8b0*/  LDL.LU R27, [R1+0x49c] ;  /* 0x00049c00011b7983 */ /* 0x000f220000300800 */
[----:B---3--:R-:W-:Y:S01]  /*ca8c0*/  HMMA.16816.F32 R12, R16, R22, R12 ;  /* 0x00000016100c723c */ /* 0x008fe2000000180c */
[----:B------:R-:W3:Y:S01]  /*ca8d0*/  LDL.LU.64 R22, [R1+0x46c8] ;  /* 0x0046c80001167983 */ /* 0x000ee20000300a00 */
[----:B------:R-:W3:Y:S02]  /*ca8e0*/  LDL.LU.64 R20, [R1+0x46c0] ;  /* 0x0046c00001147983 */ /* 0x000ee40000300a00 */
[----:B--2---:R-:W-:-:S02]  /*ca8f0*/  IMAD.MOV.U32 R3, RZ, RZ, R10 ;  /* 0x000000ffff037224 */ /* 0x004fc400078e000a */
[----:B------:R-:W-:Y:S11]  /*ca900*/  IMAD.MOV.U32 R28, RZ, RZ, R11 ;  /* 0x000000ffff1c7224 */ /* 0x000ff600078e000b */
[----:B------:R-:W-:Y:S06]  /*ca910*/  @!UPT UIADD3 URZ, URZ, URZ, URZ ;  /* 0x0000003f3f3ff290 */ /* 0x000fec000fffe03f */
[----:B------:R-:W-:Y:S01]  /*ca920*/  STL.64 [R1+0x4c0], R12 ;  /* 0x0004c00c01007387 */ /* 0x000fe20000100a00 */
[----:B------:R0:W-:Y:S03]  /*ca930*/  STL.64 [R1+0x4c8], R14 ;  /* 0x0004c80e01007387 */ /* 0x0001e60000100a00 */
[----:B0-----:R-:W2:Y:S01]  /*ca940*/  LDL.LU.64 R14, [R1+0x46b8] ;  /* 0x0046b800010e7983 */ /* 0x001ea20000300a00 */
[----:B----4-:R-:W-:Y:S02]  /*ca950*/  STL.64 [R1+0x4618], R6 ;  /* 0x0046180601007387 */ /* 0x010fe40000100a00 */
[----:B------:R0:W-:Y:S02]  /*ca960*/  STL.64 [R1+0x4610], R4 ;  /* 0x0046100401007387 */ /* 0x0001e40000100a00 */
[----:B0-----:R-:W4:Y:S01]  /*ca970*/  LDL.LU R4, [R1+0x470] ;  /* 0x0004700001047983 */ /* 0x001f220000300800 */
[----:B------:R-:W4:Y:S02]  /*ca980*/  LDL.LU R5, [R1+0x474] ;  /* 0x0004740001057983 */ /* 0x000f240000300800 */
[----:B------:R-:W4:Y:S02]  /*ca990*/  LDL.LU R6, [R1+0x478] ;  /* 0x0004780001067983 */ /* 0x000f240000300800 */
[----:B------:R-:W4:Y:S01]  /*ca9a0*/  LDL.LU R7, [R1+0x47c] ;  /* 0x00047c0001077983 */ /* 0x000f220000300800 */
[----:B------:R-:W-:Y:S01]  /*ca9b0*/  STL [R1+0x42e0], R12 ;  /* 0x0042e00c01007387 */ /* 0x000fe20000100800 */
[----:B---3--:R-:W-:Y:S03]  /*ca9c0*/  HMMA.16816.F32 R20, R16, R10, R20 ;  /* 0x0000000a1014723c */ /* 0x008fe60000001814 */
[----:B------:R-:W3:Y:S01]  /*ca9d0*/  LDL.LU.64 R10, [R1+0x46b0] ;  /* 0x0046b000010a7983 */ /* 0x000ee20000300a00 */
[----:B------:R-:W3:Y:S11]  /*ca9e0*/  LDL.LU.64 R8, [R1+0x46a8] ;  /* 0x0046a80001087983 */ /* 0x000ef60000300a00 */
[----:B------:R-:W-:Y:S08]  /*ca9f0*/  @!UPT UIADD3 URZ, URZ, URZ, URZ ;  /* 0x0000003f3f3ff290 */ /* 0x000ff0000fffe03f */
[----:B------:R-:W-:Y:S01]  /*caa00*/  STL.64 [R1+0x4b0], R20 ;  /* 0x0004b01401007387 */ /* 0x000fe20000100a00 */
[----:B------:R0:W-:Y:S03]  /*caa10*/  STL.64 [R1+0x4b8], R22 ;  /* 0x0004b81601007387 */ /* 0x0001e60000100a00 */
[----:B0-----:R-:W3:Y:S01]  /*caa20*/  LDL.LU.64 R22, [R1+0x46a0] ;  /* 0x0046a00001167983 */ /* 0x001ee20000300a00 */
[----:B------:R-:W-:-:S05]  /*caa30*/  IMAD.MOV.U32 R13, RZ, RZ, R20 ;  /* 0x000000ffff0d7224 */ /* 0x000fca00078e0014 */
[----:B------:R-:W-:Y:S01]  /*caa40*/  STL [R1+0x42e4], R13 ;  /* 0x0042e40d01007387 */ /* 0x000fe20000100800 */
[C---:B---3--:R-:W-:Y:S01]  /*caa50*/  HMMA.16816.F32 R8, R16.reuse, R22, R8 ;  /* 0x000000161008723c */ /* 0x048fe20000001808 */
[----:B------:R-:W-:Y:S11]  /*caa60*/  IMAD.MOV.U32 R29, RZ, RZ, R22 ;  /* 0x000000ffff1d7224 */ /* 0x000ff600078e0016 */
[----:B------:R-:W-:Y:S11]  /*caa70*/  @!UPT UIADD3 URZ, URZ, URZ, URZ ;  /* 0x0000003f3f3ff290 */ /* 0x000ff6000fffe03f */
[----:B------:R0:W-:Y:S01]  /*caa80*/  STL.64 [R1+0x4a0], R8 ;  /* 0x0004a00801007387 */ /* 0x0001e20000100a00 */
[----:B------:R1:W-:Y:S02]  /*caa90*/  STL.64 [R1+0x4a8], R10 ;  /* 0x0004a80a01007387 */ /* 0x0003e40000100a00 */
[----:B0-----:R-:W-:Y:S01]  /*caaa0*/  IMAD.MOV.U32 R8, RZ, RZ, R23 ;  /* 0x000000ffff087224 */ /* 0x001fe200078e0017 */
[----:B-1----:R-:W3:Y:S01]  /*caab0*/  LDL.LU.64 R10, [R1+0x4698] ;  /* 0x00469800010a7983 */ /* 0x002ee20000300a00 */
[----:B------:R-:W2:Y:S02]  /*caac0*/  LDL.LU.64 R22, [R1+0x4690] ;  /* 0x0046900001167983 */ /* 0x000ea40000300a00 */
        /* <DEDUP_REMOVED lines=16> */
[----:B------:R-:W4:Y:S02]  /*cabd0*/  LDL.LU.64 R20, [R1+0x4660] ;  /* 0x0046600001147983 */ /* 0x000f240000300a00 */
[----:B------:R0:W-:Y:S02]  /*cabe0*/  STL.64 [R1+0x4350], R26 ;  /* 0x0043501a01007387 */ /* 0x0001e40000100a00 */
[----:B------:R-:W-:Y:S02]  /*cabf0*/  STL.64 [R1+0x4530], R24 ;  /* 0x0045301801007387 */ /* 0x000fe40000100a00 */
[----:B0-----:R-:W-:-:S02]  /*cac00*/  IMAD.MOV.U32 R26, RZ, RZ, R14 ;  /* 0x000000ffff1a7224 */ /* 0x001fc400078e000e */
        /* <DEDUP_REMOVED lines=8> */
[----:B------:R2:W-:Y:S02]  /*cac90*/  STL.64 [R1+0x4558], R26 ;  /* 0x0045581a01007387 */ /* 0x0005e40000100a00 */
[----:B--2---:R-:W-:-:S02]  /*caca0*/  IMAD.MOV.U32 R26, RZ, RZ, R23 ;  /* 0x000000ffff1a7224 */ /* 0x004fc400078e0017 */
[----:B------:R-:W-:Y:S01]  /*cacb0*/  IMAD.MOV.U32 R27, RZ, RZ, R22 ;  /* 0x000000ffff1b7224 */ /* 0x000fe200078e0016 */
[----:B------:R-:W2:Y:S01]  /*cacc0*/  LDL.LU R23, [R1+0x464c] ;  /* 0x00464c0001177983 */ /* 0x000ea20000300800 */
[----:B------:R-:W2:Y:S01]  /*cacd0*/  LDL.LU R22, [R1+0x4648] ;  /* 0x0046480001167983 */ /* 0x000ea20000300800 */
[----:B----4-:R-:W-:Y:S02]  /*cace0*/  HMMA.16816.F32 R4, R16, R14, R4 ;  /* 0x0000000e1004723c */ /* 0x010fe40000001804 */
[----:B------:R-:W-:Y:S01]  /*cacf0*/  STL.64 [R1+0x4570], R26 ;  /* 0x0045701a01007387 */ /* 0x000fe20000100a00 */
[----:B------:R0:W-:Y:S04]  /*cad00*/  STL.64 [R1+0x4300], R14 ;  /* 0x0043000e01007387 */ /* 0x0001e80000100a00 */
[----:B0-----:R-:W-:-:S02]  /*cad10*/  IMAD.MOV.U32 R14, RZ, RZ, R21 ;  /* 0x000000ffff0e7224 */ /* 0x001fc400078e0015 */
[----:B------:R-:W-:Y:S02]  /*cad20*/  IMAD.MOV.U32 R15, RZ, RZ, R20 ;  /* 0x000000ffff0f7224 */ /* 0x000fe400078e0014 */
[----:B---3--:R-:W-:Y:S02]  /*cad30*/  IMAD.MOV.U32 R27, RZ, RZ, R10 ;  /* 0x000000ffff1b7224 */ /* 0x008fe400078e000a */
[----:B------:R-:W-:-:S10]  /*cad40*/  IMAD.MOV.U32 R26, RZ, RZ, R11 ;  /* 0x000000ffff1a7224 */ /* 0x000fd400078e000b */
[----:B------:R-:W-:Y:S01]  /*cad50*/  STL.64 [R1+0xab0], R4 ;  /* 0x000ab00401007387 */ /* 0x000fe20000100a00 */
[----:B------:R-:W-:Y:S02]  /*cad60*/  STL.64 [R1+0xab8], R6 ;  /* 0x000ab80601007387 */ /* 0x000fe40000100a00 */
[----:B------:R-:W3:Y:S02]  /*cad70*/  LDL.LU R21, [R1+0x4644] ;  /* 0x0046440001157983 */ /* 0x000ee40000300800 */
[----:B------:R-:W4:Y:S01]  /*cad80*/  LDL.LU R20, [R1+0x4640] ;  /* 0x0046400001147983 */ /* 0x000f220000300800 */
[----:B------:R-:W4:Y:S01]  /*cad90*/  LDL.LU R11, [R1+0x463c] ;  /* 0x00463c00010b7983 */ /* 0x000f220000300800 */
[----:B------:R-:W4:Y:S02]  /*cada0*/  LDL.LU R10, [R1+0x4638] ;  /* 0x00463800010a7983 */ /* 0x000f240000300800 */
[----:B------:R-:W-:Y:S02]  /*cadb0*/  STL.64 [R1+0x4588], R26 ;  /* 0x0045881a01007387 */ /* 0x000fe40000100a00 */
[----:B------:R0:W-:Y:S01]  /*cadc0*/  STL.64 [R1+0x4538], R14 ;  /* 0x0045380e01007387 */ /* 0x0001e20000100a00 */
[----:B------:R-:W4:Y:S01]  /*cadd0*/  LDL.LU R12, [R1+0x330] ;  /* 0x00033000010c7983 */ /* 0x000f220000300800 */
[----:B------:R-:W4:Y:S03]  /*cade0*/  LDL.LU R13, [R1+0x334] ;  /* 0x00033400010d7983 */ /* 0x000f260000300800 */
[----:B0-----:R-:W4:Y:S01]  /*cadf0*/  LDL.LU R14, [R1+0x338] ;  /* 0x00033800010e7983 */ /* 0x001f220000300800 */
[----:B------:R-:W4:Y:S02]  /*cae00*/  LDL.LU R15, [R1+0x33c] ;  /* 0x00033c00010f7983 */ /* 0x000f240000300800 */
[----:B--2---:R-:W-:-:S02]  /*cae10*/  IMAD.MOV.U32 R27, RZ, RZ, R23 ;  /* 0x000000ffff1b7224 */ /* 0x004fc400078e0017 */
[----:B------:R-:W-:Y:S02]  /*cae20*/  IMAD.MOV.U32 R26, RZ, RZ, R22 ;  /* 0x000000ffff1a7224 */ /* 0x000fe400078e0016 */
[----:B------:R-:W2:Y:S01]  /*cae30*/  LDL.LU R22, [R1+0x4634] ;  /* 0x0046340001167983 */ /* 0x000ea20000300800 */
[----:B------:R-:W2:Y:S02]  /*cae40*/  LDL.LU R23, [R1+0x4630] ;  /* 0x0046300001177983 */ /* 0x000ea40000300800 */
[----:B------:R3:W-:Y:S02]  /*cae50*/  STL.64 [R1+0x45a0], R26 ;  /* 0x0045a01a01007387 */ /* 0x0007e40000100a00 */
[----:B---3--:R-:W-:Y:S02]  /*cae60*/  IMAD.MOV.U32 R27, RZ, RZ, R21 ;  /* 0x000000ffff1b7224 */ /* 0x008fe400078e0015 */
[----:B----4-:R-:W-:Y:S02]  /*cae70*/  IMAD.MOV.U32 R26, RZ, RZ, R20 ;  /* 0x000000ffff1a7224 */ /* 0x010fe400078e0014 */
[----:B------:R-:W3:Y:S01]  /*cae80*/  LDL.LU R20, [R1+0x462c] ;  /* 0x00462c0001147983 */ /* 0x000ee20000300800 */
[----:B------:R-:W4:Y:S02]  /*cae90*/  LDL.LU R21, [R1+0x4628] ;  /* 0x0046280001157983 */ /* 0x000f240000300800 */
[----:B------:R-:W-:Y:S01]  /*caea0*/  STL.64 [R1+0x45b8], R26 ;  /* 0x0045b81a01007387 */ /* 0x000fe20000100a00 */
[----:B------:R-:W-:Y:S01]  /*caeb0*/  STL.64 [R1+0x4550], R14 ;  /* 0x0045500e01007387 */ /* 0x000fe20000100a00 */
        /* <DEDUP_REMOVED lines=17> */
[----:B------:R-:W-:-:S05]  /*cafd0*/  IMAD.MOV.U32 R27, RZ, RZ, R22 ;  /* 0x000000ffff1b7224 */ /* 0x000fca00078e0016 */
        /* <DEDUP_REMOVED lines=8> */
[----:B----4-:R-:W-:Y:S01]  /*cb060*/  IMAD.MOV.U32 R26, RZ, RZ, R21 ;  /* 0x000000ffff1a7224 */ /* 0x010fe200078e0015 */
        /* <DEDUP_REMOVED lines=115> */
[----:B------:R4:W-:Y:S03]  /*cb7a0*/  STL.64 [R1+0xb98], R26 ;  /* 0x000b981a01007387 */ /* 0x0009e60000100a00 */
[----:B0-----:R-:W2:Y:S01]  /*cb7b0*/  LDL.LU.64 R24, [R1+0x4530] ;  /* 0x0045300001187983 */ /* 0x001ea20000300a00 */
[----:B------:R-:W4:Y:S01]  /*cb7c0*/  LDL.LU R12, [R1+0x1f0] ;  /* 0x0001f000010c7983 */ /* 0x000f220000300800 */
[----:B---3--:R-:W-:Y:S11]  /*cb7d0*/  HMMA.16816.F32 R16, R20, R14, R16 ;  /* 0x0000000e1410723c */ /* 0x008ff60000001810 */
[----:B------:R-:W-:Y:S11]  /*cb7e0*/  @!UPT UIADD3 URZ, URZ, URZ, URZ ;  /* 0x0000003f3f3ff290 */ /* 0x000ff6000fffe03f */
[----:B------:R-:W-:Y:S01]  /*cb7f0*/  @!UPT UIADD3 URZ, URZ, URZ, URZ ;  /* 0x0000003f3f3ff290 */ /* 0x000fe2000fffe03f */
[----:B------:R-:W-:Y:S01]  /*cb800*/  STL.64 [R1+0xb80], R16 ;  /* 0x000b801001007387 */ /* 0x000fe20000100a00 */
[----:B------:R-:W-:Y:S02]  /*cb810*/  STL.64 [R1+0xb88], R18 ;  /* 0x000b881201007387 */ /* 0x000fe40000100a00 */
[----:B------:R-:W3:Y:S02]  /*cb820*/  LDL.LU R13, [R1+0x1f4] ;  /* 0x0001f400010d7983 */ /* 0x000ee40000300800 */
[----:B------:R-:W3:Y:S01]  /*cb830*/  LDL.LU R14, [R1+0x1f8] ;  /* 0x0001f800010e7983 */ /* 0x000ee20000300800 */
[----:B------:R-:W3:Y:S01]  /*cb840*/  LDL.LU R15, [R1+0x1fc] ;  /* 0x0001fc00010f7983 */ /* 0x000ee20000300800 */
[----:B------:R-:W-:Y:S02]  /*cb850*/  IMAD.MOV.U32 R6, RZ, RZ, R9 ;  /* 0x000000ffff067224 */ /* 0x000fe400078e0009 */
[----:B--2---:R-:W-:Y:S02]  /*cb860*/  IMAD.MOV.U32 R7, RZ, RZ, R25 ;  /* 0x000000ffff077224 */ /* 0x004fe400078e0019 */
[----:B----4-:R-:W-:-:S02]  /*cb870*/  IMAD.MOV.U32 R26, RZ, RZ, R5 ;  /* 0x000000ffff1a7224 */ /* 0x010fc400078e0005 */
[----:B------:R-:W-:Y:S01]  /*cb880*/  IMAD.MOV.U32 R27, RZ, RZ, R4 ;  /* 0x000000ffff1b7224 */ /* 0x000fe200078e0004 */
[----:B---3--:R-:W-:Y:S01]  /*cb890*/  STL.64 [R1+0x4318], R14 ;  /* 0x0043180e01007387 */ /* 0x008fe20000100a00 */
[----:B------:R-:W-:Y:S02]  /*cb8a0*/  STL.64 [R1+0x4310], R12 ;  /* 0x0043100c01007387 */ /* 0x000fe40000100a00 */
[----:B------:R-:W2:Y:S02]  /*cb8b0*/  LDL.LU R9, [R1+0x452c] ;  /* 0x00452c0001097983 */ /* 0x000ea40000300800 */
[----:B------:R-:W3:Y:S01]  /*cb8c0*/  LDL.LU R25, [R1+0x4528] ;  /* 0x0045280001197983 */ /* 0x000ee20000300800 */
[----:B------:R0:W-:Y:S02]  /*cb8d0*/  STL.64 [R1+0x4320], R6 ;  /* 0x0043200601007387 */ /* 0x0001e40000100a00 */
[----:B0-----:R-:W-:Y:S02]  /*cb8e0*/  IMAD.MOV.U32 R6, RZ, RZ, R29 ;  /* 0x000000ffff067224 */ /* 0x001fe400078e001d */
[----:B------:R-:W-:Y:S01]  /*cb8f0*/  IMAD.MOV.U32 R7, RZ, RZ, R8 ;  /* 0x000000ffff077224 */ /* 0x000fe200078e0008 */
[----:B------:R-:W4:Y:S01]  /*cb900*/  LDL.LU R29, [R1+0x4524] ;  /* 0x00452400011d7983 */ /* 0x000f220000300800 */
        /* <DEDUP_REMOVED lines=38> */
[----:B----4-:R-:W-:-:S02]  /*cbb70*/  IMAD.MOV.U32 R26, RZ, RZ, R29 ;  /* 0x000000ffff1a7224 */ /* 0x010fc400078e001d */
[----:B---3--:R-:W-:Y:S01]  /*cbb80*/  IMAD.MOV.U32 R27, RZ, RZ, R25 ;  /* 0x000000ffff1b7224 */ /* 0x008fe200078e0019 */
[----:B--2---:R-:W-:Y:S01]  /*cbb90*/  STL.64 [R1+0x43a0], R6 ;  /* 0x0043a00601007387 */ /* 0x004fe20000100a00 */
        /* <DEDUP_REMOVED lines=74> */
[----:B------:R-:W-:Y:S01]  /*cc040*/  IMAD.MOV.U32 R27, RZ, RZ, R0 ;  /* 0x000000ffff1b7224 */ /* 0x000fe200078e0000 */
        /* <DEDUP_REMOVED lines=57> */
[----:B---3--:R-:W-:-:S02]  /*cc3e0*/  IMAD.MOV.U32 R17, RZ, RZ, R25 ;  /* 0x000000ffff117224 */ /* 0x008fc400078e0019 */
[----:B----4-:R-:W-:Y:S02]  /*cc3f0*/  IMAD.MOV.U32 R18, RZ, RZ, R24 ;  /* 0x000000ffff127224 */ /* 0x010fe400078e0018 */
[C---:B--2---:R-:W-:Y:S01]  /*cc400*/  HMMA.16816.F32 R24, R20.reuse, R26, R4 ;  /* 0x0000001a1418723c */ /* 0x044fe20000001804 */
[----:B------:R-:W-:Y:S01]  /*cc410*/  STL.64 [R1+0x4348], R14 ;  /* 0x0043480e01007387 */ /* 0x000fe20000100a00 */
[----:B------:R0:W-:Y:S03]  /*cc420*/  STL.64 [R1+0x4340], R12 ;  /* 0x0043400c01007387 */ /* 0x0001e60000100a00 */
        /* <DEDUP_REMOVED lines=9> */
[----:B------:R-:W2:Y:S02]  /*cc4c0*/  LDL.LU.64 R6, [R1+0x44a8] ;  /* 0x0044a80001067983 */ /* 0x000ea40000300a00 */
[----:B------:R-:W2:Y:S03]  /*cc4d0*/  LDL.LU.64 R4, [R1+0x44a0] ;  /* 0x0044a00001047983 */ /* 0x000ea60000300a00 */
[----:B------:R-:W-:Y:S01]  /*cc4e0*/  STL.64 [R1+0xb70], R24 ;  /* 0x000b701801007387 */ /* 0x000fe20000100a00 */
        /* <DEDUP_REMOVED lines=51> */
[----:B------:R-:W-:Y:S02]  /*cc820*/  IMAD.MOV.U32 R19, RZ, RZ, R2 ;  /* 0x000000ffff137224 */ /* 0x000fe400078e0002 */
        /* <DEDUP_REMOVED lines=46> */
[----:B------:R0:W-:Y:S01]  /*ccb10*/  STL.64 [R1+0xa40], R24 ;  /* 0x000a401801007387 */ /* 0x0001e20000100a00 */
[----:B------:R1:W-:Y:S02]  /*ccb20*/  STL.64 [R1+0xa48], R26 ;  /* 0x000a481a01007387 */ /* 0x0003e40000100a00 */
[----:B0-----:R-:W-:Y:S02]  /*ccb30*/  IMAD.MOV.U32 R24, RZ, RZ, R26 ;  /* 0x000000ffff187224 */ /* 0x001fe400078e001a */
[----:B-1----:R-:W3:Y:S03]  /*ccb40*/  LDL.LU.64 R26, [R1+0x4350] ;  /* 0x00435000011a7983 */ /* 0x002ee60000300a00 */
[----:B------:R-:W-:Y:S01]  /*ccb50*/  STL [R1+0x42e8], R24 ;  /* 0x0042e81801007387 */ /* 0x000fe20000100800 */
[C---:B--2---:R-:W-:Y:S01]  /*ccb60*/  HMMA.16816.F32 R4, R20.reuse, R6, R12 ;  /* 0x000000061404723c */ /* 0x044fe2000000180c */
[----:B------:R-:W2:Y:S01]  /*ccb70*/  LDL.LU.64 R14, [R1+0x4348] ;  /* 0x00434800010e7983 */ /* 0x000ea20000300a00 */
[----:B------:R-:W2:Y:S11]  /*ccb80*/  LDL.LU.64 R12, [R1+0x4340] ;  /* 0x00434000010c7983 */ /* 0x000eb60000300a00 */
[----:B------:R-:W-:Y:S10]  /*ccb90*/  @!UPT UIADD3 URZ, URZ, URZ, URZ ;  /* 0x0000003f3f3ff290 */ /* 0x000ff4000fffe03f */
[----:B------:R-:W-:Y:S01]  /*ccba0*/  STL.64 [R1+0xa30], R4 ;  /* 0x000a300401007387 */ /* 0x000fe20000100a00 */
[----:B------:R0:W-:Y:S02]  /*ccbb0*/  STL.64 [R1+0xa38], R6 ;  /* 0x000a380601007387 */ /* 0x0001e40000100a00 */
[----:B------:R-:W-:Y:S02]  /*ccbc0*/  IMAD.MOV.U32 R25, RZ, RZ, R6 ;  /* 0x000000ffff197224 */ /* 0x000fe400078e0006 */
[----:B0-----:R-:W2:Y:S03]  /*ccbd0*/  LDL.LU.64 R6, [R1+0x4338] ;  /* 0x0043380001067983 */ /* 0x001ea60000300a00 */
[----:B------:R-:W-:Y:S01]  /*ccbe0*/  STL [R1+0x42ec], R25 ;  /* 0x0042ec1901007387 */ /* 0x000fe20000100800 */
        /* <DEDUP_REMOVED lines=8> */
[----:B------:R-:W3:Y:S01]  /*ccc70*/  LDL.LU.64 R14, [R1+0x4318] ;  /* 0x00431800010e7983 */ /* 0x000ee20000300a00 */
[----:B------:R-:W3:Y:S11]  /*ccc80*/  LDL.LU.64 R12, [R1+0x4310] ;  /* 0x00431000010c7983 */ /* 0x000ef60000300a00 */
[----:B------:R-:W-:Y:S09]  /*ccc90*/  @!UPT UIADD3 URZ, URZ, URZ, URZ ;  /* 0x0000003f3f3ff290 */ /* 0x000ff2000fffe03f */
[----:B------:R-:W-:Y:S01]  /*ccca0*/  STL.64 [R1+0xa10], R4 ;  /* 0x000a100401007387 */ /* 0x000fe20000100a00 */
[----:B------:R0:W-:Y:S03]  /*cccb0*/  STL.64 [R1+0xa18], R6 ;  /* 0x000a180601007387 */ /* 0x0001e60000100a00 */
[----:B0-----:R-:W2:Y:S01]  /*cccc0*/  LDL.LU.64 R6, [R1+0x4308] ;  /* 0x0043080001067983 */ /* 0x001ea20000300a00 */
[C---:B---3--:R-:W-:Y:S03]  /*cccd0*/  HMMA.16816.F32 R24, R20.reuse, R26, R12 ;  /* 0x0000001a1418723c */ /* 0x048fe6000000180c */
[----:B------:R-:W3:Y:S11]  /*ccce0*/  LDL.LU.64 R14, [R1+0x4300] ;  /* 0x00430000010e7983 */ /* 0x000ef60000300a00 */
[----:B------:R-:W-:Y:S09]  /*cccf0*/  @!UPT UIADD3 URZ, URZ, URZ, URZ ;  /* 0x0000003f3f3ff290 */ /* 0x000ff2000fffe03f */
[----:B------:R0:W-:Y:S01]  /*ccd00*/  STL.64 [R1+0xa00], R24 ;  /* 0x000a001801007387 */ /* 0x0001e20000100a00 */
[----:B------:R1:W-:Y:S02]  /*ccd10*/  STL.64 [R1+0xa08], R26 ;  /* 0x000a081a01007387 */ /* 0x0003e40000100a00 */
[----:B0-----:R-:W-:Y:S02]  /*ccd20*/  IMAD.MOV.U32 R24, RZ, RZ, R3 ;  /* 0x000000ffff187224 */ /* 0x001fe400078e0003 */
[----:B------:R-:W-:Y:S01]  /*ccd30*/  IMAD.MOV.U32 R25, RZ, RZ, R0 ;  /* 0x000000ffff197224 */ /* 0x000fe200078e0000 */
[----:B------:R-:W4:Y:S01]  /*ccd40*/  LDL.LU R3, [R1+0x42fc] ;  /* 0x0042fc0001037983 */ /* 0x000f220000300800 */
[----:B------:R-:W4:Y:S01]  /*ccd50*/  LDL.LU R0, [R1+0x42f8] ;  /* 0x0042f80001007983 */ /* 0x000f220000300800 */
[----:B---3--:R-:W-:Y:S02]  /*ccd60*/  HMMA.16816.F32 R12, R20, R14, R8 ;  /* 0x0000000e140c723c */ /* 0x008fe40000001808 */
[----:B------:R-:W4:Y:S01]  /*ccd70*/  LDL.LU.64 R10, [R1+0x42f0] ;  /* 0x0042f000010a7983 */ /* 0x000f220000300a00 */
[----:B-1----:R-:W-:-:S02]  /*ccd80*/  IMAD.MOV.U32 R27, RZ, RZ, R28 ;  /* 0x000000ffff1b7224 */ /* 0x002fc400078e001c */
[----:B------:R-:W3:Y:S02]  /*ccd90*/  LDL.LU R28, [R1+0x3730] ;  /* 0x00373000011c7983 */ /* 0x000ee40000300800 */
[----:B------:R-:W-:-:S07]  /*ccda0*/  IMAD.MOV.U32 R26, RZ, RZ, R29 ;  /* 0x000000ffff1a7224 */ /* 0x000fce00078e001d */
[----:B--2---:R-:W-:Y:S09]  /*ccdb0*/  HMMA.16816.F32 R24, R20, R6, R24 ;  /* 0x000000061418723c */ /* 0x004ff20000001818 */
[----:B------:R0:W-:Y:S01]  /*ccdc0*/  STL.64 [R1+0x9f0], R12 ;  /* 0x0009f00c01007387 */ /* 0x0001e20000100a00 */
[----:B------:R-:W-:Y:S03]  /*ccdd0*/  STL.64 [R1+0x9f8], R14 ;  /* 0x0009f80e01007387 */ /* 0x000fe60000100a00 */
[----:B0-----:R-:W2:Y:S01]  /*ccde0*/  LDL.LU R12, [R1+0x3728] ;  /* 0x00372800010c7983 */ /* 0x001ea20000300800 */
[----:B------:R-:W2:Y:S10]  /*ccdf0*/  LDL.LU R9, [R1+0x3720] ;  /* 0x0037200001097983 */ /* 0x000eb40000300800 */
[----:B------:R-:W-:-:S02]  /*cce00*/  IMAD.MOV.U32 R7, RZ, RZ, R26 ;  /* 0x000000ffff077224 */ /* 0x000fc400078e001a */
[----:B------:R-:W-:Y:S01]  /*cce10*/  IMAD.MOV.U32 R6, RZ, RZ, R27 ;  /* 0x000000ffff067224 */ /* 0x000fe200078e001b */
[----:B----4-:R-:W-:Y:S11]  /*cce20*/  HMMA.16816.F32 R16, R20, R10, R16 ;  /* 0x0000000a1410723c */ /* 0x010ff60000001810 */
[----:B------:R-:W-:Y:S11]  /*cce30*/  @!UPT UIADD3 URZ, URZ, URZ, URZ ;  /* 0x0000003f3f3ff290 */ /* 0x000ff6000fffe03f */
[----:B------:R-:W-:Y:S01]  /*cce40*/  @!UPT UIADD3 URZ, URZ, URZ, URZ ;  /* 0x0000003f3f3ff290 */ /* 0x000fe2000fffe03f */
[----:B------:R0:W-:Y:S01]  /*cce50*/  STL.64 [R1+0x9e0], R16 ;  /* 0x0009e01001007387 */ /* 0x0001e20000100a00 */
[----:B------:R-:W-:Y:S02]  /*cce60*/  STL.64 [R1+0x9e8], R18 ;  /* 0x0009e81201007387 */ /* 0x000fe40000100a00 */
[----:B------:R-:W4:Y:S02]  /*cce70*/  LDL.LU R5, [R1+0x3718] ;  /* 0x0037180001057983 */ /* 0x000f240000300800 */
[----:B------:R-:W4:Y:S01]  /*cce80*/  LDL.LU R8, [R1+0x3710] ;  /* 0x0037100001087983 */ /* 0x000f220000300800 */
[----:B------:R-:W4:Y:S01]  /*cce90*/  LDL.LU R4, [R1+0x3708] ;  /* 0x0037080001047983 */ /* 0x000f220000300800 */
[----:B------:R-:W4:Y:S02]  /*ccea0*/  LDL.LU R29, [R1+0xff4] ;  /* 0x000ff400011d7983 */ /* 0x000f240000300800 */
[----:B0-----:R-:W-:-:S04]  /*cceb0*/  IMAD.MOV.U32 R16, RZ, RZ, c[0x0][0x188] ;  /* 0x00006200ff107624 */ /* 0x001fc800078e00ff */
[----:B------:R-:W-:-:S04]  /*ccec0*/  IMAD.SHL.U32 R16, R16, 0x80, RZ ;  /* 0x0000008010107824 */ /* 0x000fc800078e00ff */
[----:B------:R-:W-:Y:S01]  /*cced0*/  IMAD.SHL.U32 R16, R16, 0x2, RZ ;  /* 0x0000000210107824 */ /* 0x000fe200078e00ff */
[----:B------:R-:W-:Y:S01]  /*ccee0*/  STL.64 [R1+0x9d0], R24 ;  /* 0x0009d01801007387 */ /* 0x000fe20000100a00 */
[----:B------:R0:W-:Y:S02]  /*ccef0*/  STL.64 [R1+0x9d8], R26 ;  /* 0x0009d81a01007387 */ /* 0x0001e40000100a00 */
[----:B------:R-:W4:Y:S02]  /*ccf00*/  LDL.LU R20, [R1+0x3700] ;  /* 0x0037000001147983 */ /* 0x000f240000300800 */
[----:B------:R-:W4:Y:S01]  /*ccf10*/  LDL.LU R21, [R1+0x372c] ;  /* 0x00372c0001157983 */ /* 0x000f220000300800 */
[-C--:B------:R-:W-:Y:S01]  /*ccf20*/  IADD3 R2, P0, R2, R16.reuse, RZ ;  /* 0x0000001002027210 */ /* 0x080fe20007f1e0ff */
[----:B------:R-:W4:Y:S04]  /*ccf30*/  LDL.LU R22, [R1+0x36f8] ;  /* 0x0036f80001167983 */ /* 0x000f280000300800 */
[----:B------:R1:W-:Y:S01]  /*ccf40*/  STL [R1+0xff8], R2 ;  /* 0x000ff80201007387 */ /* 0x0003e20000100800 */
[----:B------:R-:W4:Y:S02]  /*ccf50*/  LDL.LU R23, [R1+0x3724] ;  /* 0x0037240001177983 */ /* 0x000f240000300800 */
[----:B------:R-:W4:Y:S02]  /*ccf60*/  LDL.LU R10, [R1+0x36f0] ;  /* 0x0036f000010a7983 */ /* 0x000f240000300800 */
[----:B------:R-:W4:Y:S01]  /*ccf70*/  LDL.LU R11, [R1+0x371c] ;  /* 0x00371c00010b7983 */ /* 0x000f220000300800 */
[----:B------:R-:W4:Y:S01]  /*ccf80*/  LDL.LU R14, [R1+0x36e8] ;  /* 0x0036e800010e7983 */ /* 0x000f220000300800 */
[----:B------:R-:W4:Y:S02]  /*ccf90*/  LDL.LU R15, [R1+0x3714] ;  /* 0x00371400010f7983 */ /* 0x000f240000300800 */
[----:B0-----:R-:W4:Y:S02]  /*ccfa0*/  LDL.LU R26, [R1+0x36e0] ;  /* 0x0036e000011a7983 */ /* 0x001f240000300800 */
[----:B------:R-:W4:Y:S01]  /*ccfb0*/  LDL.LU R27, [R1+0x370c] ;  /* 0x00370c00011b7983 */ /* 0x000f220000300800 */
[----:B------:R-:W4:Y:S01]  /*ccfc0*/  LDL.LU R25, [R1+0x36d8] ;  /* 0x0036d80001197983 */ /* 0x000f220000300800 */
[----:B------:R-:W4:Y:S02]  /*ccfd0*/  LDL.LU R24, [R1+0x3704] ;  /* 0x0037040001187983 */ /* 0x000f240000300800 */
[----:B------:R-:W4:Y:S02]  /*ccfe0*/  LDL.LU R17, [R1+0x36d0] ;  /* 0x0036d00001117983 */ /* 0x000f240000300800 */
[----:B------:R-:W4:Y:S01]  /*ccff0*/  LDL.LU R18, [R1+0x36fc] ;  /* 0x0036fc0001127983 */ /* 0x000f220000300800 */
[----:B------:R-:W4:Y:S01]  /*cd000*/  LDL.LU R19, [R1+0x36c8] ;  /* 0x0036c80001137983 */ /* 0x000f220000300800 */
[----:B-1----:R-:W4:Y:S01]  /*cd010*/  LDL.LU R2, [R1+0x36f4] ;  /* 0x0036f40001027983 */ /* 0x002f220000300800 */
[----:B---3--:R-:W-:-:S05]  /*cd020*/  IADD3 R28, P4, R28, R16, RZ ;  /* 0x000000101c1c7210 */ /* 0x008fca0007f9e0ff */
[----:B------:R0:W-:Y:S01]  /*cd030*/  STL [R1+0x3730], R28 ;  /* 0x0037301c01007387 */ /* 0x0001e20000100800 */
[----:B--2---:R-:W-:-:S03]  /*cd040*/  IADD3 R12, P6, R12, R16, RZ ;  /* 0x000000100c0c7210 */ /* 0x004fc60007fde0ff */
[----:B0-----:R-:W2:Y:S02]  /*cd050*/  LDL.LU R28, [R1+0x36c0] ;  /* 0x0036c000011c7983 */ /* 0x001ea40000300800 */
[----:B------:R0:W-:Y:S01]  /*cd060*/  STL [R1+0x3728], R12 ;  /* 0x0037280c01007387 */ /* 0x0001e20000100800 */
[-C--:B------:R-:W-:Y:S01]  /*cd070*/  IADD3 R9, P5, R9, R16.reuse, RZ ;  /* 0x0000001009097210 */ /* 0x080fe20007fbe0ff */
[----:B0-----:R-:W3:Y:S04]  /*cd080*/  LDL.LU R12, [R1+0x36ec] ;  /* 0x0036ec00010c7983 */ /* 0x001ee80000300800 */
[----:B------:R0:W-:Y:S02]  /*cd090*/  STL [R1+0x3720], R9 ;  /* 0x0037200901007387 */ /* 0x0001e40000100800 */
[----:B0-----:R-:W2:Y:S01]  /*cd0a0*/  LDL.LU R9, [R1+0x36b8] ;  /* 0x0036b80001097983 */ /* 0x001ea20000300800 */
[----:B----4-:R-:W-:-:S02]  /*cd0b0*/  IADD3 R5, P3, R5, R16, RZ ;  /* 0x0000001005057210 */ /* 0x010fc40007f7e0ff */
[----:B------:R-:W-:-:S03]  /*cd0c0*/  IADD3 R8, P2, R8, R16, RZ ;  /* 0x0000001008087210 */ /* 0x000fc60007f5e0ff */
[----:B------:R0:W-:Y:S01]  /*cd0d0*/  STL [R1+0x3718], R5 ;  /* 0x0037180501007387 */ /* 0x0001e20000100800 */
[----:B------:R-:W-:-:S03]  /*cd0e0*/  IADD3 R4, P1, R4, R16, RZ ;  /* 0x0000001004047210 */ /* 0x000fc60007f3e0ff */
[----:B0-----:R-:W4:Y:S01]  /*cd0f0*/  LDL.LU R5, [R1+0x36e4] ;  /* 0x0036e40001057983 */ /* 0x001f220000300800 */
[----:B------:R0:W-:Y:S02]  /*cd100*/  STL [R1+0x3710], R8 ;  /* 0x0037100801007387 */ /* 0x0001e40000100800 */
[--C-:B------:R-:W-:Y:S01]  /*cd110*/  IMAD.X R29, R29, 0x1, R3.reuse, P0 ;  /* 0x000000011d1d7824 */ /* 0x100fe200000e0603 */
[----:B0-----:R-:W4:Y:S01]  /*cd120*/  LDL.LU R8, [R1+0x36b0] ;  /* 0x0036b00001087983 */ /* 0x001f220000300800 */
[----:B------:R0:W-:Y:S01]  /*cd130*/  STL [R1+0x3708], R4 ;  /* 0x0037080401007387 */ /* 0x0001e20000100800 */
[-C--:B------:R-:W-:Y:S01]  /*cd140*/  IADD3 R20, P0, R20, R16.reuse, RZ ;  /* 0x0000001014147210 */ /* 0x080fe20007f1e0ff */
[--C-:B------:R-:W-:Y:S01]  /*cd150*/  IMAD.X R21, R21, 0x1, R3.reuse, P4 ;  /* 0x0000000115157824 */ /* 0x100fe200020e0603 */
[-C--:B------:R-:W-:Y:S01]  /*cd160*/  IADD3 R22, P4, R22, R16.reuse, RZ ;  /* 0x0000001016167210 */ /* 0x080fe20007f9e0ff */
[----:B0-----:R-:W4:Y:S01]  /*cd170*/  LDL.LU R4, [R1+0x36dc] ;  /* 0x0036dc0001047983 */ /* 0x001f220000300800 */
[----:B------:R-:W4:Y:S02]  /*cd180*/  LDL.LU R13, [R1+0x36a8] ;  /* 0x0036a800010d7983 */ /* 0x000f240000300800 */
[----:B------:R0:W-:Y:S02]  /*cd190*/  STL [R1+0xff4], R29 ;  /* 0x000ff41d01007387 */ /* 0x0001e40000100800 */
[--C-:B------:R-:W-:Y:S01]  /*cd1a0*/  IMAD.X R23, R23, 0x1, R3.reuse, P6 ;  /* 0x0000000117177824 */ /* 0x100fe200030e0603 */
[-C--:B------:R-:W-:Y:S01]  /*cd1b0*/  IADD3 R10, P6, R10, R16.reuse, RZ ;  /* 0x000000100a0a7210 */ /* 0x080fe20007fde0ff */
[--C-:B------:R-:W-:Y:S01]  /*cd1c0*/  IMAD.X R11, R11, 0x1, R3.reuse, P5 ;  /* 0x000000010b0b7824 */ /* 0x100fe200028e0603 */
[-C--:B------:R-:W-:Y:S01]  /*cd1d0*/  IADD3 R14, P5, R14, R16.reuse, RZ ;  /* 0x000000100e0e7210 */ /* 0x080fe20007fbe0ff */
[----:B0-----:R-:W4:Y:S01]  /*cd1e0*/  LDL.LU R29, [R1+0x36d4] ;  /* 0x0036d400011d7983 */ /* 0x001f220000300800 */
[----:B------:R-:W-:Y:S02]  /*cd1f0*/  STL [R1+0x3700], R20 ;  /* 0x0037001401007387 */ /* 0x000fe40000100800 */
[----:B------:R-:W-:Y:S02]  /*cd200*/  STL [R1+0x372c], R21 ;  /* 0x00372c1501007387 */ /* 0x000fe40000100800 */
[----:B------:R-:W-:Y:S02]  /*cd210*/  STL [R1+0x36f8], R22 ;  /* 0x0036f81601007387 */ /* 0x000fe40000100800 */
[--C-:B------:R-:W-:Y:S01]  /*cd220*/  IMAD.X R15, R15, 0x1, R3.reuse, P3 ;  /* 0x000000010f0f7824 */ /* 0x100fe200018e0603 */
[----:B------:R-:W-:Y:S01]  /*cd230*/  STL [R1+0x3724], R23 ;  /* 0x0037241701007387 */ /* 0x000fe20000100800 */
[-C--:B------:R-:W-:Y:S01]  /*cd240*/  IADD3 R26, P3, R26, R16.reuse, RZ ;  /* 0x000000101a1a7210 */ /* 0x080fe20007f7e0ff */
[----:B------:R-:W-:Y:S02]  /*cd250*/  STL [R1+0x36f0], R10 ;  /* 0x0036f00a01007387 */ /* 0x000fe40000100800 */
[--C-:B------:R-:W-:Y:S01]  /*cd260*/  IMAD.X R27, R27, 0x1, R3.reuse, P2 ;  /* 0x000000011b1b7824 */ /* 0x100fe200010e0603 */
[----:B------:R-:W-:Y:S01]  /*cd270*/  STL [R1+0x371c], R11 ;  /* 0x00371c0b01007387 */ /* 0x000fe20000100800 */
[-C--:B------:R-:W-:Y:S01]  /*cd280*/  IADD3 R25, P2, R25, R16.reuse, RZ ;  /* 0x0000001019197210 */ /* 0x080fe20007f5e0ff */
[----:B------:R-:W-:Y:S02]  /*cd290*/  STL [R1+0x36e8], R14 ;  /* 0x0036e80e01007387 */ /* 0x000fe40000100800 */
[--C-:B------:R-:W-:Y:S01]  /*cd2a0*/  IMAD.X R24, R24, 0x1, R3.reuse, P1 ;  /* 0x0000000118187824 */ /* 0x100fe200008e0603 */
[----:B------:R-:W-:Y:S01]  /*cd2b0*/  STL [R1+0x3714], R15 ;  /* 0x0037140f01007387 */ /* 0x000fe20000100800 */
[----:B------:R-:W-:Y:S01]  /*cd2c0*/  IADD3 R17, P1, R17, R16, RZ ;  /* 0x0000001011117210 */ /* 0x000fe20007f3e0ff */
[----:B------:R-:W-:Y:S02]  /*cd2d0*/  STL [R1+0x36e0], R26 ;  /* 0x0036e01a01007387 */ /* 0x000fe40000100800 */
[--C-:B------:R-:W-:Y:S01]  /*cd2e0*/  IMAD.X R2, R2, 0x1, R3.reuse, P4 ;  /* 0x0000000102027824 */ /* 0x100fe200020e0603 */
[----:B------:R-:W-:Y:S01]  /*cd2f0*/  STL [R1+0x370c], R27 ;  /* 0x00370c1b01007387 */ /* 0x000fe20000100800 */
[----:B------:R-:W-:-:S02]  /*cd300*/  IMAD.X R18, R18, 0x1, R3, P0 ;  /* 0x0000000112127824 */ /* 0x000fc400000e0603 */
[----:B------:R-:W-:Y:S02]  /*cd310*/  STL [R1+0x36d8], R25 ;  /* 0x0036d81901007387 */ /* 0x000fe40000100800 */
[----:B------:R-:W-:Y:S01]  /*cd320*/  STL [R1+0x3704], R24 ;  /* 0x0037041801007387 */ /* 0x000fe20000100800 */
[----:B------:R-:W-:Y:S01]  /*cd330*/  STL [R1+0x36d0], R17 ;  /* 0x0036d01101007387 */ /* 0x000fe20000100800 */
[----:B------:R0:W-:Y:S02]  /*cd340*/  STL [R1+0x36f4], R2 ;  /* 0x0036f40201007387 */ /* 0x0001e40000100800 */
[----:B------:R-:W-:Y:S01]  /*cd350*/  STL [R1+0x36fc], R18 ;  /* 0x0036fc1201007387 */ /* 0x000fe20000100800 */
[----:B0-----:R-:W4:Y:S01]  /*cd360*/  LDL.LU R2, [R1+0x36a0] ;  /* 0x0036a00001027983 */ /* 0x001f220000300800 */
[-C--:B------:R-:W-:Y:S02]  /*cd370*/  IADD3 R19, P0, R19, R16.reuse, RZ ;  /* 0x0000001013137210 */ /* 0x080fe40007f1e0ff */
[----:B--2---:R-:W-:-:S03]  /*cd380*/  IADD3 R28, P4, R28, R16, RZ ;  /* 0x000000101c1c7210 */ /* 0x004fc60007f9e0ff */
[----:B------:R-:W-:Y:S02]  /*cd390*/  STL [R1+0x36c8], R19 ;  /* 0x0036c81301007387 */ /* 0x000fe40000100800 */
[----:B------:R0:W-:Y:S02]  /*cd3a0*/  STL [R1+0x36c0], R28 ;  /* 0x0036c01c01007387 */ /* 0x0001e40000100800 */
[--C-:B---3--:R-:W-:Y:S01]  /*cd3b0*/  IMAD.X R12, R12, 0x1, R3.reuse, P6 ;  /* 0x000000010c0c7824 */ /* 0x108fe200030e0603 */
[----:B0-----:R-:W2:Y:S04]  /*cd3c0*/  LDL.LU R28, [R1+0x36cc] ;  /* 0x0036cc00011c7983 */ /* 0x001ea80000300800 */
[----:B------:R0:W-:Y:S01]  /*cd3d0*/  STL [R1+0x36ec], R12 ;  /* 0x0036ec0c01007387 */ /* 0x0001e20000100800 */
[----:B------:R-:W-:Y:S01]  /*cd3e0*/  IADD3 R9, P6, R9, R16, RZ ;  /* 0x0000001009097210 */ /* 0x000fe20007fde0ff */
[----:B0-----:R-:W3:Y:S04]  /*cd3f0*/  LDL.LU R12, [R1+0x3698] ;  /* 0x00369800010c7983 */ /* 0x001ee80000300800 */
[----:B------:R0:W-:Y:S02]  /*cd400*/  STL [R1+0x36b8], R9 ;  /* 0x0036b80901007387 */ /* 0x0001e40000100800 */
[----:B0-----:R-:W3:Y:S01]  /*cd410*/  LDL.LU R9, [R1+0x36c4] ;  /* 0x0036c40001097983 */ /* 0x001ee20000300800 */
[----:B----4-:R-:W-:-:S05]  /*cd420*/  IMAD.X R5, R5, 0x1, R3, P5 ;  /* 0x0000000105057824 */ /* 0x010fca00028e0603 */
[----:B------:R0:W-:Y:S01]  /*cd430*/  STL [R1+0x36e4], R5 ;  /* 0x0036e40501007387 */ /* 0x0001e20000100800 */
[----:B------:R-:W-:-:S03]  /*cd440*/  IADD3 R8, P5, R8, R16, RZ ;  /* 0x0000001008087210 */ /* 0x000fc60007fbe0ff */
[----:B0-----:R-:W4:Y:S02]  /*cd450*/  LDL.LU R5, [R1+0x3690] ;  /* 0x0036900001057983 */ /* 0x001f240000300800 */
[----:B------:R0:W-:Y:S02]  /*cd460*/  STL [R1+0x36b0], R8 ;  /* 0x0036b00801007387 */ /* 0x0001e40000100800 */
[----:B------:R-:W-:Y:S01]  /*cd470*/  IMAD.X R4, R4, 0x1, R3, P3 ;  /* 0x0000000104047824 */ /* 0x000fe200018e0603 */
[----:B0-----:R-:W4:Y:S01]  /*cd480*/  LDL.LU R8, [R1+0x36bc] ;  /* 0x0036bc0001087983 */ /* 0x001f220000300800 */
[----:B------:R-:W-:-:S03]  /*cd490*/  IADD3 R13, P3, R13, R16, RZ ;  /* 0x000000100d0d7210 */ /* 0x000fc60007f7e0ff */
[----:B------:R0:W-:Y:S02]  /*cd4a0*/  STL [R1+0x36dc], R4 ;  /* 0x0036dc0401007387 */ /* 0x0001e40000100800 */
[----:B------:R-:W-:Y:S01]  /*cd4b0*/  IMAD.X R29, R29, 0x1, R3, P2 ;  /* 0x000000011d1d7824 */ /* 0x000fe200010e0603 */
[----:B0-----:R-:W4:Y:S01]  /*cd4c0*/  LDL.LU R4, [R1+0x3688] ;  /* 0x0036880001047983 */ /* 0x001f220000300800 */
[----:B------:R-:W4:Y:S02]  /*cd4d0*/  LDL.LU R20, [R1+0x36b4] ;  /* 0x0036b40001147983 */ /* 0x000f240000300800 */
[----:B------:R-:W4:Y:S02]  /*cd4e0*/  LDL.LU R21, [R1+0x3680] ;  /* 0x0036800001157983 */ /* 0x000f240000300800 */
[----:B------:R-:W-:Y:S01]  /*cd4f0*/  STL [R1+0x36a8], R13 ;  /* 0x0036a80d01007387 */ /* 0x000fe20000100800 */
[----:B------:R-:W4:Y:S01]  /*cd500*/  LDL.LU R22, [R1+0x36ac] ;  /* 0x0036ac0001167983 */ /* 0x000f220000300800 */
[----:B------:R0:W-:Y:S02]  /*cd510*/  STL [R1+0x36d4], R29 ;  /* 0x0036d41d01007387 */ /* 0x0001e40000100800 */
        /* <DEDUP_REMOVED lines=12> */
[----:B0-----:R-:W4:Y:S01]  /*cd5e0*/  LDL.LU R29, [R1+0x3648] ;  /* 0x00364800011d7983 */ /* 0x001f220000300800 */
[----:B------:R-:W-:-:S05]  /*cd5f0*/  IADD3 R2, P2, R2, R16, RZ ;  /* 0x0000001002027210 */ /* 0x000fca0007f5e0ff */
[----:B------:R0:W-:Y:S04]  /*cd600*/  STL [R1+0x36a0], R2 ;  /* 0x0036a00201007387 */ /* 0x0001e80000100800 */
[----:B0-----:R-:W4:Y:S01]  /*cd610*/  LDL.LU R2, [R1+0x3674] ;  /* 0x0036740001027983 */ /* 0x001f220000300800 */
[----:B--2---:R-:W-:-:S05]  /*cd620*/  IMAD.X R28, R28, 0x1, R3, P1 ;  /* 0x000000011c1c7824 */ /* 0x004fca00008e0603 */
[----:B------:R0:W-:Y:S01]  /*cd630*/  STL [R1+0x36cc], R28 ;  /* 0x0036cc1c01007387 */ /* 0x0001e20000100800 */
[----:B---3--:R-:W-:-:S03]  /*cd640*/  IADD3 R12, P1, R12, R16, RZ ;  /* 0x000000100c0c7210 */ /* 0x008fc60007f3e0ff */
[----:B0-----:R-:W2:Y:S02]  /*cd650*/  LDL.LU R28, [R1+0x3640] ;  /* 0x00364000011c7983 */ /* 0x001ea40000300800 */
[----:B------:R0:W-:Y:S02]  /*cd660*/  STL [R1+0x3698], R12 ;  /* 0x0036980c01007387 */ /* 0x0001e40000100800 */
[----:B------:R-:W-:Y:S01]  /*cd670*/  IMAD.X R9, R9, 0x1, R3, P0 ;  /* 0x0000000109097824 */ /* 0x000fe200000e0603 */
[----:B0-----:R-:W3:Y:S04]  /*cd680*/  LDL.LU R12, [R1+0x366c] ;  /* 0x00366c00010c7983 */ /* 0x001ee80000300800 */
[----:B------:R0:W-:Y:S02]  /*cd690*/  STL [R1+0x36c4], R9 ;  /* 0x0036c40901007387 */ /* 0x0001e40000100800 */
[----:B0-----:R-:W3:Y:S01]  /*cd6a0*/  LDL.LU R9, [R1+0x3638] ;  /* 0x0036380001097983 */ /* 0x001ee20000300800 */
[----:B----4-:R-:W-:-:S05]  /*cd6b0*/  IADD3 R5, P0, R5, R16, RZ ;  /* 0x0000001005057210 */ /* 0x010fca0007f1e0ff */
[----:B------:R0:W-:Y:S01]  /*cd6c0*/  STL [R1+0x3690], R5 ;  /* 0x0036900501007387 */ /* 0x0001e20000100800 */
[----:B------:R-:W-:-:S03]  /*cd6d0*/  IMAD.X R8, R8, 0x1, R3, P4 ;  /* 0x0000000108087824 */ /* 0x000fc600020e0603 */
[----:B0-----:R-:W4:Y:S02]  /*cd6e0*/  LDL.LU R5, [R1+0x3664] ;  /* 0x0036640001057983 */ /* 0x001f240000300800 */
[----:B------:R0:W-:Y:S01]  /*cd6f0*/  STL [R1+0x36bc], R8 ;  /* 0x0036bc0801007387 */ /* 0x0001e20000100800 */
[-C--:B------:R-:W-:Y:S01]  /*cd700*/  IADD3 R4, P4, R4, R16.reuse, RZ ;  /* 0x0000001004047210 */ /* 0x080fe20007f9e0ff */
[----:B0-----:R-:W4:Y:S01]  /*cd710*/  LDL.LU R8, [R1+0x3630] ;  /* 0x0036300001087983 */ /* 0x001f220000300800 */
[----:B------:R-:W4:Y:S03]  /*cd720*/  LDL.LU R13, [R1+0x365c] ;  /* 0x00365c00010d7983 */ /* 0x000f260000300800 */
[----:B------:R0:W-:Y:S02]  /*cd730*/  STL [R1+0x3688], R4 ;  /* 0x0036880401007387 */ /* 0x0001e40000100800 */
[--C-:B------:R-:W-:Y:S01]  /*cd740*/  IMAD.X R20, R20, 0x1, R3.reuse, P6 ;  /* 0x0000000114147824 */ /* 0x100fe200030e0603 */
[-C--:B------:R-:W-:Y:S01]  /*cd750*/  IADD3 R21, P6, R21, R16.reuse, RZ ;  /* 0x0000001015157210 */ /* 0x080fe20007fde0ff */
[--C-:B------:R-:W-:Y:S01]  /*cd760*/  IMAD.X R22, R22, 0x1, R3.reuse, P5 ;  /* 0x0000000116167824 */ /* 0x100fe200028e0603 */
[-C--:B------:R-:W-:Y:S01]  /*cd770*/  IADD3 R23, P5, R23, R16.reuse, RZ ;  /* 0x0000001017177210 */ /* 0x080fe20007fbe0ff */
[--C-:B------:R-:W-:Y:S01]  /*cd780*/  IMAD.X R10, R10, 0x1, R3.reuse, P3 ;  /* 0x000000010a0a7824 */ /* 0x100fe200018e0603 */
[-C--:B------:R-:W-:Y:S01]  /*cd790*/  IADD3 R11, P3, R11, R16.reuse, RZ ;  /* 0x000000100b0b7210 */ /* 0x080fe20007f7e0ff */
[----:B0-----:R-:W4:Y:S01]  /*cd7a0*/  LDL.LU R4, [R1+0x3628] ;  /* 0x0036280001047983 */ /* 0x001f220000300800 */
        /* <DEDUP_REMOVED lines=14> */
[----:B------:R-:W-:-:S02]  /*cd890*/  IMAD.X R17, R17, 0x1, R3, P4 ;  /* 0x0000000111117824 */ /* 0x000fc400020e0603 */
[--C-:B------:R-:W-:Y:S01]  /*cd8a0*/  IMAD.X R19, R19, 0x1, R3.reuse, P6 ;  /* 0x0000000113137824 */ /* 0x100fe200030e0603 */
[----:B------:R-:W-:Y:S01]  /*cd8b0*/  STL [R1+0x3694], R26 ;  /* 0x0036941a01007387 */ /* 0x000fe20000100800 */
[-C--:B------:R-:W-:Y:S01]  /*cd8c0*/  IADD3 R29, P6, R29, R16.reuse, RZ ;  /* 0x000000101d1d7210 */ /* 0x080fe20007fde0ff */
[----:B------:R-:W-:Y:S01]  /*cd8d0*/  STL [R1+0x3660], R27 ;  /* 0x0036601b01007387 */ /* 0x000fe20000100800 */
[----:B------:R-:W-:Y:S01]  /*cd8e0*/  IADD3 R18, P4, R18, R16, RZ ;  /* 0x0000001012127210 */ /* 0x000fe20007f9e0ff */
[----:B------:R-:W-:Y:S01]  /*cd8f0*/  STL [R1+0x368c], R25 ;  /* 0x00368c1901007387 */ /* 0x000fe20000100800 */
[----:B------:R-:W-:Y:S02]  /*cd900*/  STL [R1+0x3658], R24 ;  /* 0x0036581801007387 */ /* 0x000fe40000100800 */
[----:B------:R-:W-:Y:S02]  /*cd910*/  STL [R1+0x3684], R17 ;  /* 0x0036841101007387 */ /* 0x000fe40000100800 */
[----:B------:R0:W-:Y:S01]  /*cd920*/  STL [R1+0x3648], R29 ;  /* 0x0036481d01007387 */ /* 0x0001e20000100800 */
[----:B------:R-:W-:Y:S01]  /*cd930*/  STL [R1+0x3650], R18 ;  /* 0x0036501201007387 */ /* 0x000fe20000100800 */
[----:B------:R-:W-:-:S03]  /*cd940*/  IMAD.X R2, R2, 0x1, R3, P5 ;  /* 0x0000000102027824 */ /* 0x000fc600028e0603 */
[----:B0-----:R-:W4:Y:S01]  /*cd950*/  LDL.LU R29, [R1+0x3654] ;  /* 0x00365400011d7983 */ /* 0x001f220000300800 */
[----:B------:R-:W-:Y:S02]  /*cd960*/  STL [R1+0x367c], R19 ;  /* 0x00367c1301007387 */ /* 0x000fe40000100800 */
[----:B------:R0:W-:Y:S02]  /*cd970*/  STL [R1+0x3674], R2 ;  /* 0x0036740201007387 */ /* 0x0001e40000100800 */
[----:B0-----:R-:W4:Y:S01]  /*cd980*/  LDL.LU R2, [R1+0x3620] ;  /* 0x0036200001027983 */ /* 0x001f220000300800 */
[----:B--2---:R-:W-:-:S05]  /*cd990*/  IADD3 R28, P5, R28, R16, RZ ;  /* 0x000000101c1c7210 */ /* 0x004fca0007fbe0ff */
[----:B------:R0:W-:Y:S01]  /*cd9a0*/  STL [R1+0x3640], R28 ;  /* 0x0036401c01007387 */ /* 0x0001e20000100800 */
[----:B---3--:R-:W-:-:S03]  /*cd9b0*/  IMAD.X R12, R12, 0x1, R3, P3 ;  /* 0x000000010c0c7824 */ /* 0x008fc600018e0603 */
[----:B0-----:R-:W2:Y:S02]  /*cd9c0*/  LDL.LU R28, [R1+0x364c] ;  /* 0x00364c00011c7983 */ /* 0x001ea40000300800 */
        /* <DEDUP_REMOVED lines=8> */
[----:B0-----:R-:W4:Y:S01]  /*cda50*/  LDL.LU R5, [R1+0x3610] ;  /* 0x0036100001057983 */ /* 0x001f220000300800 */
[--C-:B------:R-:W-:Y:S02]  /*cda60*/  IMAD.X R13, R13, 0x1, R3.reuse, P1 ;  /* 0x000000010d0d7824 */ /* 0x100fe400008e0603 */
[----:B------:R0:W-:Y:S01]  /*cda70*/  STL [R1+0x3630], R8 ;  /* 0x0036300801007387 */ /* 0x0001e20000100800 */
[----:B------:R-:W-:Y:S01]  /*cda80*/  IADD3 R4, P1, R4, R16, RZ ;  /* 0x0000001004047210 */ /* 0x000fe20007f3e0ff */
        /* <DEDUP_REMOVED lines=18> */
[----:B0-----:R-:W4:Y:S02]  /*cdbb0*/  LDL.LU R4, [R1+0x35fc] ;  /* 0x0035fc0001047983 */ /* 0x001f240000300800 */
[----:B------:R-:W-:-:S05]  /*cdbc0*/  IMAD.X R29, R29, 0x1, R3, P0 ;  /* 0x000000011d1d7824 */ /* 0x000fca00000e0603 */
[----:B------:R0:W-:Y:S01]  /*cdbd0*/  STL [R1+0x3654], R29 ;  /* 0x0036541d01007387 */ /* 0x0001e20000100800 */
[----:B------:R-:W-:-:S03]  /*cdbe0*/  IADD3 R2, P0, R2, R16, RZ ;  /* 0x0000001002027210 */ /* 0x000fc60007f1e0ff */
[----:B0-----:R-:W4:Y:S02]  /*cdbf0*/  LDL.LU R29, [R1+0x35c8] ;  /* 0x0035c800011d7983 */ /* 0x001f240000300800 */
[----:B------:R0:W-:Y:S02]  /*cdc00*/  STL [R1+0x3620], R2 ;  /* 0x0036200201007387 */ /* 0x0001e40000100800 */
        /* <DEDUP_REMOVED lines=13> */
[----:B0-----:R-:W4:Y:S01]  /*cdce0*/  LDL.LU R5, [R1+0x35e4] ;  /* 0x0035e40001057983 */ /* 0x001f220000300800 */
[----:B------:R-:W4:Y:S02]  /*cdcf0*/  LDL.LU R13, [R1+0x35b0] ;  /* 0x0035b000010d7983 */ /* 0x000f240000300800 */
[----:B------:R0:W-:Y:S01]  /*cdd00*/  STL [R1+0x363c], R8 ;  /* 0x00363c0801007387 */ /* 0x0001e20000100800 */
[-C--:B------:R-:W-:Y:S01]  /*cdd10*/  IADD3 R20, P5, R20, R16.reuse, RZ ;  /* 0x0000001014147210 */ /* 0x080fe20007fbe0ff */
[--C-:B------:R-:W-:Y:S01]  /*cdd20*/  IMAD.X R21, R21, 0x1, R3.reuse, P3 ;  /* 0x0000000115157824 */ /* 0x100fe200018e0603 */
[-C--:B------:R-:W-:Y:S01]  /*cdd30*/  IADD3 R22, P3, R22, R16.reuse, RZ ;  /* 0x0000001016167210 */ /* 0x080fe20007f7e0ff */
[--C-:B------:R-:W-:Y:S01]  /*cdd40*/  IMAD.X R23, R23, 0x1, R3.reuse, P2 ;  /* 0x0000000117177824 */ /* 0x100fe200010e0603 */
[-C--:B------:R-:W-:Y:S01]  /*cdd50*/  IADD3 R10, P2, R10, R16.reuse, RZ ;  /* 0x000000100a0a7210 */ /* 0x080fe20007f5e0ff */
[--C-:B------:R-:W-:Y:S01]  /*cdd60*/  IMAD.X R11, R11, 0x1, R3.reuse, P1 ;  /* 0x000000010b0b7824 */ /* 0x100fe200008e0603 */
[----:B0-----:R-:W4:Y:S01]  /*cdd70*/  LDL.LU R8, [R1+0x35dc] ;  /* 0x0035dc0001087983 */ /* 0x001f220000300800 */
[----:B------:R-:W-:Y:S02]  /*cdd80*/  STL [R1+0x3608], R20 ;  /* 0x0036081401007387 */ /* 0x000fe40000100800 */
[----:B------:R-:W-:Y:S01]  /*cdd90*/  STL [R1+0x3634], R21 ;  /* 0x0036341501007387 */ /* 0x000fe20000100800 */
[----:B------:R-:W-:Y:S01]  /*cdda0*/  IADD3 R14, P1, R14, R16, RZ ;  /* 0x000000100e0e7210 */ /* 0x000fe20007f3e0ff */
[----:B------:R-:W-:Y:S01]  /*cddb0*/  STL [R1+0x3600], R22 ;  /* 0x0036001601007387 */ /* 0x000fe20000100800 */
[----:B------:R-:W-:-:S02]  /*cddc0*/  IMAD.X R15, R15, 0x1, R3, P0 ;  /* 0x000000010f0f7824 */ /* 0x000fc400000e0603 */
[----:B------:R-:W-:Y:S01]  /*cddd0*/  STL [R1+0x362c], R23 ;  /* 0x00362c1701007387 */ /* 0x000fe20000100800 */
[-C--:B------:R-:W-:Y:S01]  /*cdde0*/  IADD3 R26, P0, R26, R16.reuse, RZ ;  /* 0x000000101a1a7210 */ /* 0x080fe20007f1e0ff */
[----:B------:R-:W-:Y:S01]  /*cddf0*/  STL [R1+0x35f8], R10 ;  /* 0x0035f80a01007387 */ /* 0x000fe20000100800 */
[--C-:B------:R-:W-:Y:S02]  /*cde00*/  IMAD.X R27, R27, 0x1, R3.reuse, P4 ;  /* 0x000000011b1b7824 */ /* 0x100fe400020e0603 */
[----:B------:R-:W-:Y:S01]  /*cde10*/  STL [R1+0x3624], R11 ;  /* 0x0036240b01007387 */ /* 0x000fe20000100800 */
[-C--:B------:R-:W-:Y:S01]  /*cde20*/  IADD3 R25, P4, R25, R16.reuse, RZ ;  /* 0x0000001019197210 */ /* 0x080fe20007f9e0ff */
[----:B------:R-:W-:Y:S01]  /*cde30*/  STL [R1+0x35f0], R14 ;  /* 0x0035f00e01007387 */ /* 0x000fe20000100800 */
[--C-:B------:R-:W-:Y:S02]  /*cde40*/  IMAD.X R24, R24, 0x1, R3.reuse, P6 ;  /* 0x0000000118187824 */ /* 0x100fe400030e0603 */
[----:B------:R-:W-:Y:S01]  /*cde50*/  STL [R1+0x361c], R15 ;  /* 0x00361c0f01007387 */ /* 0x000fe20000100800 */
[----:B------:R-:W-:Y:S01]  /*cde60*/  IADD3 R17, P6, R17, R16, RZ ;  /* 0x0000001011117210 */ /* 0x000fe20007fde0ff */
[----:B------:R-:W-:Y:S01]  /*cde70*/  STL [R1+0x35e8], R26 ;  /* 0x0035e81a01007387 */ /* 0x000fe20000100800 */
[----:B------:R-:W-:-:S02]  /*cde80*/  IMAD.X R4, R4, 0x1, R3, P3 ;  /* 0x0000000104047824 */ /* 0x000fc400018e0603 */
[----:B------:R-:W-:Y:S02]  /*cde90*/  STL [R1+0x3614], R27 ;  /* 0x0036141b01007387 */ /* 0x000fe40000100800 */
[----:B------:R-:W-:Y:S01]  /*cdea0*/  IMAD.X R18, R18, 0x1, R3, P5 ;  /* 0x0000000112127824 */ /* 0x000fe200028e0603 */
[----:B------:R-:W-:Y:S01]  /*cdeb0*/  STL [R1+0x35e0], R25 ;  /* 0x0035e01901007387 */ /* 0x000fe20000100800 */
[----:B------:R-:W-:Y:S02]  /*cdec0*/  STL [R1+0x360c], R24 ;  /* 0x00360c1801007387 */ /* 0x000fe40000100800 */
[----:B------:R-:W-:Y:S02]  /*cded0*/  STL [R1+0x35d8], R17 ;  /* 0x0035d81101007387 */ /* 0x000fe40000100800 */
[----:B------:R0:W-:Y:S01]  /*cdee0*/  STL [R1+0x35fc], R4 ;  /* 0x0035fc0401007387 */ /* 0x0001e20000100800 */
[-C--:B------:R-:W-:Y:S01]  /*cdef0*/  IADD3 R19, P5, R19, R16.reuse, RZ ;  /* 0x0000001013137210 */ /* 0x080fe20007fbe0ff */
[----:B------:R-:W-:Y:S01]  /*cdf00*/  STL [R1+0x3604], R18 ;  /* 0x0036041201007387 */ /* 0x000fe20000100800 */
[----:B------:R-:W-:-:S03]  /*cdf10*/  IADD3 R29, P3, R29, R16, RZ ;  /* 0x000000101d1d7210 */ /* 0x000fc60007f7e0ff */
[----:B0-----:R-:W4:Y:S01]  /*cdf20*/  LDL.LU R4, [R1+0x35a8] ;  /* 0x0035a80001047983 */ /* 0x001f220000300800 */
[----:B------:R-:W-:Y:S02]  /*cdf30*/  STL [R1+0x35d0], R19 ;  /* 0x0035d01301007387 */ /* 0x000fe40000100800 */
[----:B------:R0:W-:Y:S02]  /*cdf40*/  STL [R1+0x35c8], R29 ;  /* 0x0035c81d01007387 */ /* 0x0001e40000100800 */
[----:B------:R-:W-:Y:S01]  /*cdf50*/  IMAD.X R2, R2, 0x1, R3, P2 ;  /* 0x0000000102027824 */ /* 0x000fe200010e0603 */
[----:B0-----:R-:W4:Y:S04]  /*cdf60*/  LDL.LU R29, [R1+0x35d4] ;  /* 0x0035d400011d7983 */ /* 0x001f280000300800 */
[----:B------:R0:W-:Y:S02]  /*cdf70*/  STL [R1+0x35f4], R2 ;  /* 0x0035f40201007387 */ /* 0x0001e40000100800 */
[----:B0-----:R-:W4:Y:S01]  /*cdf80*/  LDL.LU R2, [R1+0x35a0] ;  /* 0x0035a00001027983 */ /* 0x001f220000300800 */
[----:B--2---:R-:W-:-:S05]  /*cdf90*/  IADD3 R28, P2, R28, R16, RZ ;  /* 0x000000101c1c7210 */ /* 0x004fca0007f5e0ff */
[----:B------:R0:W-:Y:S01]  /*cdfa0*/  STL [R1+0x35c0], R28 ;  /* 0x0035c01c01007387 */ /* 0x0001e20000100800 */
[----:B---3--:R-:W-:-:S03]  /*cdfb0*/  IMAD.X R12, R12, 0x1, R3, P1 ;  /* 0x000000010c0c7824 */ /* 0x008fc600008e0603 */
[----:B0-----:R-:W2:Y:S02]  /*cdfc0*/  LDL.LU R28, [R1+0x35cc] ;  /* 0x0035cc00011c7983 */ /* 0x001ea40000300800 */
[----:B------:R0:W-:Y:S01]  /*cdfd0*/  STL [R1+0x35ec], R12 ;  /* 0x0035ec0c01007387 */ /* 0x0001e20000100800 */
[-C--:B------:R-:W-:Y:S01]  /*cdfe0*/  IADD3 R9, P1, R9, R16.reuse, RZ ;  /* 0x0000001009097210 */ /* 0x080fe20007f3e0ff */
[----:B0-----:R-:W3:Y:S04]  /*cdff0*/  LDL.LU R12, [R1+0x3598] ;  /* 0x00359800010c7983 */ /* 0x001ee80000300800 */
[----:B------:R0:W-:Y:S02]  /*ce000*/  STL [R1+0x35b8], R9 ;  /* 0x0035b80901007387 */ /* 0x0001e40000100800 */
[----:B0-----:R-:W3:Y:S01]  /*ce010*/  LDL.LU R9, [R1+0x35c4] ;  /* 0x0035c40001097983 */ /* 0x001ee20000300800 */
[----:B----4-:R-:W-:Y:S01]  /*ce020*/  IMAD.X R5, R5, 0x1, R3, P0 ;  /* 0x0000000105057824 */ /* 0x010fe200000e0603 */
[----:B------:R-:W-:-:S04]  /*ce030*/  IADD3 R13, P0, R13, R16, RZ ;  /* 0x000000100d0d7210 */ /* 0x000fc80007f1e0ff */
[----:B------:R0:W-:Y:S01]  /*ce040*/  STL [R1+0x35e4], R5 ;  /* 0x0035e40501007387 */ /* 0x0001e20000100800 */
[----:B------:R-:W-:-:S03]  /*ce050*/  IMAD.X R8, R8, 0x1, R3, P4 ;  /* 0x0000000108087824 */ /* 0x000fc600020e0603 */
        /* <DEDUP_REMOVED lines=20> */
[----:B------:R0:W-:Y:S01]  /*ce1a0*/  STL [R1+0x35a8], R4 ;  /* 0x0035a80401007387 */ /* 0x0001e20000100800 */
[----:B------:R-:W-:-:S03]  /*ce1b0*/  IMAD.X R29, R29, 0x1, R3, P6 ;  /* 0x000000011d1d7824 */ /* 0x000fc600030e0603 */
[----:B0-----:R-:W4:Y:S02]  /*ce1c0*/  LDL.LU R4, [R1+0x357c] ;  /* 0x00357c0001047983 */ /* 0x001f240000300800 */
[----:B------:R0:W-:Y:S01]  /*ce1d0*/  STL [R1+0x35d4], R29 ;  /* 0x0035d41d01007387 */ /* 0x0001e20000100800 */
[----:B------:R-:W-:Y:S01]  /*ce1e0*/  IADD3 R2, P6, R2, R16, RZ ;  /* 0x0000001002027210 */ /* 0x000fe20007fde0ff */
[----:B0-----:R-:W4:Y:S04]  /*ce1f0*/  LDL.LU R29, [R1+0x3548] ;  /* 0x00354800011d7983 */ /* 0x001f280000300800 */
[----:B------:R0:W-:Y:S02]  /*ce200*/  STL [R1+0x35a0], R2 ;  /* 0x0035a00201007387 */ /* 0x0001e40000100800 */
[----:B0-----:R-:W4:Y:S01]  /*ce210*/  LDL.LU R2, [R1+0x3574] ;  /* 0x0035740001027983 */ /* 0x001f220000300800 */
[----:B--2---:R-:W-:-:S05]  /*ce220*/  IMAD.X R28, R28, 0x1, R3, P5 ;  /* 0x000000011c1c7824 */ /* 0x004fca00028e0603 */
[----:B------:R0:W-:Y:S01]  /*ce230*/  STL [R1+0x35cc], R28 ;  /* 0x0035cc1c01007387 */ /* 0x0001e20000100800 */
[----:B---3--:R-:W-:-:S03]  /*ce240*/  IADD3 R12, P5, R12, R16, RZ ;  /* 0x000000100c0c7210 */ /* 0x008fc60007fbe0ff */
[----:B0-----:R-:W2:Y:S02]  /*ce250*/  LDL.LU R28, [R1+0x3540] ;  /* 0x00354000011c7983 */ /* 0x001ea40000300800 */
[----:B------:R0:W-:Y:S02]  /*ce260*/  STL [R1+0x3598], R12 ;  /* 0x0035980c01007387 */ /* 0x0001e40000100800 */
[--C-:B------:R-:W-:Y:S01]  /*ce270*/  IMAD.X R9, R9, 0x1, R3.reuse, P3 ;  /* 0x0000000109097824 */ /* 0x100fe200018e0603 */
[----:B0-----:R-:W3:Y:S04]  /*ce280*/  LDL.LU R12, [R1+0x356c] ;  /* 0x00356c00010c7983 */ /* 0x001ee80000300800 */
[----:B------:R0:W-:Y:S02]  /*ce290*/  STL [R1+0x35c4], R9 ;  /* 0x0035c40901007387 */ /* 0x0001e40000100800 */
[----:B0-----:R-:W3:Y:S01]  /*ce2a0*/  LDL.LU R9, [R1+0x3538] ;  /* 0x0035380001097983 */ /* 0x001ee20000300800 */
[----:B------:R-:W3:Y:S01]  /*ce2b0*/  LDL.LU R13, [R1+0x3564] ;  /* 0x00356400010d7983 */ /* 0x000ee20000300800 */
[-C--:B----4-:R-:W-:Y:S01]  /*ce2c0*/  IADD3 R5, P3, R5, R16.reuse, RZ ;  /* 0x0000001005057210 */ /* 0x090fe20007f7e0ff */
[----:B------:R-:W-:Y:S01]  /*ce2d0*/  IMAD.X R20, R20, 0x1, R3, P2 ;  /* 0x0000000114147824 */ /* 0x000fe200010e0603 */
[----:B------:R-:W-:-:S03]  /*ce2e0*/  IADD3 R21, P2, R21, R16, RZ ;  /* 0x0000001015157210 */ /* 0x000fc60007f5e0ff */
[----:B------:R0:W-:Y:S01]  /*ce2f0*/  STL [R1+0x3590], R5 ;  /* 0x0035900501007387 */ /* 0x0001e20000100800 */
[--C-:B------:R-:W-:Y:S01]  /*ce300*/  IMAD.X R22, R22, 0x1, R3.reuse, P1 ;  /* 0x0000000116167824 */ /* 0x100fe200008e0603 */
[-C--:B------:R-:W-:Y:S01]  /*ce310*/  IADD3 R23, P1, R23, R16.reuse, RZ ;  /* 0x0000001017177210 */ /* 0x080fe20007f3e0ff */
[--C-:B------:R-:W-:Y:S01]  /*ce320*/  IMAD.X R10, R10, 0x1, R3.reuse, P0 ;  /* 0x000000010a0a7824 */ /* 0x100fe200000e0603 */
[-C--:B------:R-:W-:Y:S01]  /*ce330*/  IADD3 R11, P0, R11, R16.reuse, RZ ;  /* 0x000000100b0b7210 */ /* 0x080fe20007f1e0ff */
[--C-:B------:R-:W-:Y:S01]  /*ce340*/  IMAD.X R14, R14, 0x1, R3.reuse, P4 ;  /* 0x000000010e0e7824 */ /* 0x100fe200020e0603 */
[----:B0-----:R-:W4:Y:S01]  /*ce350*/  LDL.LU R5, [R1+0x3530] ;  /* 0x0035300001057983 */ /* 0x001f220000300800 */
[----:B------:R-:W-:Y:S02]  /*ce360*/  STL [R1+0x35bc], R20 ;  /* 0x0035bc1401007387 */ /* 0x000fe40000100800 */
        /* <DEDUP_REMOVED lines=10> */
[----:B------:R-:W-:Y:S01]  /*ce410*/  IADD3 R24, P5, R24, R16, RZ ;  /* 0x0000001018187210 */ /* 0x000fe20007fbe0ff */
[----:B------:R-:W-:Y:S01]  /*ce420*/  STL [R1+0x3570], R15 ;  /* 0x0035700f01007387 */ /* 0x000fe20000100800 */
[--C-:B------:R-:W-:Y:S02]  /*ce430*/  IMAD.X R17, R17, 0x1, R3.reuse, P3 ;  /* 0x0000000111117824 */ /* 0x100fe400018e0603 */
[----:B------:R-:W-:-:S02]  /*ce440*/  IMAD.X R19, R19, 0x1, R3, P2 ;  /* 0x0000000113137824 */ /* 0x000fc400010e0603 */
[----:B------:R-:W-:Y:S01]  /*ce450*/  STL [R1+0x359c], R26 ;  /* 0x00359c1a01007387 */ /* 0x000fe20000100800 */
[-C--:B------:R-:W-:Y:S01]  /*ce460*/  IADD3 R8, P2, R8, R16.reuse, RZ ;  /* 0x0000001008087210 */ /* 0x080fe20007f5e0ff */
[----:B------:R-:W-:Y:S01]  /*ce470*/  STL [R1+0x3568], R27 ;  /* 0x0035681b01007387 */ /* 0x000fe20000100800 */
[-C--:B------:R-:W-:Y:S01]  /*ce480*/  IADD3 R18, P3, R18, R16.reuse, RZ ;  /* 0x0000001012127210 */ /* 0x080fe20007f7e0ff */
[----:B------:R-:W-:Y:S02]  /*ce490*/  STL [R1+0x3594], R25 ;  /* 0x0035941901007387 */ /* 0x000fe40000100800 */
[----:B------:R-:W-:Y:S01]  /*ce4a0*/  STL [R1+0x3560], R24 ;  /* 0x0035601801007387 */ /* 0x000fe20000100800 */
[----:B------:R-:W-:Y:S01]  /*ce4b0*/  STL [R1+0x358c], R17 ;  /* 0x00358c1101007387 */ /* 0x000fe20000100800 */
[----:B------:R0:W-:Y:S02]  /*ce4c0*/  STL [R1+0x3550], R8 ;  /* 0x0035500801007387 */ /* 0x0001e40000100800 */
[----:B------:R-:W-:Y:S02]  /*ce4d0*/  STL [R1+0x3558], R18 ;  /* 0x0035581201007387 */ /* 0x000fe40000100800 */
[--C-:B------:R-:W-:Y:S01]  /*ce4e0*/  IMAD.X R4, R4, 0x1, R3.reuse, P1 ;  /* 0x0000000104047824 */ /* 0x100fe200008e0603 */
[----:B0-----:R-:W4:Y:S01]  /*ce4f0*/  LDL.LU R8, [R1+0x355c] ;  /* 0x00355c0001087983 */ /* 0x001f220000300800 */
[----:B------:R-:W-:Y:S03]  /*ce500*/  STL [R1+0x3584], R19 ;  /* 0x0035841301007387 */ /* 0x000fe60000100800 */
[----:B------:R0:W-:Y:S01]  /*ce510*/  STL [R1+0x357c], R4 ;  /* 0x00357c0401007387 */ /* 0x0001e20000100800 */
[-C--:B------:R-:W-:Y:S01]  /*ce520*/  IADD3 R29, P1, R29, R16.reuse, RZ ;  /* 0x000000101d1d7210 */ /* 0x080fe20007f3e0ff */
[----:B0-----:R-:W4:Y:S04]  /*ce530*/  LDL.LU R4, [R1+0x3528] ;  /* 0x0035280001047983 */ /* 0x001f280000300800 */
        /* <DEDUP_REMOVED lines=11> */
[----:B0-----:R-:W3:Y:S01]  /*ce5f0*/  LDL.LU R12, [R1+0x3518] ;  /* 0x00351800010c7983 */ /* 0x001ee20000300800 */
[----:B------:R-:W-:-:S03]  /*ce600*/  IMAD.X R13, R13, 0x1, R3, P6 ;  /* 0x000000010d0d7824 */ /* 0x000fc600030e0603 */
[----:B------:R0:W-:Y:S02]  /*ce610*/  STL [R1+0x3538], R9 ;  /* 0x0035380901007387 */ /* 0x0001e40000100800 */
[----:B0-----:R-:W3:Y:S01]  /*ce620*/  LDL.LU R9, [R1+0x3544] ;  /* 0x0035440001097983 */ /* 0x001ee20000300800 */
[----:B------:R-:W3:Y:S02]  /*ce630*/  LDL.LU R20, [R1+0x3510] ;  /* 0x0035100001147983 */ /* 0x000ee40000300800 */
[----:B------:R-:W3:Y:S02]  /*ce640*/  LDL.LU R21, [R1+0x353c] ;  /* 0x00353c0001157983 */ /* 0x000ee40000300800 */
[----:B------:R-:W-:Y:S01]  /*ce650*/  STL [R1+0x3564], R13 ;  /* 0x0035640d01007387 */ /* 0x000fe20000100800 */
[----:B------:R-:W3:Y:S01]  /*ce660*/  LDL.LU R22, [R1+0x3508] ;  /* 0x0035080001167983 */ /* 0x000ee20000300800 */
[----:B----4-:R-:W-:-:S05]  /*ce670*/  IADD3 R5, P6, R5, R16, RZ ;  /* 0x0000001005057210 */ /* 0x010fca0007fde0ff */
[----:B------:R0:W-:Y:S01]  /*ce680*/  STL [R1+0x3530], R5 ;  /* 0x0035300501007387 */ /* 0x0001e20000100800 */
        /* <DEDUP_REMOVED lines=12> */
[----:B0-----:R-:W4:Y:S02]  /*ce750*/  LDL.LU R5, [R1+0x3504] ;  /* 0x0035040001057983 */ /* 0x001f240000300800 */
[----:B------:R-:W-:-:S05]  /*ce760*/  IMAD.X R8, R8, 0x1, R3, P5 ;  /* 0x0000000108087824 */ /* 0x000fca00028e0603 */
[----:B------:R0:W-:Y:S01]  /*ce770*/  STL [R1+0x355c], R8 ;  /* 0x00355c0801007387 */ /* 0x0001e20000100800 */
[----:B------:R-:W-:-:S03]  /*ce780*/  IADD3 R4, P5, R4, R16, RZ ;  /* 0x0000001004047210 */ /* 0x000fc60007fbe0ff */
[----:B0-----:R-:W4:Y:S02]  /*ce790*/  LDL.LU R8, [R1+0x34d0] ;  /* 0x0034d00001087983 */ /* 0x001f240000300800 */
[----:B------:R0:W-:Y:S02]  /*ce7a0*/  STL [R1+0x3528], R4 ;  /* 0x0035280401007387 */ /* 0x0001e40000100800 */
[--C-:B------:R-:W-:Y:S01]  /*ce7b0*/  IMAD.X R29, R29, 0x1, R3.reuse, P3 ;  /* 0x000000011d1d7824 */ /* 0x100fe200018e0603 */
[----:B0-----:R-:W4:Y:S04]  /*ce7c0*/  LDL.LU R4, [R1+0x34fc] ;  /* 0x0034fc0001047983 */ /* 0x001f280000300800 */
        /* <DEDUP_REMOVED lines=11> */
[----:B0-----:R-:W3:Y:S01]  /*ce880*/  LDL.LU R12, [R1+0x34ec] ;  /* 0x0034ec00010c7983 */ /* 0x001ee20000300800 */
[----:B------:R-:W3:Y:S03]  /*ce890*/  LDL.LU R13, [R1+0x34b8] ;  /* 0x0034b800010d7983 */ /* 0x000ee60000300800 */
[----:B------:R0:W-:Y:S01]  /*ce8a0*/  STL [R1+0x3544], R9 ;  /* 0x0035440901007387 */ /* 0x0001e20000100800 */
[-C--:B------:R-:W-:Y:S01]  /*ce8b0*/  IADD3 R20, P1, R20, R16.reuse, RZ ;  /* 0x0000001014147210 */ /* 0x080fe20007f3e0ff */
[--C-:B------:R-:W-:Y:S01]  /*ce8c0*/  IMAD.X R21, R21, 0x1, R3.reuse, P0 ;  /* 0x0000000115157824 */ /* 0x100fe200000e0603 */
[-C--:B------:R-:W-:Y:S01]  /*ce8d0*/  IADD3 R22, P0, R22, R16.reuse, RZ ;  /* 0x0000001016167210 */ /* 0x080fe20007f1e0ff */
[----:B0-----:R-:W3:Y:S02]  /*ce8e0*/  LDL.LU R9, [R1+0x34e4] ;  /* 0x0034e40001097983 */ /* 0x001ee40000300800 */
[----:B------:R-:W-:Y:S02]  /*ce8f0*/  STL [R1+0x3510], R20 ;  /* 0x0035101401007387 */ /* 0x000fe40000100800 */
[----:B------:R-:W-:Y:S02]  /*ce900*/  STL [R1+0x353c], R21 ;  /* 0x00353c1501007387 */ /* 0x000fe40000100800 */
[----:B------:R-:W-:Y:S02]  /*ce910*/  STL [R1+0x3508], R22 ;  /* 0x0035081601007387 */ /* 0x000fe40000100800 */
[--C-:B----4-:R-:W-:Y:S01]  /*ce920*/  IMAD.X R23, R23, 0x1, R3.reuse, P4 ;  /* 0x0000000117177824 */ /* 0x110fe200020e0603 */
[-C--:B------:R-:W-:Y:S01]  /*ce930*/  IADD3 R10, P4, R10, R16.reuse, RZ ;  /* 0x000000100a0a7210 */ /* 0x080fe20007f9e0ff */
[--C-:B------:R-:W-:Y:S01]  /*ce940*/  IMAD.X R11, R11, 0x1, R3.reuse, P6 ;  /* 0x000000010b0b7824 */ /* 0x100fe200030e0603 */
[-C--:B------:R-:W-:Y:S01]  /*ce950*/  IADD3 R14, P6, R14, R16.reuse, RZ ;  /* 0x000000100e0e7210 */ /* 0x080fe20007fde0ff */
        /* <DEDUP_REMOVED lines=18> */
[----:B------:R0:W-:Y:S01]  /*cea80*/  STL [R1+0x3504], R5 ;  /* 0x0035040501007387 */ /* 0x0001e20000100800 */
[-C--:B------:R-:W-:Y:S01]  /*cea90*/  IADD3 R19, P1, R19, R16.reuse, RZ ;  /* 0x0000001013137210 */ /* 0x080fe20007f3e0ff */
[----:B------:R-:W-:Y:S01]  /*ceaa0*/  STL [R1+0x350c], R18 ;  /* 0x00350c1201007387 */ /* 0x000fe20000100800 */
[----:B0-----:R-:W4:Y:S03]  /*ceab0*/  LDL.LU R5, [R1+0x34b0] ;  /* 0x0034b00001057983 */ /* 0x001f260000300800 */
[----:B------:R-:W-:Y:S01]  /*ceac0*/  STL [R1+0x34d8], R19 ;  /* 0x0034d81301007387 */ /* 0x000fe20000100800 */
[----:B------:R-:W-:-:S05]  /*cead0*/  IADD3 R8, P0, R8, R16, RZ ;  /* 0x0000001008087210 */ /* 0x000fca0007f1e0ff */
[----:B------:R0:W-:Y:S01]  /*ceae0*/  STL [R1+0x34d0], R8 ;  /* 0x0034d00801007387 */ /* 0x0001e20000100800 */
[----:B------:R-:W-:-:S03]  /*ceaf0*/  IMAD.X R4, R4, 0x1, R3, P4 ;  /* 0x0000000104047824 */ /* 0x000fc600020e0603 */
[----:B0-----:R-:W4:Y:S02]  /*ceb00*/  LDL.LU R8, [R1+0x34dc] ;  /* 0x0034dc0001087983 */ /* 0x001f240000300800 */
        /* <DEDUP_REMOVED lines=11> */
[----:B0-----:R-:W2:Y:S01]  /*cebc0*/  LDL.LU R28, [R1+0x34cc] ;  /* 0x0034cc00011c7983 */ /* 0x001ea20000300800 */
[-C--:B------:R-:W-:Y:S01]  /*cebd0*/  IADD3 R13, P5, R13, R16.reuse, RZ ;  /* 0x000000100d0d7210 */ /* 0x080fe20007fbe0ff */
[----:B------:R0:W-:Y:S02]  /*cebe0*/  STL [R1+0x34ec], R12 ;  /* 0x0034ec0c01007387 */ /* 0x0001e40000100800 */
[----:B------:R-:W-:Y:S01]  /*cebf0*/  IMAD.X R9, R9, 0x1, R3, P3 ;  /* 0x0000000109097824 */ /* 0x000fe200018e0603 */
[----:B0-----:R-:W3:Y:S01]  /*cec00*/  LDL.LU R12, [R1+0x3498] ;  /* 0x00349800010c7983 */ /* 0x001ee20000300800 */
[----:B------:R-:W3:Y:S02]  /*cec10*/  LDL.LU R20, [R1+0x34c4] ;  /* 0x0034c40001147983 */ /* 0x000ee40000300800 */
[----:B------:R-:W3:Y:S02]  /*cec20*/  LDL.LU R21, [R1+0x3490] ;  /* 0x0034900001157983 */ /* 0x000ee40000300800 */
[----:B------:R-:W-:Y:S01]  /*cec30*/  STL [R1+0x34b8], R13 ;  /* 0x0034b80d01007387 */ /* 0x000fe20000100800 */
[----:B------:R-:W3:Y:S01]  /*cec40*/  LDL.LU R22, [R1+0x34bc] ;  /* 0x0034bc0001167983 */ /* 0x000ee20000300800 */
[----:B------:R0:W-:Y:S02]  /*cec50*/  STL [R1+0x34e4], R9 ;  /* 0x0034e40901007387 */ /* 0x0001e40000100800 */
        /* <DEDUP_REMOVED lines=12> */
[----:B0-----:R-:W3:Y:S01]  /*ced20*/  LDL.LU R9, [R1+0x3458] ;  /* 0x0034580001097983 */ /* 0x001ee20000300800 */
[----:B----4-:R-:W-:-:S05]  /*ced30*/  IADD3 R5, P3, R5, R16, RZ ;  /* 0x0000001005057210 */ /* 0x010fca0007f7e0ff */
[----:B------:R0:W-:Y:S04]  /*ced40*/  STL [R1+0x34b0], R5 ;  /* 0x0034b00501007387 */ /* 0x0001e80000100800 */
[----:B0-----:R-:W4:Y:S01]  /*ced50*/  LDL.LU R5, [R1+0x3484] ;  /* 0x0034840001057983 */ /* 0x001f220000300800 */
        /* <DEDUP_REMOVED lines=13> */
[----:B------:R0:W-:Y:S04]  /*cee30*/  STL [R1+0x34cc], R28 ;  /* 0x0034cc1c01007387 */ /* 0x0001e80000100800 */
[----:B0-----:R-:W2:Y:S01]  /*cee40*/  LDL.LU R28, [R1+0x3440] ;  /* 0x00344000011c7983 */ /* 0x001ea20000300800 */
[-C--:B---3--:R-:W-:Y:S01]  /*cee50*/  IADD3 R12, P0, R12, R16.reuse, RZ ;  /* 0x000000100c0c7210 */ /* 0x088fe20007f1e0ff */
[----:B------:R-:W3:Y:S02]  /*cee60*/  LDL.LU R13, [R1+0x346c] ;  /* 0x00346c00010d7983 */ /* 0x000ee40000300800 */
[--C-:B------:R-:W-:Y:S01]  /*cee70*/  IMAD.X R20, R20, 0x1, R3.reuse, P4 ;  /* 0x0000000114147824 */ /* 0x100fe200020e0603 */
[-C--:B------:R-:W-:Y:S01]  /*cee80*/  IADD3 R21, P4, R21, R16.reuse, RZ ;  /* 0x0000001015157210 */ /* 0x080fe20007f9e0ff */
[----:B------:R0:W-:Y:S01]  /*cee90*/  STL [R1+0x3498], R12 ;  /* 0x0034980c01007387 */ /* 0x0001e20000100800 */
[--C-:B------:R-:W-:Y:S01]  /*ceea0*/  IMAD.X R22, R22, 0x1, R3.reuse, P6 ;  /* 0x0000000116167824 */ /* 0x100fe200030e0603 */
[-C--:B------:R-:W-:Y:S01]  /*ceeb0*/  IADD3 R23, P6, R23, R16.reuse, RZ ;  /* 0x0000001017177210 */ /* 0x080fe20007fde0ff */
[--C-:B------:R-:W-:Y:S01]  /*ceec0*/  IMAD.X R10, R10, 0x1, R3.reuse, P5 ;  /* 0x000000010a0a7824 */ /* 0x100fe200028e0603 */
[-C--:B------:R-:W-:Y:S01]  /*ceed0*/  IADD3 R11, P5, R11, R16.reuse, RZ ;  /* 0x000000100b0b7210 */ /* 0x080fe20007fbe0ff */
[--C-:B------:R-:W-:Y:S01]  /*ceee0*/  IMAD.X R14, R14, 0x1, R3.reuse, P3 ;  /* 0x000000010e0e7824 */ /* 0x100fe200018e0603 */
[----:B0-----:R-:W3:Y:S01]  /*ceef0*/  LDL.LU R12, [R1+0x3438] ;  /* 0x00343800010c7983 */ /* 0x001ee20000300800 */
        /* <DEDUP_REMOVED lines=18> */
[----:B------:R-:W-:Y:S01]  /*cf020*/  IADD3 R18, P0, R18, R16, RZ ;  /* 0x0000001012127210 */ /* 0x000fe20007f1e0ff */
[----:B------:R-:W-:Y:S02]  /*cf030*/  STL [R1+0x349c], R25 ;  /* 0x00349c1901007387 */ /* 0x000fe40000100800 */
[----:B------:R-:W-:Y:S01]  /*cf040*/  STL [R1+0x3468], R24 ;  /* 0x0034681801007387 */ /* 0x000fe20000100800 */
[----:B------:R-:W-:Y:S01]  /*cf050*/  STL [R1+0x3494], R17 ;  /* 0x0034941101007387 */ /* 0x000fe20000100800 */
[----:B------:R0:W-:Y:S02]  /*cf060*/  STL [R1+0x3458], R9 ;  /* 0x0034580901007387 */ /* 0x0001e40000100800 */
[----:B------:R-:W-:Y:S01]  /*cf070*/  STL [R1+0x3460], R18 ;  /* 0x0034601201007387 */ /* 0x000fe20000100800 */
[----:B0-----:R-:W3:Y:S01]  /*cf080*/  LDL.LU R9, [R1+0x3464] ;  /* 0x0034640001097983 */ /* 0x001ee20000300800 */
[----:B------:R-:W-:Y:S02]  /*cf090*/  STL [R1+0x348c], R19 ;  /* 0x00348c1301007387 */ /* 0x000fe40000100800 */
[----:B----4-:R-:W-:-:S05]  /*cf0a0*/  IMAD.X R5, R5, 0x1, R3, P6 ;  /* 0x0000000105057824 */ /* 0x010fca00030e0603 */
[----:B------:R0:W-:Y:S04]  /*cf0b0*/  STL [R1+0x3484], R5 ;  /* 0x0034840501007387 */ /* 0x0001e80000100800 */
[----:B0-----:R-:W4:Y:S01]  /*cf0c0*/  LDL.LU R5, [R1+0x3430] ;  /* 0x0034300001057983 */ /* 0x001f220000300800 */
        /* <DEDUP_REMOVED lines=8> */
[--C-:B------:R-:W-:Y:S01]  /*cf150*/  IMAD.X R2, R2, 0x1, R3.reuse, P3 ;  /* 0x0000000102027824 */ /* 0x100fe200018e0603 */
[----:B0-----:R-:W4:Y:S04]  /*cf160*/  LDL.LU R29, [R1+0x3454] ;  /* 0x00345400011d7983 */ /* 0x001f280000300800 */
[----:B------:R0:W-:Y:S02]  /*cf170*/  STL [R1+0x3474], R2 ;  /* 0x0034740201007387 */ /* 0x0001e40000100800 */
[----:B0-----:R-:W4:Y:S01]  /*cf180*/  LDL.LU R2, [R1+0x3420] ;  /* 0x0034200001027983 */ /* 0x001f220000300800 */
[----:B--2---:R-:W-:Y:S01]  /*cf190*/  IADD3 R28, P3, R28, R16, RZ ;  /* 0x000000101c1c7210 */ /* 0x004fe20007f7e0ff */
[----:B---3--:R-:W-:-:S04]  /*cf1a0*/  IMAD.X R13, R13, 0x1, R3, P2 ;  /* 0x000000010d0d7824 */ /* 0x008fc800010e0603 */
[----:B------:R0:W-:Y:S04]  /*cf1b0*/  STL [R1+0x3440], R28 ;  /* 0x0034401c01007387 */ /* 0x0001e80000100800 */
[----:B0-----:R-:W2:Y:S01]  /*cf1c0*/  LDL.LU R28, [R1+0x344c] ;  /* 0x00344c00011c7983 */ /* 0x001ea20000300800 */
[----:B------:R-:W-:Y:S01]  /*cf1d0*/  IADD3 R12, P2, R12, R16, RZ ;  /* 0x000000100c0c7210 */ /* 0x000fe20007f5e0ff */
[----:B------:R-:W3:Y:S02]  /*cf1e0*/  LDL.LU R20, [R1+0x3418] ;  /* 0x0034180001147983 */ /* 0x000ee40000300800 */
[----:B------:R-:W3:Y:S01]  /*cf1f0*/  LDL.LU R21, [R1+0x3444] ;  /* 0x0034440001157983 */ /* 0x000ee20000300800 */
[----:B------:R-:W-:Y:S01]  /*cf200*/  STL [R1+0x346c], R13 ;  /* 0x00346c0d01007387 */ /* 0x000fe20000100800 */
[----:B------:R-:W3:Y:S02]  /*cf210*/  LDL.LU R22, [R1+0x3410] ;  /* 0x0034100001167983 */ /* 0x000ee40000300800 */
[----:B------:R0:W-:Y:S02]  /*cf220*/  STL [R1+0x3438], R12 ;  /* 0x0034380c01007387 */ /* 0x0001e40000100800 */
        /* <DEDUP_REMOVED lines=12> */
[----:B0-----:R-:W3:Y:S02]  /*cf2f0*/  LDL.LU R12, [R1+0x340c] ;  /* 0x00340c00010c7983 */ /* 0x001ee40000300800 */
[----:B------:R-:W-:-:S05]  /*cf300*/  IMAD.X R9, R9, 0x1, R3, P1 ;  /* 0x0000000109097824 */ /* 0x000fca00008e0603 */
[----:B------:R0:W-:Y:S04]  /*cf310*/  STL [R1+0x3464], R9 ;  /* 0x0034640901007387 */ /* 0x0001e80000100800 */
        /* <DEDUP_REMOVED lines=16> */
[----:B------:R-:W4:Y:S02]  /*cf420*/  LDL.LU R13, [R1+0x33c0] ;  /* 0x0033c000010d7983 */ /* 0x000f240000300800 */
[----:B--2---:R-:W-:-:S05]  /*cf430*/  IMAD.X R28, R28, 0x1, R3, P6 ;  /* 0x000000011c1c7824 */ /* 0x004fca00030e0603 */
[----:B------:R0:W-:Y:S01]  /*cf440*/  STL [R1+0x344c], R28 ;  /* 0x00344c1c01007387 */ /* 0x0001e20000100800 */
[-C--:B---3--:R-:W-:Y:S01]  /*cf450*/  IADD3 R20, P6, R20, R16.reuse, RZ ;  /* 0x0000001014147210 */ /* 0x088fe20007fde0ff */
[--C-:B------:R-:W-:Y:S01]  /*cf460*/  IMAD.X R21, R21, 0x1, R3.reuse, P5 ;  /* 0x0000000115157824 */ /* 0x100fe200028e0603 */
[-C--:B------:R-:W-:Y:S01]  /*cf470*/  IADD3 R22, P5, R22, R16.reuse, RZ ;  /* 0x0000001016167210 */ /* 0x080fe20007fbe0ff */
[--C-:B------:R-:W-:Y:S01]  /*cf480*/  IMAD.X R23, R23, 0x1, R3.reuse, P3 ;  /* 0x0000000117177824 */ /* 0x100fe200018e0603 */
[----:B0-----:R-:W2:Y:S01]  /*cf490*/  LDL.LU R28, [R1+0x33ec] ;  /* 0x0033ec00011c7983 */ /* 0x001ea20000300800 */
        /* <DEDUP_REMOVED lines=27> */
[----:B------:R-:W-:Y:S01]  /*cf650*/  IADD3 R9, P5, R9, R16, RZ ;  /* 0x0000001009097210 */ /* 0x000fe20007fbe0ff */
[----:B0-----:R-:W3:Y:S02]  /*cf660*/  LDL.LU R12, [R1+0x33b8] ;  /* 0x0033b800010c7983 */ /* 0x001ee40000300800 */
[----:B------:R-:W-:Y:S02]  /*cf670*/  STL [R1+0x33e0], R19 ;  /* 0x0033e01301007387 */ /* 0x000fe40000100800 */
[----:B------:R0:W-:Y:S04]  /*cf680*/  STL [R1+0x33d8], R9 ;  /* 0x0033d80901007387 */ /* 0x0001e80000100800 */
[----:B0-----:R-:W3:Y:S01]  /*cf690*/  LDL.LU R9, [R1+0x33e4] ;  /* 0x0033e40001097983 */ /* 0x001ee20000300800 */
        /* <DEDUP_REMOVED lines=15> */
[----:B------:R-:W-:Y:S01]  /*cf790*/  IADD3 R13, P1, R13, R16, RZ ;  /* 0x000000100d0d7210 */ /* 0x000fe20007f3e0ff */
[----:B--2---:R-:W-:-:S05]  /*cf7a0*/  IMAD.X R28, R28, 0x1, R3, P0 ;  /* 0x000000011c1c7824 */ /* 0x004fca00000e0603 */
[----:B------:R0:W-:Y:S04]  /*cf7b0*/  STL [R1+0x33ec], R28 ;  /* 0x0033ec1c01007387 */ /* 0x0001e80000100800 */
[----:B0-----:R-:W2:Y:S01]  /*cf7c0*/  LDL.LU R28, [R1+0x33cc] ;  /* 0x0033cc00011c7983 */ /* 0x001ea20000300800 */
[----:B------:R0:W-:Y:S02]  /*cf7d0*/  STL [R1+0x33c0], R13 ;  /* 0x0033c00d01007387 */ /* 0x0001e40000100800 */
        /* <DEDUP_REMOVED lines=14> */
[----:B0-----:R-:W2:Y:S01]  /*cf8c0*/  LDL.LU R13, [R1+0x3360] ;  /* 0x00336000010d7983 */ /* 0x001ea20000300800 */
[----:B---3--:R-:W-:-:S05]  /*cf8d0*/  IADD3 R12, P0, R12, R16, RZ ;  /* 0x000000100c0c7210 */ /* 0x008fca0007f1e0ff */
[----:B------:R0:W-:Y:S01]  /*cf8e0*/  STL [R1+0x33b8], R12 ;  /* 0x0033b80c01007387 */ /* 0x0001e20000100800 */
[----:B------:R-:W-:-:S03]  /*cf8f0*/  IMAD.X R9, R9, 0x1, R3, P4 ;  /* 0x0000000109097824 */ /* 0x000fc600020e0603 */
[----:B0-----:R-:W3:Y:S04]  /*cf900*/  LDL.LU R12, [R1+0x338c] ;  /* 0x00338c00010c7983 */ /* 0x001ee80000300800 */
        /* <DEDUP_REMOVED lines=13> */
[-C--:B------:R-:W-:Y:S01]  /*cf9e0*/  IADD3 R2, P5, R2, R16.reuse, RZ ;  /* 0x0000001002027210 */ /* 0x080fe20007fbe0ff */
[----:B0-----:R-:W4:Y:S01]  /*cf9f0*/  LDL.LU R29, [R1+0x3348] ;  /* 0x00334800011d7983 */ /* 0x001f220000300800 */
[----:B------:R-:W4:Y:S03]  /*cfa00*/  LDL.LU R19, [R1+0x3374] ;  /* 0x0033740001137983 */ /* 0x000f260000300800 */
[----:B------:R0:W-:Y:S02]  /*cfa10*/  STL [R1+0x33a0], R2 ;  /* 0x0033a00201007387 */ /* 0x0001e40000100800 */
[----:B0-----:R-:W4:Y:S01]  /*cfa20*/  LDL.LU R2, [R1+0x3340] ;  /* 0x0033400001027983 */ /* 0x001f220000300800 */
[--C-:B--2---:R-:W-:Y:S01]  /*cfa30*/  IMAD.X R28, R28, 0x1, R3.reuse, P3 ;  /* 0x000000011c1c7824 */ /* 0x104fe200018e0603 */
        /* <DEDUP_REMOVED lines=30> */
[----:B---3--:R-:W-:-:S03]  /*cfc20*/  IMAD.X R12, R12, 0x1, R3, P2 ;  /* 0x000000010c0c7824 */ /* 0x008fc600010e0603 */
[----:B0-----:R-:W2:Y:S01]  /*cfc30*/  LDL.LU R13, [R1+0x336c] ;  /* 0x00336c00010d7983 */ /* 0x001ea20000300800 */
[----:B------:R-:W-:Y:S02]  /*cfc40*/  STL [R1+0x3394], R18 ;  /* 0x0033941201007387 */ /* 0x000fe40000100800 */
[----:B------:R0:W-:Y:S01]  /*cfc50*/  STL [R1+0x338c], R12 ;  /* 0x00338c0c01007387 */ /* 0x0001e20000100800 */
[----:B------:R-:W-:Y:S01]  /*cfc60*/  IADD3 R9, P2, R9, R16, RZ ;  /* 0x0000001009097210 */ /* 0x000fe20007f5e0ff */
[----:B0-----:R-:W3:Y:S04]  /*cfc70*/  LDL.LU R12, [R1+0x3338] ;  /* 0x00333800010c7983 */ /* 0x001ee80000300800 */
[----:B------:R0:W-:Y:S02]  /*cfc80*/  STL [R1+0x3358], R9 ;  /* 0x0033580901007387 */ /* 0x0001e40000100800 */
        /* <DEDUP_REMOVED lines=9> */
[----:B------:R-:W-:Y:S01]  /*cfd20*/  IADD3 R29, P0, R29, R16, RZ ;  /* 0x000000101d1d7210 */ /* 0x000fe20007f1e0ff */
[----:B0-----:R-:W4:Y:S01]  /*cfd30*/  LDL.LU R4, [R1+0x3328] ;  /* 0x0033280001047983 */ /* 0x001f220000300800 */
[----:B------:R-:W-:-:S03]  /*cfd40*/  IMAD.X R19, R19, 0x1, R3, P4 ;  /* 0x0000000113137824 */ /* 0x000fc600020e0603 */
        /* <DEDUP_REMOVED lines=21> */
[----:B------:R-:W-:-:S04]  /*cfea0*/  IMAD.MOV.U32 R28, RZ, RZ, c[0x0][0x18c] ;  /* 0x00006300ff1c7624 */ /* 0x000fc800078e00ff */
[----:B------:R-:W-:-:S04]  /*cfeb0*/  IMAD.SHL.U32 R28, R28, 0x80, RZ ;  /* 0x000000801c1c7824 */ /* 0x000fc800078e00ff */
[----:B------:R-:W-:Y:S02]  /*cfec0*/  IMAD.SHL.U32 R28, R28, 0x2, RZ ;  /* 0x000000021c1c7824 */ /* 0x000fe400078e00ff */
        /* <DEDUP_REMOVED lines=18> */
[----:B0-----:R-:W4:Y:S01]  /*cfff0*/  LDL.LU R4, [R1+0x32fc] ;  /* 0x0032fc0001047983 */ /* 0x001f220000300800 */
[----:B------:R-:W4:Y:S03]  /*d0000*/  LDL.LU R19, [R1+0x32c8] ;  /* 0x0032c80001137983 */ /* 0x000f260000300800 */
[----:B------:R0:W-:Y:S01]  /*d0010*/  STL [R1+0x3354], R29 ;  /* 0x0033541d01007387 */ /* 0x0001e20000100800 */
[-C--:B------:R-:W-:Y:S01]  /*d0020*/  IADD3 R20, P2, R20, R28.reuse, RZ ;  /* 0x0000001c14147210 */ /* 0x080fe20007f5e0ff */
[--C-:B------:R-:W-:Y:S01]  /*d0030*/  IMAD.X R21, R21, 0x1, R3.reuse, P1 ;  /* 0x0000000115157824 */ /* 0x100fe200008e0603 */
[-C--:B------:R-:W-:Y:S01]  /*d0040*/  IADD3 R22, P1, R22, R28.reuse, RZ ;  /* 0x0000001c16167210 */ /* 0x080fe20007f3e0ff */
[--C-:B------:R-:W-:Y:S01]  /*d0050*/  IMAD.X R23, R23, 0x1, R3.reuse, P0 ;  /* 0x0000000117177824 */ /* 0x100fe200000e0603 */
[-C--:B------:R-:W-:Y:S01]  /*d0060*/  IADD3 R10, P0, R10, R28.reuse, RZ ;  /* 0x0000001c0a0a7210 */ /* 0x080fe20007f1e0ff */
[----:B------:R-:W-:Y:S01]  /*d0070*/  IMAD.X R11, R11, 0x1, R3, P4 ;  /* 0x000000010b0b7824 */ /* 0x000fe200020e0603 */
        /* <DEDUP_REMOVED lines=24> */
[----:B------:R-:W-:Y:S04]  /*d0200*/  STL [R1+0x331c], R17 ;  /* 0x00331c1101007387 */ /* 0x000fe80000100800 */
[----:B0-----:R-:W4:Y:S01]  /*d0210*/  LDL.LU R2, [R1+0x32c0] ;  /* 0x0032c00001027983 */ /* 0x001f220000300800 */
[----:B------:R-:W-:-:S02]  /*d0220*/  IADD3 R18, P2, R18, R28, RZ ;  /* 0x0000001c12127210 */ /* 0x000fc40007f5e0ff */
[----:B--2---:R-:W-:-:S03]  /*d0230*/  IADD3 R13, P1, R13, R28, RZ ;  /* 0x0000001c0d0d7210 */ /* 0x004fc60007f3e0ff */
[----:B------:R-:W-:Y:S04]  /*d0240*/  STL [R1+0x32e8], R18 ;  /* 0x0032e81201007387 */ /* 0x000fe80000100800 */
        /* <DEDUP_REMOVED lines=14> */
[----:B0-----:R-:W4:Y:S01]  /*d0330*/  LDL.LU R8, [R1+0x32dc] ;  /* 0x0032dc0001087983 */ /* 0x001f220000300800 */
[-C--:B------:R-:W-:Y:S01]  /*d0340*/  IADD3 R19, P6, R19, R28.reuse, RZ ;  /* 0x0000001c13137210 */ /* 0x080fe20007fde0ff */
        /* <DEDUP_REMOVED lines=39> */
[----:B0-----:R-:W4:Y:S01]  /*d05c0*/  LDL.LU R8, [R1+0x3268] ;  /* 0x0032680001087983 */ /* 0x001f220000300800 */
[----:B------:R-:W4:Y:S02]  /*d05d0*/  LDL.LU R19, [R1+0x327c] ;  /* 0x00327c0001137983 */ /* 0x000f240000300800 */
        /* <DEDUP_REMOVED lines=50> */
[----:B------:R-:W-:Y:S01]  /*d0900*/  IADD3 R8, P5, R8, R28, RZ ;  /* 0x0000001c08087210 */ /* 0x000fe20007fbe0ff */
[----:B------:R-:W-:-:S04]  /*d0910*/  IMAD.X R19, R19, 0x1, R0, P3 ;  /* 0x0000000113137824 */ /* 0x000fc800018e0600 */
[----:B------:R0:W-:Y:S01]  /*d0920*/  STL [R1+0x3268], R8 ;  /* 0x0032680801007387 */ /* 0x0001e20000100800 */
[----:B------:R-:W-:-:S03]  /*d0930*/  IADD3 R4, P3, R4, R28, RZ ;  /* 0x0000001c04047210 */ /* 0x000fc60007f7e0ff */
        /* <DEDUP_REMOVED lines=37> */
[----:B------:R-:W4:Y:S02]  /*d0b90*/  LDL.LU R19, [R1+0x31e8] ;  /* 0x0031e80001137983 */ /* 0x000f240000300800 */
[--C-:B------:R-:W-:Y:S01]  /*d0ba0*/  IMAD.X R8, R8, 0x1, R0.reuse, P4 ;  /* 0x0000000108087824 */ /* 0x100fe200020e0600 */
[----:B------:R-:W-:Y:S01]  /*d0bb0*/  IADD3 R20, P4, R20, R28, RZ ;  /* 0x0000001c14147210 */ /* 0x000fe20007f9e0ff */
[----:B------:R-:W-:-:S03]  /*d0bc0*/  IMAD.X R21, R21, 0x1, R0, P6 ;  /* 0x0000000115157824 */ /* 0x000fc600030e0600 */
[----:B------:R0:W-:Y:S01]  /*d0bd0*/  STL [R1+0x3274], R8 ;  /* 0x0032740801007387 */ /* 0x0001e20000100800 */
        /* <DEDUP_REMOVED lines=31> */
[----:B0-----:R-:W4:Y:S02]  /*d0dd0*/  LDL.LU R4, [R1+0x31e0] ;  /* 0x0031e00001047983 */ /* 0x001f240000300800 */
[----:B------:R-:W-:Y:S02]  /*d0de0*/  STL [R1+0x3208], R18 ;  /* 0x0032081201007387 */ /* 0x000fe40000100800 */
[----:B------:R0:W-:Y:S01]  /*d0df0*/  STL [R1+0x3200], R29 ;  /* 0x0032001d01007387 */ /* 0x0001e20000100800 */
[----:B------:R-:W-:-:S03]  /*d0e00*/  IMAD.X R2, R2, 0x1, R0, P5 ;  /* 0x0000000102027824 */ /* 0x000fc600028e0600 */
[----:B0-----:R-:W4:Y:S02]  /*d0e10*/  LDL.LU R29, [R1+0x320c] ;  /* 0x00320c00011d7983 */ /* 0x001f240000300800 */
        /* <DEDUP_REMOVED lines=13> */
[----:B------:R0:W-:Y:S04]  /*d0ef0*/  STL [R1+0x321c], R5 ;  /* 0x00321c0501007387 */ /* 0x0001e80000100800 */
[----:B0-----:R-:W4:Y:S01]  /*d0f00*/  LDL.LU R5, [R1+0x31c8] ;  /* 0x0031c80001057983 */ /* 0x001f220000300800 */
[----:B------:R-:W4:Y:S02]  /*d0f10*/  LDL.LU R20, [R1+0x31f4] ;  /* 0x0031f40001147983 */ /* 0x000f240000300800 */
[----:B------:R-:W4:Y:S02]  /*d0f20*/  LDL.LU R21, [R1+0x31c0] ;  /* 0x0031c00001157983 */ /* 0x000f240000300800 */
[----:B------:R-:W-:Y:S01]  /*d0f30*/  STL [R1+0x31e8], R19 ;  /* 0x0031e81301007387 */ /* 0x000fe20000100800 */
[----:B------:R-:W4:Y:S01]  /*d0f40*/  LDL.LU R22, [R1+0x31ec] ;  /* 0x0031ec0001167983 */ /* 0x000f220000300800 */
[----:B------:R-:W-:-:S05]  /*d0f50*/  IMAD.X R8, R8, 0x1, R0, P1 ;  /* 0x0000000108087824 */ /* 0x000fca00008e0600 */
        /* <DEDUP_REMOVED lines=13> */
[----:B0-----:R-:W4:Y:S01]  /*d1030*/  LDL.LU R8, [R1+0x3188] ;  /* 0x0031880001087983 */ /* 0x001f220000300800 */
[----:B------:R-:W-:-:S05]  /*d1040*/  IADD3 R4, P1, R4, R28, RZ ;  /* 0x0000001c04047210 */ /* 0x000fca0007f3e0ff */
[----:B------:R0:W-:Y:S01]  /*d1050*/  STL [R1+0x31e0], R4 ;  /* 0x0031e00401007387 */ /* 0x0001e20000100800 */
[----:B------:R-:W-:-:S03]  /*d1060*/  IMAD.X R29, R29, 0x1, R0, P0 ;  /* 0x000000011d1d7824 */ /* 0x000fc600000e0600 */
[----:B0-----:R-:W4:Y:S04]  /*d1070*/  LDL.LU R4, [R1+0x31b4] ;  /* 0x0031b40001047983 */ /* 0x001f280000300800 */
        /* <DEDUP_REMOVED lines=19> */
[----:B------:R-:W-:-:S03]  /*d11b0*/  IMAD.X R22, R22, 0x1, R0, P3 ;  /* 0x0000000116167824 */ /* 0x000fc600018e0600 */
[----:B0-----:R-:W4:Y:S01]  /*d11c0*/  LDL.LU R5, [R1+0x3168] ;  /* 0x0031680001057983 */ /* 0x001f220000300800 */
[-C--:B------:R-:W-:Y:S01]  /*d11d0*/  IADD3 R23, P3, R23, R28.reuse, RZ ;  /* 0x0000001c17177210 */ /* 0x080fe20007f7e0ff */
        /* <DEDUP_REMOVED lines=27> */
[----:B0-----:R-:W4:Y:S01]  /*d1390*/  LDL.LU R8, [R1+0x3194] ;  /* 0x0031940001087983 */ /* 0x001f220000300800 */
[----:B------:R-:W-:Y:S02]  /*d13a0*/  STL [R1+0x31bc], R18 ;  /* 0x0031bc1201007387 */ /* 0x000fe40000100800 */
[----:B------:R-:W-:-:S05]  /*d13b0*/  IMAD.X R4, R4, 0x1, R0, P3 ;  /* 0x0000000104047824 */ /* 0x000fca00018e0600 */
[----:B------:R0:W-:Y:S01]  /*d13c0*/  STL [R1+0x31b4], R4 ;  /* 0x0031b40401007387 */ /* 0x0001e20000100800 */
[----:B------:R-:W-:-:S03]  /*d13d0*/  IADD3 R29, P3, R29, R28, RZ ;  /* 0x0000001c1d1d7210 */ /* 0x000fc60007f7e0ff */
[----:B0-----:R-:W4:Y:S04]  /*d13e0*/  LDL.LU R4, [R1+0x3160] ;  /* 0x0031600001047983 */ /* 0x001f280000300800 */
        /* <DEDUP_REMOVED lines=35> */
[----:B------:R0:W-:Y:S04]  /*d1620*/  STL [R1+0x3194], R8 ;  /* 0x0031940801007387 */ /* 0x0001e80000100800 */
        /* <DEDUP_REMOVED lines=54> */
[----:B------:R0:W-:Y:S04]  /*d1990*/  STL [R1+0x3108], R8 ;  /* 0x0031080801007387 */ /* 0x0001e80000100800 */
[----:B0-----:R-:W4:Y:S01]  /*d19a0*/  LDL.LU R8, [R1+0x3114] ;  /* 0x0031140001087983 */ /* 0x001f220000300800 */
        /* <DEDUP_REMOVED lines=53> */
[----:B0-----:R-:W2:Y:S01]  /*d1d00*/  LDL.LU R13, [R1+0x3078] ;  /* 0x00307800010d7983 */ /* 0x001ea20000300800 */
[----:B------:R-:W3:Y:S02]  /*d1d10*/  LDL.LU R19, [R1+0x30a4] ;  /* 0x0030a40001137983 */ /* 0x000ee40000300800 */
[----:B------:R0:W-:Y:S02]  /*d1d20*/  STL [R1+0x30d0], R12 ;  /* 0x0030d00c01007387 */ /* 0x0001e40000100800 */
[--C-:B------:R-:W-:Y:S01]  /*d1d30*/  IMAD.X R20, R20, 0x1, R0.reuse, P1 ;  /* 0x0000000114147824 */ /* 0x100fe200008e0600 */
[-C--:B------:R-:W-:Y:S01]  /*d1d40*/  IADD3 R21, P1, R21, R28.reuse, RZ ;  /* 0x0000001c15157210 */ /* 0x080fe20007f3e0ff */
[--C-:B------:R-:W-:Y:S01]  /*d1d50*/  IMAD.X R22, R22, 0x1, R0.reuse, P0 ;  /* 0x0000000116167824 */ /* 0x100fe200000e0600 */
[-C--:B------:R-:W-:Y:S01]  /*d1d60*/  IADD3 R23, P0, R23, R28.reuse, RZ ;  /* 0x0000001c17177210 */ /* 0x080fe20007f1e0ff */
[--C-:B------:R-:W-:Y:S01]  /*d1d70*/  IMAD.X R10, R10, 0x1, R0.reuse, P4 ;  /* 0x000000010a0a7824 */ /* 0x100fe200020e0600 */
[-C--:B------:R-:W-:Y:S01]  /*d1d80*/  IADD3 R11, P4, R11, R28.reuse, RZ ;  /* 0x0000001c0b0b7210 */ /* 0x080fe20007f9e0ff */
[----:B0-----:R-:W3:Y:S01]  /*d1d90*/  LDL.LU R12, [R1+0x3070] ;  /* 0x00307000010c7983 */ /* 0x001ee20000300800 */
        /* <DEDUP_REMOVED lines=24> */
[----:B------:R-:W-:Y:S04]  /*d1f20*/  STL [R1+0x3098], R17 ;  /* 0x0030981101007387 */ /* 0x000fe80000100800 */
[----:B0-----:R-:W3:Y:S01]  /*d1f30*/  LDL.LU R9, [R1+0x309c] ;  /* 0x00309c0001097983 */ /* 0x001ee20000300800 */
[----:B------:R-:W-:Y:S02]  /*d1f40*/  STL [R1+0x30c4], R18 ;  /* 0x0030c41201007387 */ /* 0x000fe40000100800 */
[----:B----4-:R-:W-:-:S05]  /*d1f50*/  IMAD.X R5, R5, 0x1, R0, P0 ;  /* 0x0000000105057824 */ /* 0x010fca00000e0600 */
[----:B------:R0:W-:Y:S04]  /*d1f60*/  STL [R1+0x30bc], R5 ;  /* 0x0030bc0501007387 */ /* 0x0001e80000100800 */
[----:B0-----:R-:W4:Y:S01]  /*d1f70*/  LDL.LU R5, [R1+0x3068] ;  /* 0x0030680001057983 */ /* 0x001f220000300800 */
        /* <DEDUP_REMOVED lines=12> */
[----:B--2---:R-:W-:Y:S01]  /*d2040*/  IADD3 R13, P6, R13, R28, RZ ;  /* 0x0000001c0d0d7210 */ /* 0x004fe20007fde0ff */
[----:B---3--:R-:W-:-:S04]  /*d2050*/  IMAD.X R19, R19, 0x1, R0, P5 ;  /* 0x0000000113137824 */ /* 0x008fc800028e0600 */
[----:B------:R0:W-:Y:S01]  /*d2060*/  STL [R1+0x3078], R13 ;  /* 0x0030780d01007387 */ /* 0x0001e20000100800 */
[----:B------:R-:W-:-:S03]  /*d2070*/  IADD3 R12, P5, R12, R28, RZ ;  /* 0x0000001c0c0c7210 */ /* 0x000fc60007fbe0ff */
[----:B0-----:R-:W2:Y:S01]  /*d2080*/  LDL.LU R13, [R1+0x3084] ;  /* 0x00308400010d7983 */ /* 0x001ea20000300800 */
        /* <DEDUP_REMOVED lines=36> */
[----:B------:R-:W4:Y:S02]  /*d22d0*/  LDL.LU R19, [R1+0x2ff8] ;  /* 0x002ff80001137983 */ /* 0x000f240000300800 */
[--C-:B--2---:R-:W-:Y:S01]  /*d22e0*/  IMAD.X R13, R13, 0x1, R0.reuse, P0 ;  /* 0x000000010d0d7824 */ /* 0x104fe200000e0600 */
[----:B---3--:R-:W-:Y:S01]  /*d22f0*/  IADD3 R20, P0, R20, R28, RZ ;  /* 0x0000001c14147210 */ /* 0x008fe20007f1e0ff */
[----:B------:R-:W-:-:S03]  /*d2300*/  IMAD.X R21, R21, 0x1, R0, P4 ;  /* 0x0000000115157824 */ /* 0x000fc600020e0600 */
[----:B------:R0:W-:Y:S01]  /*d2310*/  STL [R1+0x3084], R13 ;  /* 0x0030840d01007387 */ /* 0x0001e20000100800 */
[-C--:B------:R-:W-:Y:S01]  /*d2320*/  IADD3 R22, P4, R22, R28.reuse, RZ ;  /* 0x0000001c16167210 */ /* 0x080fe20007f9e0ff */
[--C-:B------:R-:W-:Y:S01]  /*d2330*/  IMAD.X R23, R23, 0x1, R0.reuse, P6 ;  /* 0x0000000117177824 */ /* 0x100fe200030e0600 */
[-C--:B------:R-:W-:Y:S01]  /*d2340*/  IADD3 R10, P6, R10, R28.reuse, RZ ;  /* 0x0000001c0a0a7210 */ /* 0x080fe20007fde0ff */
[--C-:B------:R-:W-:Y:S01]  /*d2350*/  IMAD.X R11, R11, 0x1, R0.reuse, P5 ;  /* 0x000000010b0b7824 */ /* 0x100fe200028e0600 */
[-C--:B------:R-:W-:Y:S01]  /*d2360*/  IADD3 R14, P5, R14, R28.reuse, RZ ;  /* 0x0000001c0e0e7210 */ /* 0x080fe20007fbe0ff */
[----:B0-----:R-:W2:Y:S01]  /*d2370*/  LDL.LU R13, [R1+0x3024] ;  /* 0x00302400010d7983 */ /* 0x001ea20000300800 */
        /* <DEDUP_REMOVED lines=44> */
[-C--:B------:R-:W-:Y:S01]  /*d2640*/  IADD3 R19, P3, R19, R28.reuse, RZ ;  /* 0x0000001c13137210 */ /* 0x080fe20007f7e0ff */
[----:B------:R-:W4:Y:S02]  /*d2650*/  LDL.LU R20, [R1+0x3004] ;  /* 0x0030040001147983 */ /* 0x000f240000300800 */
[----:B------:R-:W4:Y:S02]  /*d2660*/  LDL.LU R21, [R1+0x2fd0] ;  /* 0x002fd00001157983 */ /* 0x000f240000300800 */
[----:B--2---:R-:W-:Y:S01]  /*d2670*/  IMAD.X R13, R13, 0x1, R0, P2 ;  /* 0x000000010d0d7824 */ /* 0x004fe200010e0600 */
[----:B------:R-:W-:Y:S01]  /*d2680*/  STL [R1+0x2ff8], R19 ;  /* 0x002ff81301007387 */ /* 0x000fe20000100800 */
[----:B------:R-:W2:Y:S03]  /*d2690*/  LDL.LU R22, [R1+0x2ffc] ;  /* 0x002ffc0001167983 */ /* 0x000ea60000300800 */
[----:B------:R0:W-:Y:S01]  /*d26a0*/  STL [R1+0x3024], R13 ;  /* 0x0030240d01007387 */ /* 0x0001e20000100800 */
        /* <DEDUP_REMOVED lines=31> */
[----:B0-----:R-:W4:Y:S01]  /*d28a0*/  LDL.LU R29, [R1+0x2f80] ;  /* 0x002f8000011d7983 */ /* 0x001f220000300800 */
[----:B------:R-:W4:Y:S02]  /*d28b0*/  LDL.LU R19, [R1+0x2fac] ;  /* 0x002fac0001137983 */ /* 0x000f240000300800 */
[----:B------:R0:W-:Y:S02]  /*d28c0*/  STL [R1+0x2fd8], R2 ;  /* 0x002fd80201007387 */ /* 0x0001e40000100800 */
[----:B0-----:R-:W4:Y:S01]  /*d28d0*/  LDL.LU R2, [R1+0x2f78] ;  /* 0x002f780001027983 */ /* 0x001f220000300800 */
[--C-:B------:R-:W-:Y:S01]  /*d28e0*/  IMAD.X R20, R20, 0x1, R0.reuse, P6 ;  /* 0x0000000114147824 */ /* 0x100fe200030e0600 */
[-C--:B------:R-:W-:Y:S01]  /*d28f0*/  IADD3 R21, P6, R21, R28.reuse, RZ ;  /* 0x0000001c15157210 */ /* 0x080fe20007fde0ff */
[--C-:B--2---:R-:W-:Y:S01]  /*d2900*/  IMAD.X R22, R22, 0x1, R0.reuse, P5 ;  /* 0x0000000116167824 */ /* 0x104fe200028e0600 */
        /* <DEDUP_REMOVED lines=45> */
[----:B0-----:R-:W4:Y:S01]  /*d2be0*/  LDL.LU R4, [R1+0x2f60] ;  /* 0x002f600001047983 */ /* 0x001f220000300800 */
[----:B------:R-:W-:-:S03]  /*d2bf0*/  IMAD.X R19, R19, 0x1, R0, P1 ;  /* 0x0000000113137824 */ /* 0x000fc600008e0600 */
        /* <DEDUP_REMOVED lines=39> */
[----:B0-----:R-:W4:Y:S01]  /*d2e70*/  LDL.LU R4, [R1+0x2f34] ;  /* 0x002f340001047983 */ /* 0x001f220000300800 */
[----:B------:R-:W4:Y:S01]  /*d2e80*/  LDL.LU R19, [R1+0x2f00] ;  /* 0x002f000001137983 */ /* 0x000f220000300800 */
[-C--:B------:R-:W-:Y:S01]  /*d2e90*/  IADD3 R20, P5, R20, R28.reuse, RZ ;  /* 0x0000001c14147210 */ /* 0x080fe20007fbe0ff */
[--C-:B------:R-:W-:Y:S01]  /*d2ea0*/  IMAD.X R21, R21, 0x1, R0.reuse, P3 ;  /* 0x0000000115157824 */ /* 0x100fe200018e0600 */
        /* <DEDUP_REMOVED lines=48> */
[----:B------:R-:W-:Y:S01]  /*d31b0*/  IMAD.X R4, R4, 0x1, R0, P0 ;  /* 0x0000000104047824 */ /* 0x000fe200000e0600 */
        /* <DEDUP_REMOVED lines=40> */
[----:B------:R-:W4:Y:S01]  /*d3440*/  LDL.LU R19, [R1+0x2eb4] ;  /* 0x002eb40001137983 */ /* 0x000f220000300800 */
[-C--:B------:R-:W-:Y:S01]  /*d3450*/  IADD3 R4, P3, R4, R28.reuse, RZ ;  /* 0x0000001c04047210 */ /* 0x080fe20007f7e0ff */
        /* <DEDUP_REMOVED lines=33> */
[----:B------:R-:W-:Y:S01]  /*d3670*/  IMAD.X R2, R2, 0x1, R0, P1 ;  /* 0x0000000102027824 */ /* 0x000fe200008e0600 */
[----:B0-----:R-:W4:Y:S01]  /*d3680*/  LDL.LU R29, [R1+0x2eac] ;  /* 0x002eac00011d7983 */ /* 0x001f220000300800 */
[----:B------:R-:W-:Y:S03]  /*d3690*/  STL [R1+0x2ed4], R18 ;  /* 0x002ed41201007387 */ /* 0x000fe60000100800 */
        /* <DEDUP_REMOVED lines=16> */
[----:B------:R0:W-:Y:S04]  /*d37a0*/  STL [R1+0x2e88], R8 ;  /* 0x002e880801007387 */ /* 0x0001e80000100800 */
[----:B0-----:R-:W4:Y:S01]  /*d37b0*/  LDL.LU R8, [R1+0x2e94] ;  /* 0x002e940001087983 */ /* 0x001f220000300800 */
[----:B------:R-:W4:Y:S02]  /*d37c0*/  LDL.LU R20, [R1+0x2e60] ;  /* 0x002e600001147983 */ /* 0x000f240000300800 */
[----:B------:R-:W4:Y:S01]  /*d37d0*/  LDL.LU R21, [R1+0x2e8c] ;  /* 0x002e8c0001157983 */ /* 0x000f220000300800 */
[----:B------:R-:W-:Y:S01]  /*d37e0*/  IADD3 R4, P6, R4, R28, RZ ;  /* 0x0000001c04047210 */ /* 0x000fe20007fde0ff */
[----:B------:R-:W-:Y:S01]  /*d37f0*/  STL [R1+0x2eb4], R19 ;  /* 0x002eb41301007387 */ /* 0x000fe20000100800 */
[----:B------:R-:W4:Y:S03]  /*d3800*/  LDL.LU R22, [R1+0x2e58] ;  /* 0x002e580001167983 */ /* 0x000f260000300800 */
        /* <DEDUP_REMOVED lines=40> */
[----:B0-----:R-:W4:Y:S01]  /*d3a90*/  LDL.LU R8, [R1+0x2e34] ;  /* 0x002e340001087983 */ /* 0x001f220000300800 */
[----:B------:R-:W-:Y:S02]  /*d3aa0*/  STL [R1+0x2e60], R20 ;  /* 0x002e601401007387 */ /* 0x000fe40000100800 */
        /* <DEDUP_REMOVED lines=24> */
[----:B------:R-:W-:Y:S04]  /*d3c30*/  STL [R1+0x2e5c], R17 ;  /* 0x002e5c1101007387 */ /* 0x000fe80000100800 */
[----:B0-----:R-:W4:Y:S01]  /*d3c40*/  LDL.LU R4, [R1+0x2e00] ;  /* 0x002e000001047983 */ /* 0x001f220000300800 */
[----:B------:R-:W-:-:S03]  /*d3c50*/  IADD3 R29, P0, R29, R28, RZ ;  /* 0x0000001c1d1d7210 */ /* 0x000fc60007f1e0ff */
[----:B------:R-:W-:Y:S04]  /*d3c60*/  STL [R1+0x2e28], R18 ;  /* 0x002e281201007387 */ /* 0x000fe80000100800 */
        /* <DEDUP_REMOVED lines=38> */
[----:B------:R0:W-:Y:S04]  /*d3ed0*/  STL [R1+0x2e00], R4 ;  /* 0x002e000401007387 */ /* 0x0001e80000100800 */
[----:B0-----:R-:W4:Y:S01]  /*d3ee0*/  LDL.LU R4, [R1+0x2dd4] ;  /* 0x002dd40001047983 */ /* 0x001f220000300800 */
        /* <DEDUP_REMOVED lines=22> */
[----:B------:R-:W-:Y:S02]  /*d4050*/  STL [R1+0x2e14], R20 ;  /* 0x002e141401007387 */ /* 0x000fe40000100800 */
[----:B------:R-:W-:Y:S01]  /*d4060*/  STL [R1+0x2de0], R21 ;  /* 0x002de01501007387 */ /* 0x000fe20000100800 */
        /* <DEDUP_REMOVED lines=26> */
[----:B0-----:R-:W4:Y:S01]  /*d4210*/  LDL.LU R8, [R1+0x2db4] ;  /* 0x002db40001087983 */ /* 0x001f220000300800 */
[----:B------:R-:W-:Y:S02]  /*d4220*/  STL [R1+0x2ddc], R18 ;  /* 0x002ddc1201007387 */ /* 0x000fe40000100800 */
[----:B------:R-:W-:-:S05]  /*d4230*/  IMAD.X R4, R4, 0x1, R0, P6 ;  /* 0x0000000104047824 */ /* 0x000fca00030e0600 */
[----:B------:R0:W-:Y:S04]  /*d4240*/  STL [R1+0x2dd4], R4 ;  /* 0x002dd40401007387 */ /* 0x0001e80000100800 */
[----:B0-----:R-:W4:Y:S01]  /*d4250*/  LDL.LU R4, [R1+0x2d80] ;  /* 0x002d800001047983 */ /* 0x001f220000300800 */
[----:B------:R-:W-:-:S05]  /*d4260*/  IADD3 R29, P6, R29, R28, RZ ;  /* 0x0000001c1d1d7210 */ /* 0x000fca0007fde0ff */
        /* <DEDUP_REMOVED lines=369> */
[----:B------:R0:W-:Y:S02]  /*d5980*/  STL [R1+0x2be4], R12 ;  /* 0x002be40c01007387 */ /* 0x0001e40000100800 */
[----:B0-----:R-:W3:Y:S01]  /*d5990*/  LDL.LU R12, [R1+0x2b90] ;  /* 0x002b9000010c7983 */ /* 0x001ee20000300800 */
[----:B------:R-:W-:-:S05]  /*d59a0*/  IADD3 R9, P4, R9, R28, RZ ;  /* 0x0000001c09097210 */ /* 0x000fca0007f9e0ff */
        /* <DEDUP_REMOVED lines=39> */
[----:B0-----:R-:W3:Y:S01]  /*d5c20*/  LDL.LU R12, [R1+0x2b64] ;  /* 0x002b6400010c7983 */ /* 0x001ee20000300800 */
        /* <DEDUP_REMOVED lines=66> */
[----:B------:R0:W-:Y:S04]  /*d6050*/  STL [R1+0x2b54], R4 ;  /* 0x002b540401007387 */ /* 0x0001e80000100800 */
[----:B0-----:R-:W4:Y:S01]  /*d6060*/  LDL.LU R4, [R1+0x2b00] ;  /* 0x002b000001047983 */ /* 0x001f220000300800 */
[----:B------:R-:W4:Y:S02]  /*d6070*/  LDL.LU R20, [R1+0x2b2c] ;  /* 0x002b2c0001147983 */ /* 0x000f240000300800 */
[----:B------:R-:W4:Y:S02]  /*d6080*/  LDL.LU R21, [R1+0x2af8] ;  /* 0x002af80001157983 */ /* 0x000f240000300800 */
[----:B------:R-:W-:Y:S01]  /*d6090*/  IMAD.X R29, R29, 0x1, R0, P1 ;  /* 0x000000011d1d7824 */ /* 0x000fe200008e0600 */
        /* <DEDUP_REMOVED lines=42> */
[----:B0-----:R-:W4:Y:S01]  /*d6340*/  LDL.LU R4, [R1+0x2aa0] ;  /* 0x002aa00001047983 */ /* 0x001f220000300800 */
        /* <DEDUP_REMOVED lines=27> */
[----:B------:R-:W-:-:S02]  /*d6500*/  IMAD.X R2, R2, 0x1, R0, P3 ;  /* 0x0000000102027824 */ /* 0x000fc400018e0600 */
[----:B------:R-:W-:Y:S03]  /*d6510*/  STL [R1+0x2af4], R18 ;  /* 0x002af41201007387 */ /* 0x000fe60000100800 */
[----:B------:R0:W-:Y:S04]  /*d6520*/  STL [R1+0x2aec], R2 ;  /* 0x002aec0201007387 */ /* 0x0001e80000100800 */
[----:B0-----:R-:W4:Y:S01]  /*d6530*/  LDL.LU R2, [R1+0x2a98] ;  /* 0x002a980001027983 */ /* 0x001f220000300800 */
[----:B--2---:R-:W-:-:S05]  /*d6540*/  IADD3 R13, P3, R13, R28, RZ ;  /* 0x0000001c0d0d7210 */ /* 0x004fca0007f7e0ff */
        /* <DEDUP_REMOVED lines=16> */
[----:B------:R-:W4:Y:S02]  /*d6650*/  LDL.LU R21, [R1+0x2aac] ;  /* 0x002aac0001157983 */ /* 0x000f240000300800 */
[----:B------:R-:W-:Y:S01]  /*d6660*/  STL [R1+0x2ad4], R19 ;  /* 0x002ad41301007387 */ /* 0x000fe20000100800 */
[----:B------:R-:W4:Y:S01]  /*d6670*/  LDL.LU R22, [R1+0x2a78] ;  /* 0x002a780001167983 */ /* 0x000f220000300800 */
[----:B------:R-:W-:-:S05]  /*d6680*/  IADD3 R4, P0, R4, R28, RZ ;  /* 0x0000001c04047210 */ /* 0x000fca0007f1e0ff */
        /* <DEDUP_REMOVED lines=37> */
[----:B------:R-:W-:-:S03]  /*d68e0*/  IADD3 R22, P2, R22, R28, RZ ;  /* 0x0000001c16167210 */ /* 0x000fc60007f5e0ff */
[----:B0-----:R-:W4:Y:S01]  /*d68f0*/  LDL.LU R8, [R1+0x2a54] ;  /* 0x002a540001087983 */ /* 0x001f220000300800 */
[--C-:B------:R-:W-:Y:S01]  /*d6900*/  IMAD.X R23, R23, 0x1, R0.reuse, P1 ;  /* 0x0000000117177824 */ /* 0x100fe200008e0600 */
        /* <DEDUP_REMOVED lines=93> */
[----:B------:R-:W-:Y:S02]  /*d6ee0*/  STL [R1+0x2a00], R21 ;  /* 0x002a001501007387 */ /* 0x000fe40000100800 */
[----:B------:R-:W-:Y:S01]  /*d6ef0*/  STL [R1+0x2a2c], R22 ;  /* 0x002a2c1601007387 */ /* 0x000fe20000100800 */
[-C--:B------:R-:W-:Y:S01]  /*d6f00*/  IADD3 R23, P0, R23, R28.reuse, RZ ;  /* 0x0000001c17177210 */ /* 0x080fe20007f1e0ff */
[--C-:B------:R-:W-:Y:S01]  /*d6f10*/  IMAD.X R10, R10, 0x1, R0.reuse, P4 ;  /* 0x000000010a0a7824 */ /* 0x100fe200020e0600 */
[-C--:B------:R-:W-:Y:S01]  /*d6f20*/  IADD3 R11, P4, R11, R28.reuse, RZ ;  /* 0x0000001c0b0b7210 */ /* 0x080fe20007f9e0ff */
[--C-:B------:R-:W-:Y:S01]  /*d6f30*/  IMAD.X R14, R14, 0x1, R0.reuse, P6 ;  /* 0x000000010e0e7824 */ /* 0x100fe200030e0600 */
        /* <DEDUP_REMOVED lines=38> */
[----:B------:R-:W-:Y:S01]  /*d71a0*/  IADD3 R9, P6, R9, R28, RZ ;  /* 0x0000001c09097210 */ /* 0x000fe20007fde0ff */
[----:B------:R-:W-:-:S04]  /*d71b0*/  IMAD.X R19, R19, 0x1, R0, P5 ;  /* 0x0000000113137824 */ /* 0x000fc800028e0600 */
[----:B------:R0:W-:Y:S04]  /*d71c0*/  STL [R1+0x29b0], R9 ;  /* 0x0029b00901007387 */ /* 0x0001e80000100800 */
        /* <DEDUP_REMOVED lines=38> */
[----:B------:R-:W3:Y:S02]  /*d7430*/  LDL.LU R19, [R1+0x2930] ;  /* 0x0029300001137983 */ /* 0x000ee40000300800 */
[--C-:B------:R-:W-:Y:S01]  /*d7440*/  IMAD.X R9, R9, 0x1, R0.reuse, P0 ;  /* 0x0000000109097824 */ /* 0x100fe200000e0600 */
[----:B------:R-:W-:Y:S01]  /*d7450*/  IADD3 R20, P0, R20, R28, RZ ;  /* 0x0000001c14147210 */ /* 0x000fe20007f1e0ff */
[----:B------:R-:W-:-:S03]  /*d7460*/  IMAD.X R21, R21, 0x1, R0, P4 ;  /* 0x0000000115157824 */ /* 0x000fc600020e0600 */
[----:B------:R0:W-:Y:S01]  /*d7470*/  STL [R1+0x29bc], R9 ;  /* 0x0029bc0901007387 */ /* 0x0001e20000100800 */
[----:B------:R-:W-:-:S03]  /*d7480*/  IADD3 R22, P4, R22, R28, RZ ;  /* 0x0000001c16167210 */ /* 0x000fc60007f9e0ff */
[----:B0-----:R-:W3:Y:S01]  /*d7490*/  LDL.LU R9, [R1+0x295c] ;  /* 0x00295c0001097983 */ /* 0x001ee20000300800 */
        /* <DEDUP_REMOVED lines=45> */
[----:B0-----:R-:W2:Y:S01]  /*d7770*/  LDL.LU R13, [R1+0x2944] ;  /* 0x00294400010d7983 */ /* 0x001ea20000300800 */
[-C--:B------:R-:W-:Y:S01]  /*d7780*/  IADD3 R19, P3, R19, R28.reuse, RZ ;  /* 0x0000001c13137210 */ /* 0x080fe20007f7e0ff */
[----:B------:R0:W-:Y:S02]  /*d7790*/  STL [R1+0x2964], R12 ;  /* 0x0029640c01007387 */ /* 0x0001e40000100800 */
[----:B0-----:R-:W3:Y:S01]  /*d77a0*/  LDL.LU R12, [R1+0x2910] ;  /* 0x00291000010c7983 */ /* 0x001ee20000300800 */
[----:B------:R-:W-:Y:S02]  /*d77b0*/  IMAD.X R9, R9, 0x1, R0, P2 ;  /* 0x0000000109097824 */ /* 0x000fe400010e0600 */
        /* <DEDUP_REMOVED lines=130> */
[--C-:B--2---:R-:W-:Y:S01]  /*d7fe0*/  IMAD.X R13, R13, 0x1, R0.reuse, P5 ;  /* 0x000000010d0d7824 */ /* 0x104fe200028e0600 */
[-C--:B---3--:R-:W-:Y:S01]  /*d7ff0*/  IADD3 R20, P5, R20, R28.reuse, RZ ;  /* 0x0000001c14147210 */ /* 0x088fe20007fbe0ff */
[----:B------:R-:W-:Y:S01]  /*d8000*/  IMAD.X R21, R21, 0x1, R0, P3 ;  /* 0x0000000115157824 */ /* 0x000fe200018e0600 */
[----:B------:R-:W-:-:S02]  /*d8010*/  IADD3 R22, P3, R22, R28, RZ ;  /* 0x0000001c16167210 */ /* 0x000fc40007f7e0ff */
[----:B------:R0:W-:Y:S01]  /*d8020*/  STL [R1+0x28c4], R13 ;  /* 0x0028c40d01007387 */ /* 0x0001e20000100800 */
[--C-:B------:R-:W-:Y:S01]  /*d8030*/  IMAD.X R23, R23, 0x1, R0.reuse, P2 ;  /* 0x0000000117177824 */ /* 0x100fe200010e0600 */
[-C--:B------:R-:W-:Y:S01]  /*d8040*/  IADD3 R10, P2, R10, R28.reuse, RZ ;  /* 0x0000001c0a0a7210 */ /* 0x080fe20007f5e0ff */
[--C-:B------:R-:W-:Y:S01]  /*d8050*/  IMAD.X R11, R11, 0x1, R0.reuse, P1 ;  /* 0x000000010b0b7824 */ /* 0x100fe200008e0600 */
[-C--:B------:R-:W-:Y:S01]  /*d8060*/  IADD3 R14, P1, R14, R28.reuse, RZ ;  /* 0x0000001c0e0e7210 */ /* 0x080fe20007f3e0ff */
[--C-:B------:R-:W-:Y:S01]  /*d8070*/  IMAD.X R15, R15, 0x1, R0.reuse, P0 ;  /* 0x000000010f0f7824 */ /* 0x100fe200000e0600 */
[----:B------:R-:W-:Y:S01]  /*d8080*/  IADD3 R26, P0, R26, R28, RZ ;  /* 0x0000001c1a1a7210 */ /* 0x000fe20007f1e0ff */
[----:B0-----:R-:W2:Y:S01]  /*d8090*/  LDL.LU R13, [R1+0x2864] ;  /* 0x00286400010d7983 */ /* 0x001ea20000300800 */
[----:B------:R-:W-:Y:S02]  /*d80a0*/  STL [R1+0x2890], R20 ;  /* 0x0028901401007387 */ /* 0x000fe40000100800 */
[----:B------:R-:W-:Y:S02]  /*d80b0*/  STL [R1+0x28bc], R21 ;  /* 0x0028bc1501007387 */ /* 0x000fe40000100800 */
[----:B------:R-:W-:Y:S01]  /*d80c0*/  STL [R1+0x2888], R22 ;  /* 0x0028881601007387 */ /* 0x000fe20000100800 */
[----:B------:R-:W-:Y:S01]  /*d80d0*/  STL [R1+0x28b4], R23 ;  /* 0x0028b41701007387 */ /* 0x000fe20000100800 */
[----:B------:R-:W-:Y:S02]  /*d80e0*/  STL [R1+0x2880], R10 ;  /* 0x0028800a01007387 */ /* 0x000fe40000100800 */
        /* <DEDUP_REMOVED lines=9> */
[----:B------:R-:W-:Y:S02]  /*d8180*/  STL [R1+0x289c], R27 ;  /* 0x00289c1b01007387 */ /* 0x000fe40000100800 */
[--C-:B------:R-:W-:Y:S01]  /*d8190*/  IMAD.X R17, R17, 0x1, R0.reuse, P5 ;  /* 0x0000000111117824 */ /* 0x100fe200028e0600 */
[----:B------:R-:W-:Y:S01]  /*d81a0*/  STL [R1+0x2868], R25 ;  /* 0x0028681901007387 */ /* 0x000fe20000100800 */
[----:B------:R-:W-:Y:S02]  /*d81b0*/  STL [R1+0x2894], R24 ;  /* 0x0028941801007387 */ /* 0x000fe40000100800 */
[----:B------:R-:W-:Y:S02]  /*d81c0*/  STL [R1+0x2860], R16 ;  /* 0x0028601001007387 */ /* 0x000fe40000100800 */
[----:B------:R0:W-:Y:S01]  /*d81d0*/  STL [R1+0x2884], R12 ;  /* 0x0028840c01007387 */ /* 0x0001e20000100800 */
[-C--:B------:R-:W-:Y:S01]  /*d81e0*/  IADD3 R18, P5, R18, R28.reuse, RZ ;  /* 0x0000001c12127210 */ /* 0x080fe20007fbe0ff */
[----:B------:R-:W-:Y:S04]  /*d81f0*/  STL [R1+0x288c], R17 ;  /* 0x00288c1101007387 */ /* 0x000fe80000100800 */
[----:B0-----:R-:W3:Y:S01]  /*d8200*/  LDL.LU R12, [R1+0x2830] ;  /* 0x00283000010c7983 */ /* 0x001ee20000300800 */
[----:B------:R-:W-:Y:S01]  /*d8210*/  IADD3 R9, P3, R9, R28, RZ ;  /* 0x0000001c09097210 */ /* 0x000fe20007f7e0ff */
[----:B------:R-:W-:Y:S04]  /*d8220*/  STL [R1+0x2858], R18 ;  /* 0x0028581201007387 */ /* 0x000fe80000100800 */
        /* <DEDUP_REMOVED lines=38> */
[----:B------:R0:W-:Y:S04]  /*d8490*/  STL [R1+0x2830], R12 ;  /* 0x0028300c01007387 */ /* 0x0001e80000100800 */
        /* <DEDUP_REMOVED lines=17> */
[----:B------:R-:W4:Y:S04]  /*d85b0*/  LDL.LU R19, [R1+0x27ec] ;  /* 0x0027ec0001137983 */ /* 0x000f280000300800 */
[----:B------:R0:W-:Y:S04]  /*d85c0*/  STL [R1+0x2818], R2 ;  /* 0x0028180201007387 */ /* 0x0001e80000100800 */
        /* <DEDUP_REMOVED lines=51> */
[----:B------:R0:W-:Y:S04]  /*d8900*/  STL [R1+0x27c0], R29 ;  /* 0x0027c01d01007387 */ /* 0x0001e80000100800 */
[----:B0-----:R-:W4:Y:S01]  /*d8910*/  LDL.LU R29, [R1+0x27cc] ;  /* 0x0027cc00011d7983 */ /* 0x001f220000300800 */
[----:B------:R-:W-:Y:S01]  /*d8920*/  IADD3 R2, P6, R2, R28, RZ ;  /* 0x0000001c02027210 */ /* 0x000fe20007fde0ff */
[----:B------:R-:W4:Y:S02]  /*d8930*/  LDL.LU R20, [R1+0x2798] ;  /* 0x0027980001147983 */ /* 0x000f240000300800 */
[----:B------:R-:W4:Y:S01]  /*d8940*/  LDL.LU R21, [R1+0x27c4] ;  /* 0x0027c40001157983 */ /* 0x000f220000300800 */
[----:B------:R-:W-:Y:S01]  /*d8950*/  STL [R1+0x27ec], R19 ;  /* 0x0027ec1301007387 */ /* 0x000fe20000100800 */
[----:B------:R-:W4:Y:S02]  /*d8960*/  LDL.LU R22, [R1+0x2790] ;  /* 0x0027900001167983 */ /* 0x000f240000300800 */
[----:B------:R0:W-:Y:S02]  /*d8970*/  STL [R1+0x27b8], R2 ;  /* 0x0027b80201007387 */ /* 0x0001e40000100800 */
        /* <DEDUP_REMOVED lines=160> */
[----:B------:R-:W-:-:S03]  /*d9380*/  IMAD.X R2, R2, 0x1, R0, P6 ;  /* 0x0000000102027824 */ /* 0x000fc600030e0600 */
[----:B------:R-:W-:Y:S04]  /*d9390*/  STL [R1+0x2714], R18 ;  /* 0x0027141201007387 */ /* 0x000fe80000100800 */
        /* <DEDUP_REMOVED lines=62> */
[----:B------:R-:W-:Y:S02]  /*d9780*/  STL [R1+0x26a0], R20 ;  /* 0x0026a01401007387 */ /* 0x000fe40000100800 */
        /* <DEDUP_REMOVED lines=178> */
[--C-:B------:R-:W-:Y:S02]  /*da2b0*/  IMAD.X R9, R9, 0x1, R0.reuse, P2 ;  /* 0x0000000109097824 */ /* 0x100fe400010e0600 */
[----:B------:R-:W3:Y:S01]  /*da2c0*/  LDL.LU R19, [R1+0x2550] ;  /* 0x0025500001137983 */ /* 0x000ee20000300800 */
[-C--:B------:R-:W-:Y:S01]  /*da2d0*/  IADD3 R20, P2, R20, R28.reuse, RZ ;  /* 0x0000001c14147210 */ /* 0x080fe20007f5e0ff */
[----:B------:R-:W-:Y:S01]  /*da2e0*/  IMAD.X R21, R21, 0x1, R0, P1 ;  /* 0x0000000115157824 */ /* 0x000fe200008e0600 */
        /* <DEDUP_REMOVED lines=47> */
[--C-:B---3--:R-:W-:Y:S01]  /*da5e0*/  IMAD.X R12, R12, 0x1, R0.reuse, P6 ;  /* 0x000000010c0c7824 */ /* 0x108fe200030e0600 */
[-C--:B------:R-:W-:Y:S02]  /*da5f0*/  IADD3 R19, P6, R19, R28.reuse, RZ ;  /* 0x0000001c13137210 */ /* 0x080fe40007fde0ff */
[----:B0-----:R-:W2:Y:S02]  /*da600*/  LDL.LU R13, [R1+0x2564] ;  /* 0x00256400010d7983 */ /* 0x001ea40000300800 */
        /* <DEDUP_REMOVED lines=38> */
[-C--:B---3--:R-:W-:Y:S01]  /*da870*/  IADD3 R12, P1, R12, R28.reuse, RZ ;  /* 0x0000001c0c0c7210 */ /* 0x088fe20007f3e0ff */
[--C-:B------:R-:W-:Y:S02]  /*da880*/  IMAD.X R20, R20, 0x1, R0.reuse, P0 ;  /* 0x0000000114147824 */ /* 0x100fe400000e0600 */
[----:B0-----:R-:W2:Y:S01]  /*da890*/  LDL.LU R13, [R1+0x24d8] ;  /* 0x0024d800010d7983 */ /* 0x001ea20000300800 */
[-C--:B------:R-:W-:Y:S01]  /*da8a0*/  IADD3 R21, P0, R21, R28.reuse, RZ ;  /* 0x0000001c15157210 */ /* 0x080fe20007f1e0ff */
[----:B------:R-:W3:Y:S02]  /*da8b0*/  LDL.LU R19, [R1+0x2504] ;  /* 0x0025040001137983 */ /* 0x000ee40000300800 */
[--C-:B------:R-:W-:Y:S01]  /*da8c0*/  IMAD.X R22, R22, 0x1, R0.reuse, P4 ;  /* 0x0000000116167824 */ /* 0x100fe200020e0600 */
[----:B------:R0:W-:Y:S01]  /*da8d0*/  STL [R1+0x2530], R12 ;  /* 0x0025300c01007387 */ /* 0x0001e20000100800 */
[-C--:B------:R-:W-:Y:S01]  /*da8e0*/  IADD3 R23, P4, R23, R28.reuse, RZ ;  /* 0x0000001c17177210 */ /* 0x080fe20007f9e0ff */
        /* <DEDUP_REMOVED lines=9> */
[----:B------:R-:W-:Y:S01]  /*da980*/  STL [R1+0x2520], R23 ;  /* 0x0025201701007387 */ /* 0x000fe20000100800 */
        /* <DEDUP_REMOVED lines=104> */
[----:B------:R-:W-:Y:S01]  /*db010*/  IMAD.X R17, R17, 0x1, R0, P4 ;  /* 0x0000000111117824 */ /* 0x000fe200020e0600 */
[----:B------:R-:W-:Y:S01]  /*db020*/  STL [R1+0x2488], R25 ;  /* 0x0024881901007387 */ /* 0x000fe20000100800 */
[-C--:B------:R-:W-:Y:S01]  /*db030*/  IADD3 R18, P4, R18, R28.reuse, RZ ;  /* 0x0000001c12127210 */ /* 0x080fe20007f9e0ff */
[----:B------:R-:W-:Y:S02]  /*db040*/  STL [R1+0x24b4], R24 ;  /* 0x0024b41801007387 */ /* 0x000fe40000100800 */
[----:B------:R-:W-:Y:S01]  /*db050*/  STL [R1+0x2480], R16 ;  /* 0x0024801001007387 */ /* 0x000fe20000100800 */
[----:B------:R0:W-:Y:S01]  /*db060*/  STL [R1+0x24a4], R12 ;  /* 0x0024a40c01007387 */ /* 0x0001e20000100800 */
[----:B------:R-:W-:Y:S01]  /*db070*/  STL [R1+0x24ac], R17 ;  /* 0x0024ac1101007387 */ /* 0x000fe20000100800 */
[----:B------:R-:W-:-:S02]  /*db080*/  IADD3 R9, P6, R9, R28, RZ ;  /* 0x0000001c09097210 */ /* 0x000fc40007fde0ff */
[----:B0-----:R-:W3:Y:S01]  /*db090*/  LDL.LU R12, [R1+0x2450] ;  /* 0x00245000010c7983 */ /* 0x001ee20000300800 */
[----:B------:R-:W-:Y:S03]  /*db0a0*/  STL [R1+0x2478], R18 ;  /* 0x0024781201007387 */ /* 0x000fe60000100800 */
        /* <DEDUP_REMOVED lines=18> */
[----:B------:R-:W4:Y:S02]  /*db1d0*/  LDL.LU R20, [R1+0x2464] ;  /* 0x0024640001147983 */ /* 0x000f240000300800 */
[----:B------:R-:W4:Y:S02]  /*db1e0*/  LDL.LU R21, [R1+0x2430] ;  /* 0x0024300001157983 */ /* 0x000f240000300800 */
[----:B------:R-:W-:Y:S01]  /*db1f0*/  STL [R1+0x2458], R19 ;  /* 0x0024581301007387 */ /* 0x000fe20000100800 */
[----:B------:R-:W4:Y:S02]  /*db200*/  LDL.LU R22, [R1+0x245c] ;  /* 0x00245c0001167983 */ /* 0x000f240000300800 */
[----:B--2---:R-:W-:-:S05]  /*db210*/  IMAD.X R13, R13, 0x1, R0, P1 ;  /* 0x000000010d0d7824 */ /* 0x004fca00008e0600 */
        /* <DEDUP_REMOVED lines=32> */
[----:B------:R-:W4:Y:S01]  /*db420*/  LDL.LU R19, [R1+0x240c] ;  /* 0x00240c0001137983 */ /* 0x000f220000300800 */
[----:B------:R-:W-:-:S05]  /*db430*/  IADD3 R2, P6, R2, R28, RZ ;  /* 0x0000001c02027210 */ /* 0x000fca0007fde0ff */
[----:B------:R0:W-:Y:S04]  /*db440*/  STL [R1+0x2438], R2 ;  /* 0x0024380201007387 */ /* 0x0001e80000100800 */
[----:B0-----:R-:W4:Y:S01]  /*db450*/  LDL.LU R2, [R1+0x23d8] ;  /* 0x0023d80001027983 */ /* 0x001f220000300800 */
[--C-:B------:R-:W-:Y:S01]  /*db460*/  IMAD.X R20, R20, 0x1, R0.reuse, P5 ;  /* 0x0000000114147824 */ /* 0x100fe200028e0600 */
[-C--:B------:R-:W-:Y:S01]  /*db470*/  IADD3 R21, P5, R21, R28.reuse, RZ ;  /* 0x0000001c15157210 */ /* 0x080fe20007fbe0ff */
[--C-:B------:R-:W-:Y:S01]  /*db480*/  IMAD.X R22, R22, 0x1, R0.reuse, P3 ;  /* 0x0000000116167824 */ /* 0x100fe200018e0600 */
[-C--:B--2---:R-:W-:Y:S01]  /*db490*/  IADD3 R23, P3, R23, R28.reuse, RZ ;  /* 0x0000001c17177210 */ /* 0x084fe20007f7e0ff */
        /* <DEDUP_REMOVED lines=29> */
[----:B------:R-:W-:Y:S03]  /*db670*/  STL [R1+0x242c], R18 ;  /* 0x00242c1201007387 */ /* 0x000fe60000100800 */
[----:B------:R0:W-:Y:S01]  /*db680*/  STL [R1+0x2424], R12 ;  /* 0x0024240c01007387 */ /* 0x0001e20000100800 */
[----:B------:R-:W-:-:S03]  /*db690*/  IADD3 R9, P3, R9, R28, RZ ;  /* 0x0000001c09097210 */ /* 0x000fc60007f7e0ff */
        /* <DEDUP_REMOVED lines=35> */
[----:B--2---:R-:W-:-:S05]  /*db8d0*/  IMAD.X R13, R13, 0x1, R0, P4 ;  /* 0x000000010d0d7824 */ /* 0x004fca00020e0600 */
[----:B------:R0:W-:Y:S01]  /*db8e0*/  STL [R1+0x2404], R13 ;  /* 0x0024040d01007387 */ /* 0x0001e20000100800 */
[----:B---3--:R-:W-:-:S03]  /*db8f0*/  IADD3 R12, P4, R12, R28, RZ ;  /* 0x0000001c0c0c7210 */ /* 0x008fc60007f9e0ff */
[----:B0-----:R-:W2:Y:S04]  /*db900*/  LDL.LU R13, [R1+0x2378] ;  /* 0x00237800010d7983 */ /* 0x001ea80000300800 */
        /* <DEDUP_REMOVED lines=49> */
[----:B------:R-:W-:-:S05]  /*dbc20*/  IADD3 R18, P3, R18, R28, RZ ;  /* 0x0000001c12127210 */ /* 0x000fca0007f7e0ff */
[----:B------:R-:W-:Y:S01]  /*dbc30*/  STL [R1+0x2380], R18 ;  /* 0x0023801201007387 */ /* 0x000fe20000100800 */
[----:B--2---:R-:W-:-:S05]  /*dbc40*/  IADD3 R13, P2, R13, R28, RZ ;  /* 0x0000001c0d0d7210 */ /* 0x004fca0007f5e0ff */
[----:B------:R0:W-:Y:S01]  /*dbc50*/  STL [R1+0x2378], R13 ;  /* 0x0023780d01007387 */ /* 0x0001e20000100800 */
[----:B---3--:R-:W-:-:S03]  /*dbc60*/  IMAD.X R12, R12, 0x1, R0, P1 ;  /* 0x000000010c0c7824 */ /* 0x008fc600008e0600 */
[----:B0-----:R-:W2:Y:S04]  /*dbc70*/  LDL.LU R13, [R1+0x2384] ;  /* 0x00238400010d7983 */ /* 0x001ea80000300800 */
        /* <DEDUP_REMOVED lines=59> */
[----:B------:R-:W-:Y:S01]  /*dc030*/  STL [R1+0x236c], R20 ;  /* 0x00236c1401007387 */ /* 0x000fe20000100800 */
[-C--:B------:R-:W-:Y:S01]  /*dc040*/  IADD3 R23, P0, R23, R28.reuse, RZ ;  /* 0x0000001c17177210 */ /* 0x080fe20007f1e0ff */
[--C-:B------:R-:W-:Y:S01]  /*dc050*/  IMAD.X R10, R10, 0x1, R0.reuse, P4 ;  /* 0x000000010a0a7824 */ /* 0x100fe200020e0600 */
        /* <DEDUP_REMOVED lines=228> */
[----:B0-----:R-:W3:Y:S01]  /*dcea0*/  LDL.LU R12, [R1+0x21d0] ;  /* 0x0021d000010c7983 */ /* 0x001ee20000300800 */
[----:B------:R-:W-:-:S03]  /*dceb0*/  IMAD.X R19, R19, 0x1, R0, P1 ;  /* 0x0000000113137824 */ /* 0x000fc600008e0600 */
        /* <DEDUP_REMOVED lines=39> */
[----:B0-----:R-:W3:Y:S01]  /*dd130*/  LDL.LU R12, [R1+0x21a4] ;  /* 0x0021a400010c7983 */ /* 0x001ee20000300800 */
[-C--:B------:R-:W-:Y:S01]  /*dd140*/  IADD3 R20, P5, R20, R28.reuse, RZ ;  /* 0x0000001c14147210 */ /* 0x080fe20007fbe0ff */
[--C-:B------:R-:W-:Y:S02]  /*dd150*/  IMAD.X R21, R21, 0x1, R0.reuse, P3 ;  /* 0x0000000115157824 */ /* 0x100fe400018e0600 */
[----:B------:R-:W3:Y:S01]  /*dd160*/  LDL.LU R19, [R1+0x2170] ;  /* 0x0021700001137983 */ /* 0x000ee20000300800 */
[-C--:B------:R-:W-:Y:S01]  /*dd170*/  IADD3 R22, P3, R22, R28.reuse, RZ ;  /* 0x0000001c16167210 */ /* 0x080fe20007f7e0ff */
[----:B------:R0:W-:Y:S04]  /*dd180*/  STL [R1+0x21fc], R9 ;  /* 0x0021fc0901007387 */ /* 0x0001e80000100800 */
        /* <DEDUP_REMOVED lines=47> */
[----:B------:R-:W-:-:S03]  /*dd480*/  IADD3 R19, P0, R19, R28, RZ ;  /* 0x0000001c13137210 */ /* 0x000fc60007f1e0ff */
[----:B------:R0:W-:Y:S04]  /*dd490*/  STL [R1+0x21a4], R12 ;  /* 0x0021a40c01007387 */ /* 0x0001e80000100800 */
        /* <DEDUP_REMOVED lines=39> */
[--C-:B------:R-:W-:Y:S01]  /*dd710*/  IMAD.X R20, R20, 0x1, R0.reuse, P2 ;  /* 0x0000000114147824 */ /* 0x100fe200010e0600 */
        /* <DEDUP_REMOVED lines=219> */
[----:B0-----:R-:W2:Y:S01]  /*de4d0*/  LDL.LU R13, [R1+0x2024] ;  /* 0x00202400010d7983 */ /* 0x001ea20000300800 */
[----:B---3--:R-:W-:-:S03]  /*de4e0*/  IMAD.X R12, R12, 0x1, R0, P6 ;  /* 0x000000010c0c7824 */ /* 0x008fc600030e0600 */
[----:B------:R-:W-:Y:S04]  /*de4f0*/  STL [R1+0x204c], R18 ;  /* 0x00204c1201007387 */ /* 0x000fe80000100800 */
        /* <DEDUP_REMOVED lines=38> */
[----:B------:R0:W-:Y:S04]  /*de760*/  STL [R1+0x2024], R13 ;  /* 0x0020240d01007387 */ /* 0x0001e80000100800 */
        /* <DEDUP_REMOVED lines=22> */
[--C-:B------:R-:W-:Y:S02]  /*de8d0*/  IMAD.X R23, R23, 0x1, R0.reuse, P3 ;  /* 0x0000000117177824 */ /* 0x100fe400018e0600 */
[----:B0-----:R-:W4:Y:S01]  /*de8e0*/  LDL.LU R29, [R1+0x1fac] ;  /* 0x001fac00011d7983 */ /* 0x001f220000300800 */
        /* <DEDUP_REMOVED lines=27> */
[----:B------:R-:W-:-:S05]  /*deaa0*/  IADD3 R18, P6, R18, R28, RZ ;  /* 0x0000001c12127210 */ /* 0x000fca0007fde0ff */
[----:B------:R-:W-:Y:S01]  /*deab0*/  STL [R1+0x1fa0], R18 ;  /* 0x001fa01201007387 */ /* 0x000fe20000100800 */
[----:B--2---:R-:W-:-:S05]  /*deac0*/  IADD3 R13, P5, R13, R28, RZ ;  /* 0x0000001c0d0d7210 */ /* 0x004fca0007fbe0ff */
[----:B------:R0:W-:Y:S04]  /*dead0*/  STL [R1+0x1f98], R13 ;  /* 0x001f980d01007387 */ /* 0x0001e80000100800 */
[----:B0-----:R-:W2:Y:S01]  /*deae0*/  LDL.LU R13, [R1+0x1fa4] ;  /* 0x001fa400010d7983 */ /* 0x001ea20000300800 */
[----:B---3--:R-:W-:-:S05]  /*deaf0*/  IMAD.X R12, R12, 0x1, R0, P3 ;  /* 0x000000010c0c7824 */ /* 0x008fca00018e0600 */
        /* <DEDUP_REMOVED lines=153> */
[----:B------:R-:W-:Y:S02]  /*df490*/  STL [R1+0x1f0c], R21 ;  /* 0x001f0c1501007387 */ /* 0x000fe40000100800 */
        /* <DEDUP_REMOVED lines=84> */
[----:B------:R-:W3:Y:S01]  /*df9e0*/  LDL.LU R19, [R1+0x1e3c] ;  /* 0x001e3c0001137983 */ /* 0x000ee20000300800 */
[-C--:B----4-:R-:W-:Y:S01]  /*df9f0*/  IADD3 R5, P1, R5, R28.reuse, RZ ;  /* 0x0000001c05057210 */ /* 0x090fe20007f3e0ff */
[--C-:B------:R-:W-:Y:S01]  /*dfa00*/  IMAD.X R20, R20, 0x1, R0.reuse, P0 ;  /* 0x0000000114147824 */ /* 0x100fe200000e0600 */
[----:B------:R-:W-:Y:S01]  /*dfa10*/  IADD3 R21, P0, R21, R28, RZ ;  /* 0x0000001c15157210 */ /* 0x000fe20007f1e0ff */
[----:B------:R-:W-:-:S02]  /*dfa20*/  IMAD.X R22, R22, 0x1, R0, P4 ;  /* 0x0000000116167824 */ /* 0x000fc400020e0600 */
[----:B------:R0:W-:Y:S04]  /*dfa30*/  STL [R1+0x1e68], R5 ;  /* 0x001e680501007387 */ /* 0x0001e80000100800 */
        /* <DEDUP_REMOVED lines=116> */
[----:B------:R-:W-:Y:S01]  /*e0180*/  STL [R1+0x1dc0], R25 ;  /* 0x001dc01901007387 */ /* 0x000fe20000100800 */
[-C--:B------:R-:W-:Y:S01]  /*e0190*/  IADD3 R18, P4, R18, R28.reuse, RZ ;  /* 0x0000001c12127210 */ /* 0x080fe20007f9e0ff */
[----:B------:R-:W-:Y:S01]  /*e01a0*/  STL [R1+0x1dec], R24 ;  /* 0x001dec1801007387 */ /* 0x000fe20000100800 */
[----:B------:R-:W-:Y:S02]  /*e01b0*/  STL [R1+0x1db8], R16 ;  /* 0x001db81001007387 */ /* 0x000fe40000100800 */
[----:B------:R0:W-:Y:S02]  /*e01c0*/  STL [R1+0x1ddc], R5 ;  /* 0x001ddc0501007387 */ /* 0x0001e40000100800 */
[----:B------:R-:W-:Y:S01]  /*e01d0*/  STL [R1+0x1de4], R17 ;  /* 0x001de41101007387 */ /* 0x000fe20000100800 */
        /* <DEDUP_REMOVED lines=17> */
[----:B---3--:R-:W-:Y:S01]  /*e02f0*/  IMAD.X R12, R12, 0x1, R0, P2 ;  /* 0x000000010c0c7824 */ /* 0x008fe200010e0600 */
[----:B------:R-:W-:-:S04]  /*e0300*/  IADD3 R19, P2, R19, R28, RZ ;  /* 0x0000001c13137210 */ /* 0x000fc80007f5e0ff */
        /* <DEDUP_REMOVED lines=39> */
[----:B------:R-:W2:Y:S01]  /*e0580*/  LDL.LU R19, [R1+0x1d44] ;  /* 0x001d440001137983 */ /* 0x000ea20000300800 */
[-C--:B---3--:R-:W-:Y:S01]  /*e0590*/  IADD3 R12, P6, R12, R28.reuse, RZ ;  /* 0x0000001c0c0c7210 */ /* 0x088fe20007fde0ff */
[--C-:B------:R-:W-:Y:S01]  /*e05a0*/  IMAD.X R20, R20, 0x1, R0.reuse, P5 ;  /* 0x0000000114147824 */ /* 0x100fe200028e0600 */
[-C--:B------:R-:W-:Y:S01]  /*e05b0*/  IADD3 R21, P5, R21, R28.reuse, RZ ;  /* 0x0000001c15157210 */ /* 0x080fe20007fbe0ff */
[--C-:B------:R-:W-:Y:S02]  /*e05c0*/  IMAD.X R22, R22, 0x1, R0.reuse, P3 ;  /* 0x0000000116167824 */ /* 0x100fe400018e0600 */
        /* <DEDUP_REMOVED lines=48> */
[----:B------:R-:W-:-:S04]  /*e08d0*/  IMAD.X R19, R19, 0x1, R0, P0 ;  /* 0x0000000113137824 */ /* 0x000fc800000e0600 */
[----:B------:R0:W-:Y:S04]  /*e08e0*/  STL [R1+0x1d18], R13 ;  /* 0x001d180d01007387 */ /* 0x0001e80000100800 */
[----:B0-----:R-:W2:Y:S01]  /*e08f0*/  LDL.LU R13, [R1+0x1d24] ;  /* 0x001d2400010d7983 */ /* 0x001ea20000300800 */
[----:B------:R-:W2:Y:S02]  /*e0900*/  LDL.LU R20, [R1+0x1cf0] ;  /* 0x001cf00001147983 */ /* 0x000ea40000300800 */
[----:B------:R-:W2:Y:S01]  /*e0910*/  LDL.LU R21, [R1+0x1d1c] ;  /* 0x001d1c0001157983 */ /* 0x000ea20000300800 */
[----:B---3--:R-:W-:Y:S01]  /*e0920*/  IADD3 R12, P0, R12, R28, RZ ;  /* 0x0000001c0c0c7210 */ /* 0x008fe20007f1e0ff */
[----:B------:R-:W-:Y:S01]  /*e0930*/  STL [R1+0x1d44], R19 ;  /* 0x001d441301007387 */ /* 0x000fe20000100800 */
[----:B------:R-:W3:Y:S03]  /*e0940*/  LDL.LU R22, [R1+0x1ce8] ;  /* 0x001ce80001167983 */ /* 0x000ee60000300800 */
[----:B------:R0:W-:Y:S01]  /*e0950*/  STL [R1+0x1d10], R12 ;  /* 0x001d100c01007387 */ /* 0x0001e20000100800 */
        /* <DEDUP_REMOVED lines=33> */
[----:B------:R-:W-:Y:S01]  /*e0b70*/  IADD3 R20, P3, R20, R28, RZ ;  /* 0x0000001c14147210 */ /* 0x000fe20007f7e0ff */
[----:B------:R-:W-:-:S03]  /*e0b80*/  IMAD.X R21, R21, 0x1, R0, P2 ;  /* 0x0000000115157824 */ /* 0x000fc600010e0600 */
[----:B------:R0:W-:Y:S01]  /*e0b90*/  STL [R1+0x1d24], R13 ;  /* 0x001d240d01007387 */ /* 0x0001e20000100800 */
[-C--:B---3--:R-:W-:Y:S01]  /*e0ba0*/  IADD3 R22, P2, R22, R28.reuse, RZ ;  /* 0x0000001c16167210 */ /* 0x088fe20007f5e0ff */
        /* <DEDUP_REMOVED lines=123> */
[----:B------:R-:W-:Y:S02]  /*e1360*/  STL [R1+0x1c6c], R18 ;  /* 0x001c6c1201007387 */ /* 0x000fe40000100800 */
[----:B---3--:R-:W-:-:S05]  /*e1370*/  IMAD.X R12, R12, 0x1, R0, P0 ;  /* 0x000000010c0c7824 */ /* 0x008fca00000e0600 */
[----:B------:R0:W-:Y:S04]  /*e1380*/  STL [R1+0x1c64], R12 ;  /* 0x001c640c01007387 */ /* 0x0001e80000100800 */
        /* <DEDUP_REMOVED lines=242> */
[-C--:B------:R-:W-:Y:S01]  /*e22b0*/  IADD3 R20, P5, R20, R28.reuse, RZ ;  /* 0x0000001c14147210 */ /* 0x080fe20007fbe0ff */
[----:B------:R-:W-:Y:S01]  /*e22c0*/  IMAD.X R21, R21, 0x1, R0, P3 ;  /* 0x0000000115157824 */ /* 0x000fe200018e0600 */
[----:B------:R-:W-:-:S02]  /*e22d0*/  IADD3 R22, P3, R22, R28, RZ ;  /* 0x0000001c16167210 */ /* 0x000fc40007f7e0ff */
[----:B------:R0:W-:Y:S04]  /*e22e0*/  STL [R1+0x1b34], R8 ;  /* 0x001b340801007387 */ /* 0x0001e80000100800 */
        /* <DEDUP_REMOVED lines=87> */
[----:B------:R-:W3:Y:S01]  /*e2860*/  LDL.LU R19, [R1+0x1a5c] ;  /* 0x001a5c0001137983 */ /* 0x000ee20000300800 */
[-C--:B----4-:R-:W-:Y:S01]  /*e2870*/  IADD3 R5, P3, R5, R28.reuse, RZ ;  /* 0x0000001c05057210 */ /* 0x090fe20007f7e0ff */
[--C-:B------:R-:W-:Y:S01]  /*e2880*/  IMAD.X R20, R20, 0x1, R0.reuse, P2 ;  /* 0x0000000114147824 */ /* 0x100fe200010e0600 */
[-C--:B------:R-:W-:Y:S01]  /*e2890*/  IADD3 R21, P2, R21, R28.reuse, RZ ;  /* 0x0000001c15157210 */ /* 0x080fe20007f5e0ff */
[--C-:B------:R-:W-:Y:S02]  /*e28a0*/  IMAD.X R22, R22, 0x1, R0.reuse, P1 ;  /* 0x0000000116167824 */ /* 0x100fe400008e0600 */
        /* <DEDUP_REMOVED lines=88> */
[----:B------:R-:W3:Y:S02]  /*e2e30*/  LDL.LU R19, [R1+0x19b0] ;  /* 0x0019b00001137983 */ /* 0x000ee40000300800 */
[--C-:B------:R-:W-:Y:S01]  /*e2e40*/  IMAD.X R9, R9, 0x1, R0.reuse, P1 ;  /* 0x0000000109097824 */ /* 0x100fe200008e0600 */
[-C--:B------:R-:W-:Y:S01]  /*e2e50*/  IADD3 R20, P1, R20, R28.reuse, RZ ;  /* 0x0000001c14147210 */ /* 0x080fe20007f3e0ff */
[----:B------:R-:W-:Y:S01]  /*e2e60*/  IMAD.X R21, R21, 0x1, R0, P0 ;  /* 0x0000000115157824 */ /* 0x000fe200000e0600 */
[----:B------:R-:W-:-:S02]  /*e2e70*/  IADD3 R22, P0, R22, R28, RZ ;  /* 0x0000001c16167210 */ /* 0x000fc40007f1e0ff */
        /* <DEDUP_REMOVED lines=51> */
[----:B------:R-:W3:Y:S02]  /*e31b0*/  LDL.LU R20, [R1+0x19bc] ;  /* 0x0019bc0001147983 */ /* 0x000ee40000300800 */
[----:B------:R-:W-:Y:S02]  /*e31c0*/  IMAD.X R9, R9, 0x1, R0, P3 ;  /* 0x0000000109097824 */ /* 0x000fe400018e0600 */
        /* <DEDUP_REMOVED lines=92> */
[----:B------:R-:W2:Y:S02]  /*e3790*/  LDL.LU R21, [R1+0x193c] ;  /* 0x00193c0001157983 */ /* 0x000ea40000300800 */
[----:B------:R-:W-:Y:S01]  /*e37a0*/  STL [R1+0x1964], R19 ;  /* 0x0019641301007387 */ /* 0x000fe20000100800 */
[----:B------:R-:W2:Y:S01]  /*e37b0*/  LDL.LU R22, [R1+0x1908] ;  /* 0x0019080001167983 */ /* 0x000ea20000300800 */
[----:B---3--:R-:W-:-:S05]  /*e37c0*/  IADD3 R12, P2, R12, R28, RZ ;  /* 0x0000001c0c0c7210 */ /* 0x008fca0007f5e0ff */
        /* <DEDUP_REMOVED lines=34> */
[-C--:B------:R-:W-:Y:S01]  /*e39f0*/  IADD3 R20, P6, R20, R28.reuse, RZ ;  /* 0x0000001c14147210 */ /* 0x080fe20007fde0ff */
[----:B------:R-:W-:Y:S01]  /*e3a00*/  IMAD.X R21, R21, 0x1, R0, P5 ;  /* 0x0000000115157824 */ /* 0x000fe200028e0600 */
[----:B------:R-:W-:-:S02]  /*e3a10*/  IADD3 R22, P5, R22, R28, RZ ;  /* 0x0000001c16167210 */ /* 0x000fc40007fbe0ff */
[----:B------:R0:W-:Y:S01]  /*e3a20*/  STL [R1+0x1944], R13 ;  /* 0x0019440d01007387 */ /* 0x0001e20000100800 */
[--C-:B---3--:R-:W-:Y:S01]  /*e3a30*/  IMAD.X R23, R23, 0x1, R0.reuse, P3 ;  /* 0x0000000117177824 */ /* 0x108fe200018e0600 */
[-C--:B------:R-:W-:Y:S01]  /*e3a40*/  IADD3 R10, P3, R10, R28.reuse, RZ ;  /* 0x0000001c0a0a7210 */ /* 0x080fe20007f7e0ff */
[--C-:B------:R-:W-:Y:S01]  /*e3a50*/  IMAD.X R11, R11, 0x1, R0.reuse, P2 ;  /* 0x000000010b0b7824 */ /* 0x100fe200010e0600 */
[----:B0-----:R-:W2:Y:S01]  /*e3a60*/  LDL.LU R13, [R1+0x18e4] ;  /* 0x0018e400010d7983 */ /* 0x001ea20000300800 */
        /* <DEDUP_REMOVED lines=20> */
[-C--:B------:R-:W-:Y:S01]  /*e3bb0*/  IADD3 R18, P6, R18, R28.reuse, RZ ;  /* 0x0000001c12127210 */ /* 0x080fe20007fde0ff */
[----:B------:R-:W-:Y:S02]  /*e3bc0*/  STL [R1+0x1914], R24 ;  /* 0x0019141801007387 */ /* 0x000fe40000100800 */
[----:B------:R-:W-:Y:S01]  /*e3bd0*/  STL [R1+0x18e0], R16 ;  /* 0x0018e01001007387 */ /* 0x000fe20000100800 */
[----:B------:R0:W-:Y:S01]  /*e3be0*/  STL [R1+0x1904], R12 ;  /* 0x0019040c01007387 */ /* 0x0001e20000100800 */
[----:B------:R-:W-:Y:S03]  /*e3bf0*/  STL [R1+0x190c], R17 ;  /* 0x00190c1101007387 */ /* 0x000fe60000100800 */
[----:B0-----:R-:W3:Y:S01]  /*e3c00*/  LDL.LU R12, [R1+0x18b0] ;  /* 0x0018b000010c7983 */ /* 0x001ee20000300800 */
[----:B------:R-:W-:-:S03]  /*e3c10*/  IADD3 R9, P5, R9, R28, RZ ;  /* 0x0000001c09097210 */ /* 0x000fc60007fbe0ff */
        /* <DEDUP_REMOVED lines=157> */
[-C--:B------:R-:W-:Y:S02]  /*e45f0*/  IADD3 R10, P0, R10, R28.reuse, RZ ;  /* 0x0000001c0a0a7210 */ /* 0x080fe40007f1e0ff */
        /* <DEDUP_REMOVED lines=420> */
[----:B------:R-:W3:Y:S02]  /*e6040*/  LDL.LU R21, [R1+0x3868] ;  /* 0x0038680001157983 */ /* 0x000ee40000300800 */
[----:B------:R-:W-:Y:S01]  /*e6050*/  IMAD.X R9, R9, 0x1, R0, P6 ;  /* 0x0000000109097824 */ /* 0x000fe200030e0600 */
        /* <DEDUP_REMOVED lines=44> */
[----:B------:R-:W-:Y:S01]  /*e6320*/  IADD3 R15, P6, R15, R28, RZ ;  /* 0x0000001c0f0f7210 */ /* 0x000fe20007fde0ff */
[----:B0-----:R-:W3:Y:S01]  /*e6330*/  LDL.LU R12, [R1+0x38c0] ;  /* 0x0038c000010c7983 */ /* 0x001ee20000300800 */
[----:B------:R-:W-:Y:S02]  /*e6340*/  STL [R1+0x3824], R20 ;  /* 0x0038241401007387 */ /* 0x000fe40000100800 */
[----:B------:R-:W-:Y:S02]  /*e6350*/  STL [R1+0x3868], R21 ;  /* 0x0038681501007387 */ /* 0x000fe40000100800 */
[----:B------:R-:W-:Y:S01]  /*e6360*/  STL [R1+0x382c], R22 ;  /* 0x00382c1601007387 */ /* 0x000fe20000100800 */
        /* <DEDUP_REMOVED lines=84> */
[----:B---3--:R-:W-:-:S03]  /*e68b0*/  IMAD.X R22, R22, 0x1, R0, P6 ;  /* 0x0000000116167824 */ /* 0x008fc600030e0600 */
[----:B0-----:R-:W2:Y:S01]  /*e68c0*/  LDL.LU R13, [R1+0x38fc] ;  /* 0x0038fc00010d7983 */ /* 0x001ea20000300800 */
[----:B------:R0:W-:Y:S01]  /*e68d0*/  STL [R1+0x38e0], R25 ;  /* 0x0038e01901007387 */ /* 0x0001e20000100800 */
[-C--:B------:R-:W-:Y:S01]  /*e68e0*/  IADD3 R23, P6, R23, R28.reuse, RZ ;  /* 0x0000001c17177210 */ /* 0x080fe20007fde0ff */
[--C-:B------:R-:W-:Y:S01]  /*e68f0*/  IMAD.X R10, R10, 0x1, R0.reuse, P5 ;  /* 0x000000010a0a7824 */ /* 0x100fe200028e0600 */
[-C--:B------:R-:W-:Y:S01]  /*e6900*/  IADD3 R11, P5, R11, R28.reuse, RZ ;  /* 0x0000001c0b0b7210 */ /* 0x080fe20007fbe0ff */
[--C-:B------:R-:W-:Y:S01]  /*e6910*/  IMAD.X R14, R14, 0x1, R0.reuse, P3 ;  /* 0x000000010e0e7824 */ /* 0x100fe200018e0600 */
[-C--:B------:R-:W-:Y:S01]  /*e6920*/  IADD3 R15, P3, R15, R28.reuse, RZ ;  /* 0x0000001c0f0f7210 */ /* 0x080fe20007f7e0ff */
[--C-:B------:R-:W-:Y:S01]  /*e6930*/  IMAD.X R26, R26, 0x1, R0.reuse, P2 ;  /* 0x000000011a1a7824 */ /* 0x100fe200010e0600 */
[----:B0-----:R0:W5:Y:S01]  /*e6940*/  LDL.LU R25, [R1+0x42ec] ;  /* 0x0042ec0001197983 */ /* 0x0011620000300800 */
        /* <DEDUP_REMOVED lines=20> */
[----:B------:R-:W-:Y:S01]  /*e6a90*/  IADD3 R9, P4, R9, R28, RZ ;  /* 0x0000001c09097210 */ /* 0x000fe20007f9e0ff */
[----:B-1----:R-:W3:Y:S01]  /*e6aa0*/  LDL.LU R12, [R1+0x3940] ;  /* 0x00394000010c7983 */ /* 0x002ee20000300800 */
[----:B------:R-:W-:Y:S03]  /*e6ab0*/  STL [R1+0x3918], R18 ;  /* 0x0039181201007387 */ /* 0x000fe60000100800 */
[----:B------:R1:W-:Y:S04]  /*e6ac0*/  STL [R1+0x3920], R9 ;  /* 0x0039200901007387 */ /* 0x0003e80000100800 */
[----:B-1----:R-:W3:Y:S01]  /*e6ad0*/  LDL.LU R9, [R1+0x3904] ;  /* 0x0039040001097983 */ /* 0x002ee20000300800 */
[----:B----4-:R-:W-:-:S05]  /*e6ae0*/  IMAD.X R5, R5, 0x1, R0, P6 ;  /* 0x0000000105057824 */ /* 0x010fca00030e0600 */
[----:B------:R1:W-:Y:S04]  /*e6af0*/  STL [R1+0x38e4], R5 ;  /* 0x0038e40501007387 */ /* 0x0003e80000100800 */
[----:B-1----:R-:W4:Y:S01]  /*e6b00*/  LDL.LU R5, [R1+0x3948] ;  /* 0x0039480001057983 */ /* 0x002f220000300800 */
[----:B------:R-:W-:-:S05]  /*e6b10*/  IADD3 R8, P6, R8, R28, RZ ;  /* 0x0000001c08087210 */ /* 0x000fca0007fde0ff */
[----:B------:R1:W-:Y:S04]  /*e6b20*/  STL [R1+0x3928], R8 ;  /* 0x0039280801007387 */ /* 0x0003e80000100800 */
[----:B-1----:R-:W4:Y:S01]  /*e6b30*/  LDL.LU R8, [R1+0x390c] ;  /* 0x00390c0001087983 */ /* 0x002f220000300800 */
[----:B------:R-:W-:-:S05]  /*e6b40*/  IMAD.X R4, R4, 0x1, R0, P5 ;  /* 0x0000000104047824 */ /* 0x000fca00028e0600 */
        /* <DEDUP_REMOVED lines=8> */
[----:B------:R-:W-:Y:S01]  /*e6bd0*/  IADD3 R19, P3, R19, R28, RZ ;  /* 0x0000001c13137210 */ /* 0x000fe20007f7e0ff */
[----:B------:R-:W4:Y:S02]  /*e6be0*/  LDL.LU R20, [R1+0x3960] ;  /* 0x0039600001147983 */ /* 0x000f240000300800 */
[----:B------:R-:W4:Y:S02]  /*e6bf0*/  LDL.LU R21, [R1+0x3924] ;  /* 0x0039240001157983 */ /* 0x000f240000300800 */
[----:B------:R1:W-:Y:S01]  /*e6c00*/  STL [R1+0x3938], R19 ;  /* 0x0039381301007387 */ /* 0x0003e20000100800 */
[----:B------:R-:W4:Y:S02]  /*e6c10*/  LDL.LU R22, [R1+0x3968] ;  /* 0x0039680001167983 */ /* 0x000f240000300800 */
[----:B--2---:R-:W-:-:S05]  /*e6c20*/  IMAD.X R13, R13, 0x1, R0, P2 ;  /* 0x000000010d0d7824 */ /* 0x004fca00010e0600 */
        /* <DEDUP_REMOVED lines=12> */
[----:B-1----:R-:W4:Y:S01]  /*e6cf0*/  LDL.LU R19, [R1+0x3998] ;  /* 0x0039980001137983 */ /* 0x002f220000300800 */
[----:B--2---:R-:W2:Y:S01]  /*e6d00*/  LDL.LU R13, [R1+0x395c] ;  /* 0x00395c00010d7983 */ /* 0x004ea20000300800 */
[----:B---3--:R-:W-:-:S05]  /*e6d10*/  IADD3 R12, P2, R12, R28, RZ ;  /* 0x0000001c0c0c7210 */ /* 0x008fca0007f5e0ff */
[----:B------:R1:W-:Y:S01]  /*e6d20*/  STL [R1+0x3940], R12 ;  /* 0x0039400c01007387 */ /* 0x0003e20000100800 */
[----:B------:R-:W-:-:S03]  /*e6d30*/  IMAD.X R9, R9, 0x1, R0, P1 ;  /* 0x0000000109097824 */ /* 0x000fc600008e0600 */
[----:B-1----:R-:W3:Y:S04]  /*e6d40*/  LDL.LU R12, [R1+0x39a0] ;  /* 0x0039a000010c7983 */ /* 0x002ee80000300800 */
[----:B------:R1:W-:Y:S04]  /*e6d50*/  STL [R1+0x3904], R9 ;  /* 0x0039040901007387 */ /* 0x0003e80000100800 */
[----:B-1----:R-:W2:Y:S01]  /*e6d60*/  LDL.LU R9, [R1+0x3964] ;  /* 0x0039640001097983 */ /* 0x002ea20000300800 */
[----:B----4-:R-:W-:-:S05]  /*e6d70*/  IADD3 R5, P1, R5, R28, RZ ;  /* 0x0000001c05057210 */ /* 0x010fca0007f3e0ff */
[----:B------:R1:W-:Y:S04]  /*e6d80*/  STL [R1+0x3948], R5 ;  /* 0x0039480501007387 */ /* 0x0003e80000100800 */
[----:B-1----:R-:W4:Y:S01]  /*e6d90*/  LDL.LU R5, [R1+0x39a8] ;  /* 0x0039a80001057983 */ /* 0x002f220000300800 */
[----:B------:R-:W-:-:S05]  /*e6da0*/  IMAD.X R8, R8, 0x1, R0, P0 ;  /* 0x0000000108087824 */ /* 0x000fca00000e0600 */
[----:B------:R1:W-:Y:S04]  /*e6db0*/  STL [R1+0x390c], R8 ;  /* 0x00390c0801007387 */ /* 0x0003e80000100800 */
[----:B-1----:R-:W2:Y:S01]  /*e6dc0*/  LDL.LU R8, [R1+0x396c] ;  /* 0x00396c0001087983 */ /* 0x002ea20000300800 */
[----:B------:R-:W-:-:S05]  /*e6dd0*/  IADD3 R4, P0, R4, R28, RZ ;  /* 0x0000001c04047210 */ /* 0x000fca0007f1e0ff */
[----:B------:R1:W-:Y:S04]  /*e6de0*/  STL [R1+0x3950], R4 ;  /* 0x0039500401007387 */ /* 0x0003e80000100800 */
[----:B-1----:R-:W2:Y:S01]  /*e6df0*/  LDL.LU R4, [R1+0x39b0] ;  /* 0x0039b00001047983 */ /* 0x002ea20000300800 */
[----:B------:R-:W-:-:S05]  /*e6e00*/  IMAD.X R29, R29, 0x1, R0, P4 ;  /* 0x000000011d1d7824 */ /* 0x000fca00020e0600 */
[----:B------:R1:W-:Y:S04]  /*e6e10*/  STL [R1+0x3914], R29 ;  /* 0x0039141d01007387 */ /* 0x0003e80000100800 */
[----:B-1----:R-:W2:Y:S01]  /*e6e20*/  LDL.LU R29, [R1+0x3974] ;  /* 0x00397400011d7983 */ /* 0x002ea20000300800 */
[----:B------:R-:W-:-:S03]  /*e6e30*/  IADD3 R2, P4, R2, R28, RZ ;  /* 0x0000001c02027210 */ /* 0x000fc60007f9e0ff */
[----:B------:R-:W2:Y:S04]  /*e6e40*/  LDL.LU R28, [R1+0x391c] ;  /* 0x00391c00011c7983 */ /* 0x000ea80000300800 */
[----:B------:R1:W-:Y:S04]  /*e6e50*/  STL [R1+0x3958], R2 ;  /* 0x0039580201007387 */ /* 0x0003e80000100800 */
[----:B-1----:R-:W3:Y:S01]  /*e6e60*/  LDL.LU R2, [R1+0x39b8] ;  /* 0x0039b80001027983 */ /* 0x002ee20000300800 */
[--C-:B------:R-:W-:Y:S02]  /*e6e70*/  IMAD.X R21, R21, 0x1, R0.reuse, P5 ;  /* 0x0000000115157824 */ /* 0x100fe400028e0600 */
[----:B------:R-:W-:-:S02]  /*e6e80*/  IMAD.X R23, R23, 0x1, R0, P3 ;  /* 0x0000000117177824 */ /* 0x000fc400018e0600 */
[--C-:B------:R-:W-:Y:S02]  /*e6e90*/  IMAD.X R11, R11, 0x1, R0.reuse, P2 ;  /* 0x000000010b0b7824 */ /* 0x100fe400010e0600 */
[--C-:B------:R-:W-:Y:S02]  /*e6ea0*/  IMAD.X R15, R15, 0x1, R0.reuse, P1 ;  /* 0x000000010f0f7824 */ /* 0x100fe400008e0600 */
[--C-:B------:R-:W-:Y:S02]  /*e6eb0*/  IMAD.X R27, R27, 0x1, R0.reuse, P0 ;  /* 0x000000011b1b7824 */ /* 0x100fe400000e0600 */
[--C-:B------:R-:W-:Y:S02]  /*e6ec0*/  IMAD.X R16, R16, 0x1, R0.reuse, P4 ;  /* 0x0000000110107824 */ /* 0x100fe400020e0600 */
[----:B--2---:R-:W-:-:S05]  /*e6ed0*/  IMAD.X R28, R28, 0x1, R0, P6 ;  /* 0x000000011c1c7824 */ /* 0x004fca00030e0600 */
[----:B------:R1:W-:Y:S02]  /*e6ee0*/  STL [R1+0x391c], R28 ;  /* 0x00391c1c01007387 */ /* 0x0003e40000100800 */
[----:B-1----:R-:W-:-:S04]  /*e6ef0*/  IMAD.MOV.U32 R28, RZ, RZ, c[0x0][0x18c] ;  /* 0x00006300ff1c7624 */ /* 0x002fc800078e00ff */
[----:B------:R-:W-:-:S04]  /*e6f00*/  IMAD.SHL.U32 R28, R28, 0x80, RZ ;  /* 0x000000801c1c7824 */ /* 0x000fc800078e00ff */
[----:B------:R-:W-:-:S05]  /*e6f10*/  IMAD.SHL.U32 R28, R28, 0x2, RZ ;  /* 0x000000021c1c7824 */ /* 0x000fca00078e00ff */
[-C--:B------:R-:W-:Y:S02]  /*e6f20*/  IADD3 R20, P6, R20, R28.reuse, RZ ;  /* 0x0000001c14147210 */ /* 0x080fe40007fde0ff */
[-C--:B------:R-:W-:Y:S02]  /*e6f30*/  IADD3 R22, P5, R22, R28.reuse, RZ ;  /* 0x0000001c16167210 */ /* 0x080fe40007fbe0ff */
[-C--:B------:R-:W-:Y:S02]  /*e6f40*/  IADD3 R10, P3, R10, R28.reuse, RZ ;  /* 0x0000001c0a0a7210 */ /* 0x080fe40007f7e0ff */
[-C--:B------:R-:W-:Y:S01]  /*e6f50*/  IADD3 R14, P2, R14, R28.reuse, RZ ;  /* 0x0000001c0e0e7210 */ /* 0x080fe20007f5e0ff */
[----:B------:R-:W-:Y:S01]  /*e6f60*/  STL [R1+0x3960], R20 ;  /* 0x0039601401007387 */ /* 0x000fe20000100800 */
[----:B------:R-:W-:Y:S02]  /*e6f70*/  STL [R1+0x3924], R21 ;  /* 0x0039241501007387 */ /* 0x000fe40000100800 */
[----:B------:R-:W-:Y:S02]  /*e6f80*/  STL [R1+0x3968], R22 ;  /* 0x0039681601007387 */ /* 0x000fe40000100800 */
[----:B------:R-:W-:Y:S01]  /*e6f90*/  STL [R1+0x392c], R23 ;  /* 0x00392c1701007387 */ /* 0x000fe20000100800 */
[-C--:B------:R-:W-:Y:S01]  /*e6fa0*/  IADD3 R26, P1, R26, R28.reuse, RZ ;  /* 0x0000001c1a1a7210 */ /* 0x080fe20007f3e0ff */
[----:B------:R-:W-:Y:S01]  /*e6fb0*/  STL [R1+0x3970], R10 ;  /* 0x0039700a01007387 */ /* 0x000fe20000100800 */
[----:B------:R-:W-:Y:S01]  /*e6fc0*/  STL [R1+0x3934], R11 ;  /* 0x0039340b01007387 */ /* 0x000fe20000100800 */
[-C--:B------:R-:W-:Y:S01]  /*e6fd0*/  IADD3 R24, P0, R24, R28.reuse, RZ ;  /* 0x0000001c18187210 */ /* 0x080fe20007f1e0ff */
[----:B------:R-:W-:Y:S01]  /*e6fe0*/  STL [R1+0x3978], R14 ;  /* 0x0039780e01007387 */ /* 0x000fe20000100800 */
[----:B------:R-:W-:Y:S01]  /*e6ff0*/  STL [R1+0x393c], R15 ;  /* 0x00393c0f01007387 */ /* 0x000fe20000100800 */
[-C--:B------:R-:W-:Y:S01]  /*e7000*/  IADD3 R17, P4, R17, R28.reuse, RZ ;  /* 0x0000001c11117210 */ /* 0x080fe20007f9e0ff */
[----:B------:R-:W-:Y:S02]  /*e7010*/  STL [R1+0x3980], R26 ;  /* 0x0039801a01007387 */ /* 0x000fe40000100800 */
[----:B------:R-:W-:Y:S02]  /*e7020*/  STL [R1+0x3944], R27 ;  /* 0x0039441b01007387 */ /* 0x000fe40000100800 */
[--C-:B------:R-:W-:Y:S01]  /*e7030*/  IMAD.X R18, R18, 0x1, R0.reuse, P6 ;  /* 0x0000000112127824 */ /* 0x100fe200030e0600 */
[----:B------:R1:W-:Y:S01]  /*e7040*/  STL [R1+0x3988], R24 ;  /* 0x0039881801007387 */ /* 0x0003e20000100800 */
[-C--:B------:R-:W-:Y:S01]  /*e7050*/  IADD3 R19, P6, R19, R28.reuse, RZ ;  /* 0x0000001c13137210 */ /* 0x080fe20007fde0ff */
[----:B------:R-:W-:Y:S02]  /*e7060*/  STL [R1+0x394c], R16 ;  /* 0x00394c1001007387 */ /* 0x000fe40000100800 */
[--C-:B------:R-:W-:Y:S01]  /*e7070*/  IMAD.X R13, R13, 0x1, R0.reuse, P5 ;  /* 0x000000010d0d7824 */ /* 0x100fe200028e0600 */
[----:B------:R-:W-:Y:S01]  /*e7080*/  STL [R1+0x3990], R17 ;  /* 0x0039901101007387 */ /* 0x000fe20000100800 */
[-C--:B---3--:R-:W-:Y:S01]  /*e7090*/  IADD3 R12, P5, R12, R28.reuse, RZ ;  /* 0x0000001c0c0c7210 */ /* 0x088fe20007fbe0ff */
[--C-:B------:R-:W-:Y:S01]  /*e70a0*/  IMAD.X R9, R9, 0x1, R0.reuse, P3 ;  /* 0x0000000109097824 */ /* 0x100fe200018e0600 */
[-C--:B----4-:R-:W-:Y:S01]  /*e70b0*/  IADD3 R5, P3, R5, R28.reuse, RZ ;  /* 0x0000001c05057210 */ /* 0x090fe20007f7e0ff */
[----:B-1----:R-:W2:Y:S01]  /*e70c0*/  LDL.LU R24, [R1+0x39c0] ;  /* 0x0039c00001187983 */ /* 0x002ea20000300800 */
[----:B------:R-:W-:Y:S02]  /*e70d0*/  STL [R1+0x3954], R18 ;  /* 0x0039541201007387 */ /* 0x000fe40000100800 */
[----:B------:R-:W-:Y:S02]  /*e70e0*/  STL [R1+0x3998], R19 ;  /* 0x0039981301007387 */ /* 0x000fe40000100800 */
[----:B------:R1:W-:Y:S02]  /*e70f0*/  STL [R1+0x395c], R13 ;  /* 0x00395c0d01007387 */ /* 0x0003e40000100800 */
[--C-:B------:R-:W-:Y:S01]  /*e7100*/  IMAD.X R8, R8, 0x1, R0.reuse, P2 ;  /* 0x0000000108087824 */ /* 0x100fe200010e0600 */
[-C--:B------:R-:W-:Y:S01]  /*e7110*/  IADD3 R4, P2, R4, R28.reuse, RZ ;  /* 0x0000001c04047210 */ /* 0x080fe20007f5e0ff */
[----:B-1----:R-:W3:Y:S01]  /*e7120*/  LDL.LU R13, [R1+0x39c8] ;  /* 0x0039c800010d7983 */ /* 0x002ee20000300800 */
[----:B------:R1:W-:Y:S02]  /*e7130*/  STL [R1+0x39a0], R12 ;  /* 0x0039a00c01007387 */ /* 0x0003e40000100800 */
[--C-:B------:R-:W-:Y:S01]  /*e7140*/  IMAD.X R29, R29, 0x1, R0.reuse, P1 ;  /* 0x000000011d1d7824 */ /* 0x100fe200008e0600 */
[----:B------:R-:W-:Y:S01]  /*e7150*/  IADD3 R2, P1, R2, R28, RZ ;  /* 0x0000001c02027210 */ /* 0x000fe20007f3e0ff */
[----:B-1----:R-:W4:Y:S01]  /*e7160*/  LDL.LU R12, [R1+0x39d0] ;  /* 0x0039d000010c7983 */ /* 0x002f220000300800 */
[----:B------:R1:W-:Y:S02]  /*e7170*/  STL [R1+0x39a8], R5 ;  /* 0x0039a80501007387 */ /* 0x0003e40000100800 */
[----:B------:R0:W-:Y:S01]  /*e7180*/  STL [R1+0x3964], R9 ;  /* 0x0039640901007387 */ /* 0x0001e20000100800 */
[----:B-1----:R-:W2:Y:S01]  /*e7190*/  LDL.LU R5, [R1+0x39d8] ;  /* 0x0039d80001057983 */ /* 0x002ea20000300800 */
[----:B0-----:R-:W2:Y:S02]  /*e71a0*/  LDL.LU R9, [R1+0x39e0] ;  /* 0x0039e00001097983 */ /* 0x001ea40000300800 */
[----:B------:R0:W-:Y:S02]  /*e71b0*/  STL [R1+0x39b0], R4 ;  /* 0x0039b00401007387 */ /* 0x0001e40000100800 */
[----:B------:R1:W-:Y:S01]  /*e71c0*/  STL [R1+0x396c], R8 ;  /* 0x00396c0801007387 */ /* 0x0003e20000100800 */
[----:B0-----:R-:W2:Y:S01]  /*e71d0*/  LDL.LU R4, [R1+0x39e8] ;  /* 0x0039e80001047983 */ /* 0x001ea20000300800 */
[----:B-1----:R-:W2:Y:S02]  /*e71e0*/  LDL.LU R8, [R1+0x39f0] ;  /* 0x0039f00001087983 */ /* 0x002ea40000300800 */
[----:B------:R-:W2:Y:S02]  /*e71f0*/  LDL.LU R28, [R1+0x397c] ;  /* 0x00397c00011c7983 */ /* 0x000ea40000300800 */
[----:B------:R0:W-:Y:S02]  /*e7200*/  STL [R1+0x3974], R29 ;  /* 0x0039741d01007387 */ /* 0x0001e40000100800 */
[----:B0-----:R-:W3:Y:S01]  /*e7210*/  LDL.LU R29, [R1+0x39f8] ;  /* 0x0039f800011d7983 */ /* 0x001ee20000300800 */
[----:B------:R0:W-:Y:S03]  /*e7220*/  STL [R1+0x39b8], R2 ;  /* 0x0039b80201007387 */ /* 0x0001e60000100800 */
        /* <DEDUP_REMOVED lines=15> */
[----:B--2---:R-:W-:-:S05]  /*e7320*/  IMAD.X R28, R28, 0x1, R0, P0 ;  /* 0x000000011c1c7824 */ /* 0x004fca00000e0600 */
[----:B------:R0:W-:Y:S02]  /*e7330*/  STL [R1+0x397c], R28 ;  /* 0x00397c1c01007387 */ /* 0x0001e40000100800 */
[----:B0-----:R-:W-:-:S04]  /*e7340*/  IMAD.MOV.U32 R28, RZ, RZ, c[0x0][0x18c] ;  /* 0x00006300ff1c7624 */ /* 0x001fc800078e00ff */
[----:B------:R-:W-:-:S04]  /*e7350*/  IMAD.SHL.U32 R28, R28, 0x80, RZ ;  /* 0x000000801c1c7824 */ /* 0x000fc800078e00ff */
[----:B------:R-:W-:-:S05]  /*e7360*/  IMAD.SHL.U32 R28, R28, 0x2, RZ ;  /* 0x000000021c1c7824 */ /* 0x000fca00078e00ff */
[----:B------:R-:W-:-:S05]  /*e7370*/  IADD3 R24, P0, R24, R28, RZ ;  /* 0x0000001c18187210 */ /* 0x000fca0007f1e0ff */
[----:B------:R0:W-:Y:S04]  /*e7380*/  STL [R1+0x39c0], R24 ;  /* 0x0039c01801007387 */ /* 0x0001e80000100800 */
[----:B0-----:R0:W5:Y:S01]  /*e7390*/  LDL.LU R24, [R1+0x42e8] ;  /* 0x0042e80001187983 */ /* 0x0011620000300800 */
[----:B------:R-:W2:Y:S02]  /*e73a0*/  LDL.LU R28, [R1+0x3984] ;  /* 0x00398400011c7983 */ /* 0x000ea40000300800 */
[----:B--2---:R-:W-:-:S05]  /*e73b0*/  IMAD.X R28, R28, 0x1, R0, P4 ;  /* 0x000000011c1c7824 */ /* 0x004fca00020e0600 */
[----:B------:R1:W-:Y:S02]  /*e73c0*/  STL [R1+0x3984], R28 ;  /* 0x0039841c01007387 */ /* 0x0003e40000100800 */
[----:B-1----:R-:W-:-:S04]  /*e73d0*/  IMAD.MOV.U32 R28, RZ, RZ, c[0x0][0x18c] ;  /* 0x00006300ff1c7624 */ /* 0x002fc800078e00ff */
[----:B------:R-:W-:-:S04]  /*e73e0*/  IMAD.SHL.U32 R28, R28, 0x80, RZ ;  /* 0x000000801c1c7824 */ /* 0x000fc800078e00ff */
[----:B------:R-:W-:-:S05]  /*e73f0*/  IMAD.SHL.U32 R28, R28, 0x2, RZ ;  /* 0x000000021c1c7824 */ /* 0x000fca00078e00ff */
[----:B---3--:R-:W-:-:S05]  /*e7400*/  IADD3 R13, P4, R13, R28, RZ ;  /* 0x0000001c0d0d7210 */ /* 0x008fca0007f9e0ff */
[----:B------:R1:W-:Y:S04]  /*e7410*/  STL [R1+0x39c8], R13 ;  /* 0x0039c80d01007387 */ /* 0x0003e80000100800 */
[----:B-1----:R0:W5:Y:S01]  /*e7420*/  LDL.LU R13, [R1+0x42e4] ;  /* 0x0042e400010d7983 */ /* 0x0021620000300800 */
[----:B------:R-:W2:Y:S02]  /*e7430*/  LDL.LU R28, [R1+0x398c] ;  /* 0x00398c00011c7983 */ /* 0x000ea40000300800 */
[----:B--2---:R-:W-:-:S05]  /*e7440*/  IMAD.X R28, R28, 0x1, R0, P6 ;  /* 0x000000011c1c7824 */ /* 0x004fca00030e0600 */
[----:B------:R1:W-:Y:S02]  /*e7450*/  STL [R1+0x398c], R28 ;  /* 0x00398c1c01007387 */ /* 0x0003e40000100800 */
[----:B-1----:R-:W-:-:S04]  /*e7460*/  IMAD.MOV.U32 R28, RZ, RZ, c[0x0][0x18c] ;  /* 0x00006300ff1c7624 */ /* 0x002fc800078e00ff */
[----:B------:R-:W-:-:S04]  /*e7470*/  IMAD.SHL.U32 R28, R28, 0x80, RZ ;  /* 0x000000801c1c7824 */ /* 0x000fc800078e00ff */
[----:B------:R-:W-:-:S05]  /*e7480*/  IMAD.SHL.U32 R28, R28, 0x2, RZ ;  /* 0x000000021c1c7824 */ /* 0x000fca00078e00ff */
[----:B----4-:R-:W-:-:S05]  /*e7490*/  IADD3 R12, P6, R12, R28, RZ ;  /* 0x0000001c0c0c7210 */ /* 0x010fca0007fde0ff */
        /* <DEDUP_REMOVED lines=8> */
[----:B------:R-:W-:-:S05]  /*e7520*/  IADD3 R5, P5, R5, R28, RZ ;  /* 0x0000001c05057210 */ /* 0x000fca0007fbe0ff */
        /* <DEDUP_REMOVED lines=30> */
[--C-:B------:R-:W-:Y:S02]  /*e7710*/  IMAD.X R2, R2, 0x1, R0.reuse, P4 ;  /* 0x0000000102027824 */ /* 0x100fe400020e0600 */
[--C-:B------:R-:W-:Y:S02]  /*e7720*/  IMAD.X R21, R21, 0x1, R0.reuse, P6 ;  /* 0x0000000115157824 */ /* 0x100fe400030e0600 */
[----:B------:R-:W-:-:S02]  /*e7730*/  IMAD.X R23, R23, 0x1, R0, P5 ;  /* 0x0000000117177824 */ /* 0x000fc400028e0600 */
        /* <DEDUP_REMOVED lines=12> */
[----:B------:R1:W-:Y:S01]  /*e7800*/  STL [R1+0x39f8], R29 ;  /* 0x0039f81d01007387 */ /* 0x0003e20000100800 */
[----:B------:R-:W-:Y:S01]  /*e7810*/  IADD3 R14, P3, R14, R28, RZ ;  /* 0x0000001c0e0e7210 */ /* 0x000fe20007f7e0ff */
[--C-:B------:R-:W-:Y:S02]  /*e7820*/  IMAD.X R27, R27, 0x1, R0.reuse, P0 ;  /* 0x000000011b1b7824 */ /* 0x100fe400000e0600 */
[--C-:B------:R-:W-:Y:S01]  /*e7830*/  IMAD.X R16, R16, 0x1, R0.reuse, P4 ;  /* 0x0000000110107824 */ /* 0x100fe200020e0600 */
[----:B-1----:R0:W5:Y:S01]  /*e7840*/  LDL.LU R29, [R1+0x42cc] ;  /* 0x0042cc00011d7983 */ /* 0x0021620000300800 */
[----:B------:R1:W-:Y:S02]  /*e7850*/  STL [R1+0x39bc], R2 ;  /* 0x0039bc0201007387 */ /* 0x0003e40000100800 */
[----:B------:R0:W-:Y:S02]  /*e7860*/  STL [R1+0x3a00], R20 ;  /* 0x003a001401007387 */ /* 0x0001e40000100800 */
[----:B------:R0:W-:Y:S01]  /*e7870*/  STL [R1+0x39c4], R21 ;  /* 0x0039c41501007387 */ /* 0x0001e20000100800 */
[----:B------:R0:W-:Y:S01]  /*e7880*/  STL [R1+0x3a08], R22 ;  /* 0x003a081601007387 */ /* 0x0001e20000100800 */
[----:B------:R0:W-:Y:S02]  /*e7890*/  STL [R1+0x39cc], R23 ;  /* 0x0039cc1701007387 */ /* 0x0001e40000100800 */
[----:B------:R0:W-:Y:S02]  /*e78a0*/  STL [R1+0x3a10], R10 ;  /* 0x003a100a01007387 */ /* 0x0001e40000100800 */
[----:B------:R0:W-:Y:S01]  /*e78b0*/  STL [R1+0x39d4], R11 ;  /* 0x0039d40b01007387 */ /* 0x0001e20000100800 */
[----:B------:R0:W-:Y:S04]  /*e78c0*/  STL [R1+0x3a18], R14 ;  /* 0x003a180e01007387 */ /* 0x0001e80000100800 */
[----:B-1----:R-:W1:Y:S01]  /*e78d0*/  S2R R2, SR_TID.X ;  /* 0x0000000000027919 */ /* 0x002e620000002100 */
[----:B------:R-:W-:-:S02]  /*e78e0*/  IMAD.X R19, R19, 0x1, R0, P3 ;  /* 0x0000000113137824 */ /* 0x000fc400018e0600 */
[----:B------:R0:W-:Y:S02]  /*e78f0*/  STL [R1+0x39dc], R15 ;  /* 0x0039dc0f01007387 */ /* 0x0001e40000100800 */
[--C-:B------:R-:W-:Y:S01]  /*e7900*/  IMAD.X R17, R17, 0x1, R0.reuse, P6 ;  /* 0x0000000111117824 */ /* 0x100fe200030e0600 */
[----:B------:R0:W-:Y:S01]  /*e7910*/  STL [R1+0x39e4], R26 ;  /* 0x0039e41a01007387 */ /* 0x0001e20000100800 */
[----:B------:R-:W-:Y:S02]  /*e7920*/  IMAD.X R18, R18, 0x1, R0, P5 ;  /* 0x0000000112127824 */ /* 0x000fe400028e0600 */
[----:B------:R0:W-:Y:S02]  /*e7930*/  STL [R1+0x39ec], R27 ;  /* 0x0039ec1b01007387 */ /* 0x0001e40000100800 */
[----:B------:R0:W-:Y:S01]  /*e7940*/  STL [R1+0x39f4], R16 ;  /* 0x0039f41001007387 */ /* 0x0001e20000100800 */
[----:B------:R0:W-:Y:S01]  /*e7950*/  STL [R1+0x3a0c], R19 ;  /* 0x003a0c1301007387 */ /* 0x0001e20000100800 */
[----:B------:R0:W-:Y:S02]  /*e7960*/  STL [R1+0x39fc], R17 ;  /* 0x0039fc1101007387 */ /* 0x0001e40000100800 */
[----:B------:R0:W-:Y:S01]  /*e7970*/  STL [R1+0x3a04], R18 ;  /* 0x003a041201007387 */ /* 0x0001e20000100800 */
[----:B-1----:R-:W-:-:S05]  /*e7980*/  LOP3.LUT R2, R2, 0x3f, RZ, 0xc0, !PT ;  /* 0x0000003f02027812 */ /* 0x002fca00078ec0ff */
[----:B------:R-:W-:Y:S02]  /*e7990*/  IMAD.SHL.U32 R2, R2, 0x2, RZ ;  /* 0x0000000202027824 */ /* 0x000fe400078e00ff */
[----:B0-----:R-:W2:Y:S04]  /*e79a0*/  LDL.LU R23, [R1+0x3a20] ;  /* 0x003a200001177983 */ /* 0x001ea80000300800 */
[----:B------:R-:W3:Y:S04]  /*e79b0*/  LDL.LU R10, [R1+0x3a28] ;  /* 0x003a2800010a7983 */ /* 0x000ee80000300800 */
[----:B------:R-:W4:Y:S04]  /*e79c0*/  LDL.LU R11, [R1+0x3a30] ;  /* 0x003a3000010b7983 */ /* 0x000f280000300800 */
[----:B------:R-:W4:Y:S04]  /*e79d0*/  LDL.LU R14, [R1+0x3a38] ;  /* 0x003a3800010e7983 */ /* 0x000f280000300800 */
[----:B------:R-:W4:Y:S04]  /*e79e0*/  LDL.LU R26, [R1+0x3a40] ;  /* 0x003a4000011a7983 */ /* 0x000f280000300800 */
[----:B------:R-:W4:Y:S04]  /*e79f0*/  LDL.LU R27, [R1+0x3a48] ;  /* 0x003a4800011b7983 */ /* 0x000f280000300800 */
[----:B------:R-:W4:Y:S04]  /*e7a00*/  LDL.LU R16, [R1+0x3a50] ;  /* 0x003a500001107983 */ /* 0x000f280000300800 */
[----:B------:R-:W4:Y:S04]  /*e7a10*/  LDL.LU R17, [R1+0x3a14] ;  /* 0x003a140001117983 */ /* 0x000f280000300800 */
[----:B------:R-:W4:Y:S04]  /*e7a20*/  LDL.LU R18, [R1+0x3a58] ;  /* 0x003a580001127983 */ /* 0x000f280000300800 */
[----:B------:R-:W4:Y:S04]  /*e7a30*/  LDL.LU R19, [R1+0x3a1c] ;  /* 0x003a1c0001137983 */ /* 0x000f280000300800 */
[----:B-----5:R0:W-:Y:S04]  /*e7a40*/  STL [R1+0x42e8], R12 ;  /* 0x0042e80c01007387 */ /* 0x0201e80000100800 */
[----:B------:R1:W-:Y:S04]  /*e7a50*/  STL [R1+0x42e4], R9 ;  /* 0x0042e40901007387 */ /* 0x0003e80000100800 */
[----:B------:R0:W-:Y:S04]  /*e7a60*/  STL [R1+0x42e0], R8 ;  /* 0x0042e00801007387 */ /* 0x0001e80000100800 */
[----:B------:R0:W-:Y:S04]  /*e7a70*/  STL [R1+0x42dc], R7 ;  /* 0x0042dc0701007387 */ /* 0x0001e80000100800 */
[----:B------:R0:W-:Y:S04]  /*e7a80*/  STL [R1+0x42d8], R6 ;  /* 0x0042d80601007387 */ /* 0x0001e80000100800 */
[----:B------:R0:W-:Y:S04]  /*e7a90*/  STL [R1+0x42d4], R5 ;  /* 0x0042d40501007387 */ /* 0x0001e80000100800 */
[----:B------:R0:W-:Y:S04]  /*e7aa0*/  STL [R1+0x42d0], R4 ;  /* 0x0042d00401007387 */ /* 0x0001e80000100800 */
[----:B------:R1:W-:Y:S04]  /*e7ab0*/  STL [R1+0x42cc], R3 ;  /* 0x0042cc0301007387 */ /* 0x0003e80000100800 */
[----:B------:R-:W4:Y:S04]  /*e7ac0*/  LDL.LU R15, [R1+0x16bc] ;  /* 0x0016bc00010f7983 */ /* 0x000f280000300800 */
[----:B0-----:R-:W4:Y:S01]  /*e7ad0*/  LDL.LU R12, [R1+0x3a60] ;  /* 0x003a6000010c7983 */ /* 0x001f220000300800 */
[----:B--2---:R-:W-:-:S02]  /*e7ae0*/  IADD3 R23, P6, R23, R28, RZ ;  /* 0x0000001c17177210 */ /* 0x004fc40007fde0ff */
[----:B---3--:R-:W-:-:S03]  /*e7af0*/  IADD3 R10, P5, R10, R28, RZ ;  /* 0x0000001c0a0a7210 */ /* 0x008fc60007fbe0ff */
[----:B------:R-:W-:Y:S01]  /*e7b00*/  STL [R1+0x3a20], R23 ;  /* 0x003a201701007387 */ /* 0x000fe20000100800 */
[----:B----4-:R-:W-:-:S03]  /*e7b10*/  IADD3 R11, P4, R11, R28, RZ ;  /* 0x0000001c0b0b7210 */ /* 0x010fc60007f9e0ff */
[----:B-1----:R-:W2:Y:S01]  /*e7b20*/  LDL.LU R9, [R1+0x3a68] ;  /* 0x003a680001097983 */ /* 0x002ea20000300800 */
[----:B------:R-:W-:-:S03]  /*e7b30*/  IADD3 R14, P3, R14, R28, RZ ;  /* 0x0000001c0e0e7210 */ /* 0x000fc60007f7e0ff */
[----:B------:R0:W-:Y:S04]  /*e7b40*/  STL [R1+0x3a28], R10 ;  /* 0x003a280a01007387 */ /* 0x0001e80000100800 */
[----:B------:R-:W3:Y:S01]  /*e7b50*/  LDL.LU R8, [R1+0x3a70] ;  /* 0x003a700001087983 */ /* 0x000ee20000300800 */
[-C--:B------:R-:W-:Y:S02]  /*e7b60*/  IADD3 R26, P2, R26, R28.reuse, RZ ;  /* 0x0000001c1a1a7210 */ /* 0x080fe40007f5e0ff */
[-C--:B------:R-:W-:Y:S02]  /*e7b70*/  IADD3 R27, P1, R27, R28.reuse, RZ ;  /* 0x0000001c1b1b7210 */ /* 0x080fe40007f3e0ff */
[-C--:B------:R-:W-:Y:S01]  /*e7b80*/  IADD3 R16, P0, R16, R28.reuse, RZ ;  /* 0x0000001c10107210 */ /* 0x080fe20007f1e0ff */
[--C-:B------:R-:W-:Y:S01]  /*e7b90*/  IMAD.X R17, R17, 0x1, R0.reuse, P6 ;  /* 0x0000000111117824 */ /* 0x100fe200030e0600 */
[----:B------:R-:W-:Y:S01]  /*e7ba0*/  IADD3 R18, P6, R18, R28, RZ ;  /* 0x0000001c12127210 */ /* 0x000fe20007fde0ff */
[----:B------:R-:W-:Y:S01]  /*e7bb0*/  IMAD.X R19, R19, 0x1, R0, P5 ;  /* 0x0000000113137824 */ /* 0x000fe200028e0600 */
[----:B------:R-:W-:-:S05]  /*e7bc0*/  IADD3 R15, R15, 0x1, RZ ;  /* 0x000000010f0f7810 */ /* 0x000fca0007ffe0ff */
[----:B------:R-:W-:Y:S04]  /*e7bd0*/  STL [R1+0x16bc], R15 ;  /* 0x0016bc0f01007387 */ /* 0x000fe80000100800 */
[----:B------:R1:W-:Y:S04]  /*e7be0*/  STL [R1+0x3a30], R11 ;  /* 0x003a300b01007387 */ /* 0x0003e80000100800 */
[----:B------:R-:W4:Y:S04]  /*e7bf0*/  LDL.LU R7, [R1+0x3a78] ;  /* 0x003a780001077983 */ /* 0x000f280000300800 */
[----:B------:R-:W2:Y:S04]  /*e7c00*/  LDL.LU R6, [R1+0x3a80] ;  /* 0x003a800001067983 */ /* 0x000ea80000300800 */
[----:B------:R0:W-:Y:S04]  /*e7c10*/  STL [R1+0x3a38], R14 ;  /* 0x003a380e01007387 */ /* 0x0001e80000100800 */
        /* <DEDUP_REMOVED lines=11> */
[----:B------:R-:W2:Y:S04]  /*e7cd0*/  LDL.LU R21, [R1+0x3a6c] ;  /* 0x003a6c0001157983 */ /* 0x000ea80000300800 */
[----:B0-----:R-:W2:Y:S04]  /*e7ce0*/  LDL.LU R10, [R1+0x3ab0] ;  /* 0x003ab000010a7983 */ /* 0x001ea80000300800 */
[----:B------:R0:W-:Y:S04]  /*e7cf0*/  STL [R1+0x3a1c], R19 ;  /* 0x003a1c1301007387 */ /* 0x0001e80000100800 */
[----:B------:R-:W2:Y:S01]  /*e7d00*/  LDL.LU R23, [R1+0x3a74] ;  /* 0x003a740001177983 */ /* 0x000ea20000300800 */
[----:B------:R-:W-:-:S03]  /*e7d10*/  IADD3 R12, P5, R12, R28, RZ ;  /* 0x0000001c0c0c7210 */ /* 0x000fc60007fbe0ff */
[----:B-1----:R-:W2:Y:S04]  /*e7d20*/  LDL.LU R11, [R1+0x3ab4] ;  /* 0x003ab400010b7983 */ /* 0x002ea80000300800 */
[----:B------:R-:W2:Y:S04]  /*e7d30*/  LDL.LU R14, [R1+0x3a7c] ;  /* 0x003a7c00010e7983 */ /* 0x000ea80000300800 */
[----:B------:R-:W2:Y:S04]  /*e7d40*/  LDL.LU R26, [R1+0x3a84] ;  /* 0x003a8400011a7983 */ /* 0x000ea80000300800 */
[----:B------:R-:W2:Y:S04]  /*e7d50*/  LDL.LU R27, [R1+0x3a8c] ;  /* 0x003a8c00011b7983 */ /* 0x000ea80000300800 */
[----:B------:R-:W2:Y:S04]  /*e7d60*/  LDL.LU R16, [R1+0x3a94] ;  /* 0x003a940001107983 */ /* 0x000ea80000300800 */
[----:B------:R-:W2:Y:S04]  /*e7d70*/  LDL.LU R17, [R1+0x3a9c] ;  /* 0x003a9c0001117983 */ /* 0x000ea80000300800 */
[----:B------:R-:W2:Y:S04]  /*e7d80*/  LDL.LU R18, [R1+0x3aa4] ;  /* 0x003aa40001127983 */ /* 0x000ea80000300800 */
[----:B0-----:R-:W2:Y:S04]  /*e7d90*/  LDL.LU R19, [R1+0x3aac] ;  /* 0x003aac0001137983 */ /* 0x001ea80000300800 */
[----:B------:R0:W-:Y:S04]  /*e7da0*/  STL [R1+0x3a60], R12 ;  /* 0x003a600c01007387 */ /* 0x0001e80000100800 */
[----:B0-----:R0:W5:Y:S04]  /*e7db0*/  LDL.LU R12, [R1+0x42e8] ;  /* 0x0042e800010c7983 */ /* 0x0011680000300800 */
        /* <DEDUP_REMOVED lines=8> */
[----:B-1----:R0:W5:Y:S04]  /*e7e40*/  LDL.LU R9, [R1+0x42e4] ;  /* 0x0042e40001097983 */ /* 0x0021680000300800 */
        /* <DEDUP_REMOVED lines=54> */
[----:B------:R-:W2:Y:S01]  /*e81b0*/  LDL.LU R28, [R1+0x3a5c] ;  /* 0x003a5c00011c7983 */ /* 0x000ea20000300800 */
        /* <DEDUP_REMOVED lines=12> */
[----:B------:R-:W-:-:S03]  /*e8280*/  IADD3 R10, P2, R10, R28, RZ ;  /* 0x0000001c0a0a7210 */ /* 0x000fc60007f5e0ff */
[----:B------:R-:W-:Y:S01]  /*e8290*/  STL [R1+0x3aa0], R2 ;  /* 0x003aa00201007387 */ /* 0x000fe20000100800 */
[----:B------:R-:W-:-:S03]  /*e82a0*/  IADD3 R20, P3, R20, R28, RZ ;  /* 0x0000001c14147210 */ /* 0x000fc60007f7e0ff */
[----:B------:R1:W-:Y:S01]  /*e82b0*/  STL [R1+0x3a64], R22 ;  /* 0x003a641601007387 */ /* 0x0003e20000100800 */
[----:B------:R-:W-:-:S03]  /*e82c0*/  IADD3 R11, P1, R11, R28, RZ ;  /* 0x0000001c0b0b7210 */ /* 0x000fc60007f3e0ff */
[----:B------:R2:W-:Y:S01]  /*e82d0*/  STL [R1+0x3ab0], R10 ;  /* 0x003ab00a01007387 */ /* 0x0005e20000100800 */
[----:B-1----:R-:W-:-:S03]  /*e82e0*/  IMAD.MOV.U32 R22, RZ, RZ, c[0x0][0x180] ;  /* 0x00006000ff167624 */ /* 0x002fc600078e00ff */
[----:B------:R0:W-:Y:S01]  /*e82f0*/  STL [R1+0x3aa8], R20 ;  /* 0x003aa81401007387 */ /* 0x0001e20000100800 */
[--C-:B------:R-:W-:Y:S01]  /*e8300*/  IMAD.X R16, R16, 0x1, R0.reuse, P4 ;  /* 0x0000000110107824 */ /* 0x100fe200020e0600 */
[----:B------:R-:W-:Y:S02]  /*e8310*/  IADD3 R22, R22, 0x7f, RZ ;  /* 0x0000007f16167810 */ /* 0x000fe40007ffe0ff */
[----:B------:R-:W1:Y:S01]  /*e8320*/  S2R R2, SR_TID.X ;  /* 0x0000000000027919 */ /* 0x000e620000002100 */
[----:B------:R-:W-:-:S03]  /*e8330*/  IMAD.X R19, R19, 0x1, R0, P1 ;  /* 0x0000000113137824 */ /* 0x000fc600008e0600 */
[----:B------:R0:W-:Y:S01]  /*e8340*/  STL [R1+0x3a6c], R21 ;  /* 0x003a6c1501007387 */ /* 0x0001e20000100800 */
[----:B--2---:R-:W-:Y:S01]  /*e8350*/  SHF.R.S32.HI R10, RZ, 0x1f, R22 ;  /* 0x0000001fff0a7819 */ /* 0x004fe20000011416 */
[--C-:B------:R-:W-:Y:S02]  /*e8360*/  IMAD.X R17, R17, 0x1, R0.reuse, P3 ;  /* 0x0000000111117824 */ /* 0x100fe400018e0600 */
[----:B------:R0:W-:Y:S01]  /*e8370*/  STL [R1+0x3a74], R23 ;  /* 0x003a741701007387 */ /* 0x0001e20000100800 */
[----:B------:R-:W-:-:S03]  /*e8380*/  IMAD.X R18, R18, 0x1, R0, P2 ;  /* 0x0000000112127824 */ /* 0x000fc600010e0600 */
[----:B------:R0:W-:Y:S01]  /*e8390*/  STL [R1+0x3ab4], R11 ;  /* 0x003ab40b01007387 */ /* 0x0001e20000100800 */
[----:B------:R-:W-:-:S03]  /*e83a0*/  LEA.HI R10, R10, R22, RZ, 0x7 ;  /* 0x000000160a0a7211 */ /* 0x000fc600078f38ff */
[----:B------:R0:W-:Y:S04]  /*e83b0*/  STL [R1+0x3a7c], R14 ;  /* 0x003a7c0e01007387 */ /* 0x0001e80000100800 */
[----:B------:R0:W-:Y:S04]  /*e83c0*/  STL [R1+0x3a84], R26 ;  /* 0x003a841a01007387 */ /* 0x0001e80000100800 */
[----:B------:R0:W-:Y:S04]  /*e83d0*/  STL [R1+0x3a8c], R27 ;  /* 0x003a8c1b01007387 */ /* 0x0001e80000100800 */
[----:B------:R0:W-:Y:S01]  /*e83e0*/  STL [R1+0x3a94], R16 ;  /* 0x003a941001007387 */ /* 0x0001e20000100800 */
[----:B------:R-:W-:-:S03]  /*e83f0*/  SHF.R.S32.HI R10, RZ, 0x7, R10 ;  /* 0x00000007ff0a7819 */ /* 0x000fc6000001140a */
[----:B------:R0:W-:Y:S04]  /*e8400*/  STL [R1+0x3aac], R19 ;  /* 0x003aac1301007387 */ /* 0x0001e80000100800 */
[----:B------:R0:W-:Y:S04]  /*e8410*/  STL [R1+0x3a9c], R17 ;  /* 0x003a9c1101007387 */ /* 0x0001e80000100800 */
[----:B------:R0:W-:Y:S01]  /*e8420*/  STL [R1+0x3aa4], R18 ;  /* 0x003aa41201007387 */ /* 0x0001e20000100800 */
[----:B------:R-:W-:Y:S02]  /*e8430*/  ISETP.NE.U32.AND P0, PT, R15, R10, PT ;  /* 0x0000000a0f00720c */ /* 0x000fe40003f05070 */
[----:B-1----:R-:W-:-:S05]  /*e8440*/  LOP3.LUT R2, R2, 0x3f, RZ, 0xc0, !PT ;  /* 0x0000003f02027812 */ /* 0x002fca00078ec0ff */
[----:B------:R-:W-:-:S06]  /*e8450*/  IMAD.SHL.U32 R2, R2, 0x2, RZ ;  /* 0x0000000202027824 */ /* 0x000fcc00078e00ff */
[----:B0-----:R-:W-:Y:S01]  /*e8460*/  @!P0 CALL.REL.NOINC `(.L_x_1) ;  /* 0x0000001000008944 */ /* 0x001fe20003c00000 */
[----:B------:R-:W-:Y:S05]  /*e8470*/  BRA `(.L_x_2) ;  /* 0xfff6d52000007947 */ /* 0x000fea000383ffff */
.L_x_1:
[----:B------:R-:W2:Y:S04]  /*e8480*/  LDL.LU R29, [R1+0xaa0] ;  /* 0x000aa000011d7983 */ /* 0x000ea80000300800 */
[----:B--2---:R0:W-:Y:S04]  /*e8490*/  STL [R1+0x46b0], R29 ;  /* 0x0046b01d01007387 */ /* 0x0041e80000100800 */
[----:B0-----:R-:W2:Y:S04]  /*e84a0*/  LDL.LU R29, [R1+0xaac] ;  /* 0x000aac00011d7983 */ /* 0x001ea80000300800 */
        /* <DEDUP_REMOVED lines=17> */
[----:B------:R-:W2:Y:S01]  /*e85c0*/  LDL.LU R2, [R1+0xab4] ;  /* 0x000ab40001027983 */ /* 0x000ea20000300800 */
[----:B0----5:R-:W-:-:S03]  /*e85d0*/  IMAD.MOV.U32 R29, RZ, RZ, R7 ;  /* 0x000000ffff1d7224 */ /* 0x021fc600078e0007 */
        /* <DEDUP_REMOVED lines=17> */
[----:B------:R-:W2:Y:S04]  /*e86f0*/  LDL.LU R3, [R1+0xab0] ;  /* 0x000ab00001037983 */ /* 0x000ea80000300800 */
[----:B------:R-:W3:Y:S04]  /*e8700*/  LDL.LU R0, [R1+0x484] ;  /* 0x0004840001007983 */ /* 0x000ee80000300800 */
[----:B------:R-:W3:Y:S01]  /*e8710*/  LDL.LU R28, [R1+0x480] ;  /* 0x00048000011c7983 */ /* 0x000ee20000300800 */
[----:B0-----:R-:W-:-:S03]  /*e8720*/  IMAD.MOV.U32 R2, RZ, RZ, R6 ;  /* 0x000000ffff027224 */ /* 0x001fc600078e0006 */
[----:B------:R-:W4:Y:S04]  /*e8730*/  LDL.LU R20, [R1+0xacc] ;  /* 0x000acc0001147983 */ /* 0x000f280000300800 */
[----:B------:R-:W4:Y:S04]  /*e8740*/  LDL.LU R21, [R1+0xac8] ;  /* 0x000ac80001157983 */ /* 0x000f280000300800 */
[----:B------:R-:W2:Y:S04]  /*e8750*/  LDL.LU R22, [R1+0x65c] ;  /* 0x00065c0001167983 */ /* 0x000ea80000300800 */
        /* <DEDUP_REMOVED lines=13> */
[----:B------:R0:W-:Y:S04]  /*e8830*/  STL [R1+0x4690], R25 ;  /* 0x0046901901007387 */ /* 0x0001e80000100800 */
[----:B0-----:R-:W2:Y:S04]  /*e8840*/  LDL.LU R25, [R1+0xaa4] ;  /* 0x000aa40001197983 */ /* 0x001ea80000300800 */
[----:B------:R0:W-:Y:S01]  /*e8850*/  STL [R1+0x468c], R24 ;  /* 0x00468c1801007387 */ /* 0x0001e20000100800 */
[----:B------:R-:W-:-:S03]  /*e8860*/  F2FP.PACK_AB R29, R2, R29 ;  /* 0x0000001d021d723e */ /* 0x000fc600000000ff */
[----:B0-----:R-:W2:Y:S04]  /*e8870*/  LDL.LU R24, [R1+0xa90] ;  /* 0x000a900001187983 */ /* 0x001ea80000300800 */
[----:B------:R0:W-:Y:S04]  /*e8880*/  STL [R1+0x4688], R13 ;  /* 0x0046880d01007387 */ /* 0x0001e80000100800 */
        /* <DEDUP_REMOVED lines=11> */
[----:B------:R-:W2:Y:S04]  /*e8940*/  LDL.LU R2, [R1+0x46f8] ;  /* 0x0046f80001027983 */ /* 0x000ea80000300800 */
[----:B------:R0:W-:Y:S04]  /*e8950*/  STL [R1+0x32c], R29 ;  /* 0x00032c1d01007387 */ /* 0x0001e80000100800 */
[----:B0-----:R-:W2:Y:S02]  /*e8960*/  LDL.LU R29, [R1+0x46f4] ;  /* 0x0046f400011d7983 */ /* 0x001ea40000300800 */
[----:B--2---:R-:W-:-:S02]  /*e8970*/  F2FP.PACK_AB R29, R2, R29 ;  /* 0x0000001d021d723e */ /* 0x004fc400000000ff */
        /* <DEDUP_REMOVED lines=30> */
[----:B0-----:R-:W2:Y:S01]  /*e8b60*/  LDL.LU R29, [R1+0x46b4] ;  /* 0x0046b400011d7983 */ /* 0x001ea20000300800 */
[----:B------:R-:W-:Y:S02]  /*e8b70*/  F2FP.PACK_AB R5, R5, R8 ;  /* 0x000000080505723e */ /* 0x000fe400000000ff */
[----:B--2---:R-:W-:-:S02]  /*e8b80*/  F2FP.PACK_AB R4, R29, R4 ;  /* 0x000000041d04723e */ /* 0x004fc400000000ff */
[----:B------:R-:W2:Y:S04]  /*e8b90*/  LDL.LU R29, [R1+0x46b0] ;  /* 0x0046b000011d7983 */ /* 0x000ea80000300800 */
[----:B------:R0:W-:Y:S01]  /*e8ba0*/  STL [R1+0x348], R4 ;  /* 0x0003480401007387 */ /* 0x0001e20000100800 */
[----:B------:R-:W-:-:S03]  /*e8bb0*/  F2FP.PACK_AB R8, R13, R24 ;  /* 0x000000180d08723e */ /* 0x000fc600000000ff */
[----:B------:R-:W-:Y:S01]  /*e8bc0*/  STL [R1+0x344], R5 ;  /* 0x0003440501007387 */ /* 0x000fe20000100800 */
[----:B0-----:R-:W-:-:S05]  /*e8bd0*/  F2FP.PACK_AB R4, R9, R12 ;  /* 0x0000000c0904723e */ /* 0x001fca00000000ff */
[----:B------:R0:W-:Y:S04]  /*e8be0*/  STL [R1+0x340], R4 ;  /* 0x0003400401007387 */ /* 0x0001e80000100800 */
[----:B------:R-:W-:Y:S01]  /*e8bf0*/  STL [R1+0x35c], R8 ;  /* 0x00035c0801007387 */ /* 0x000fe20000100800 */
[----:B0-----:R-:W-:Y:S02]  /*e8c00*/  F2FP.PACK_AB R4, R2, R3 ;  /* 0x000000030204723e */ /* 0x001fe400000000ff */
[----:B---3--:R-:W-:Y:S02]  /*e8c10*/  F2FP.PACK_AB R3, R0, R28 ;  /* 0x0000001c0003723e */ /* 0x008fe400000000ff */
[----:B----4-:R-:W-:Y:S02]  /*e8c20*/  F2FP.PACK_AB R2, R20, R21 ;  /* 0x000000151402723e */ /* 0x010fe400000000ff */
[----:B------:R-:W-:-:S02]  /*e8c30*/  F2FP.PACK_AB R0, R22, R23 ;  /* 0x000000171600723e */ /* 0x000fc400000000ff */
[----:B--2---:R-:W-:-:S05]  /*e8c40*/  F2FP.PACK_AB R5, R25, R29 ;  /* 0x0000001d1905723e */ /* 0x004fca00000000ff */
[----:B------:R-:W-:Y:S04]  /*e8c50*/  STL [R1+0x358], R5 ;  /* 0x0003580501007387 */ /* 0x000fe80000100800 */
[----:B------:R-:W-:Y:S04]  /*e8c60*/  STL [R1+0x354], R4 ;  /* 0x0003540401007387 */ /* 0x000fe80000100800 */
[----:B------:R0:W-:Y:S04]  /*e8c70*/  STL [R1+0x350], R3 ;  /* 0x0003500301007387 */ /* 0x0001e80000100800 */
[----:B------:R1:W-:Y:S01]  /*e8c80*/  STL [R1+0x36c], R2 ;  /* 0x00036c0201007387 */ /* 0x0003e20000100800 */
[----:B0-----:R-:W-:-:S03]  /*e8c90*/  F2FP.PACK_AB R3, R6, R7 ;  /* 0x000000070603723e */ /* 0x001fc600000000ff */
[----:B------:R0:W-:Y:S01]  /*e8ca0*/  STL [R1+0x368], R0 ;  /* 0x0003680001007387 */ /* 0x0001e20000100800 */
[----:B-1----:R-:W-:-:S03]  /*e8cb0*/  F2FP.PACK_AB R2, R10, R11 ;  /* 0x0000000b0a02723e */ /* 0x002fc600000000ff */
[----:B------:R1:W-:Y:S01]  /*e8cc0*/  STL [R1+0x364], R3 ;  /* 0x0003640301007387 */ /* 0x0003e20000100800 */
[----:B0-----:R-:W-:-:S03]  /*e8cd0*/  F2FP.PACK_AB R0, R14, R15 ;  /* 0x0000000f0e00723e */ /* 0x001fc600000000ff */
[----:B------:R0:W-:Y:S01]  /*e8ce0*/  STL [R1+0x360], R2 ;  /* 0x0003600201007387 */ /* 0x0001e20000100800 */
[----:B-1----:R-:W-:-:S03]  /*e8cf0*/  F2FP.PACK_AB R3, R26, R27 ;  /* 0x0000001b1a03723e */ /* 0x002fc600000000ff */
[----:B------:R1:W-:Y:S04]  /*e8d00*/  STL [R1+0x37c], R0 ;  /* 0x00037c0001007387 */ /* 0x0003e80000100800 */
[----:B------:R-:W-:Y:S04]  /*e8d10*/  STL [R1+0x378], R3 ;  /* 0x0003780301007387 */ /* 0x000fe80000100800 */
[----:B------:R-:W2:Y:S01]  /*e8d20*/  LDL.LU R10, [R1+0x7fc] ;  /* 0x0007fc00010a7983 */ /* 0x000ea20000300800 */
[----:B0-----:R-:W-:Y:S02]  /*e8d30*/  F2FP.PACK_AB R2, R16, R17 ;  /* 0x000000111002723e */ /* 0x001fe400000000ff */
[----:B-1----:R-:W-:-:S03]  /*e8d40*/  F2FP.PACK_AB R0, R18, R19 ;  /* 0x000000131200723e */ /* 0x002fc600000000ff */
[----:B------:R-:W-:Y:S04]  /*e8d50*/  STL [R1+0x374], R2 ;  /* 0x0003740201007387 */ /* 0x000fe80000100800 */
[----:B--2---:R0:W-:Y:S04]  /*e8d60*/  STL [R1+0x4698], R10 ;  /* 0x0046980a01007387 */ /* 0x0041e80000100800 */
[----:B------:R-:W-:Y:S04]  /*e8d70*/  STL [R1+0x370], R0 ;  /* 0x0003700001007387 */ /* 0x000fe80000100800 */
[----:B0-----:R-:W2:Y:S04]  /*e8d80*/  LDL.LU R10, [R1+0x7e8] ;  /* 0x0007e800010a7983 */ /* 0x001ea80000300800 */
[----:B--2---:R0:W-:Y:S04]  /*e8d90*/  STL [R1+0x46a0], R10 ;  /* 0x0046a00a01007387 */ /* 0x0041e80000100800 */
[----:B0-----:R-:W2:Y:S04]  /*e8da0*/  LDL.LU R10, [R1+0x7d8] ;  /* 0x0007d800010a7983 */ /* 0x001ea80000300800 */
[----:B--2---:R0:W-:Y:S04]  /*e8db0*/  STL [R1+0x46a8], R10 ;  /* 0x0046a80a01007387 */ /* 0x0041e80000100800 */
[----:B0-----:R-:W2:Y:S04]  /*e8dc0*/  LDL.LU R10, [R1+0xaf8] ;  /* 0x000af800010a7983 */ /* 0x001ea80000300800 */
[----:B------:R-:W3:Y:S04]  /*e8dd0*/  LDL.LU R16, [R1+0x7f8] ;  /* 0x0007f80001107983 */ /* 0x000ee80000300800 */
[----:B---3--:R0:W-:Y:S04]  /*e8de0*/  STL [R1+0x469c], R16 ;  /* 0x00469c1001007387 */ /* 0x0081e80000100800 */
[----:B0-----:R-:W3:Y:S04]  /*e8df0*/  LDL.LU R16, [R1+0x7ec] ;  /* 0x0007ec0001107983 */ /* 0x001ee80000300800 */
[----:B---3--:R0:W-:Y:S04]  /*e8e00*/  STL [R1+0x46a4], R16 ;  /* 0x0046a41001007387 */ /* 0x0081e80000100800 */
[----:B0-----:R-:W3:Y:S04]  /*e8e10*/  LDL.LU R16, [R1+0x7dc] ;  /* 0x0007dc0001107983 */ /* 0x001ee80000300800 */
[----:B---3--:R0:W-:Y:S04]  /*e8e20*/  STL [R1+0x46ac], R16 ;  /* 0x0046ac1001007387 */ /* 0x0081e80000100800 */
[----:B0-----:R-:W2:Y:S04]  /*e8e30*/  LDL.LU R16, [R1+0xafc] ;  /* 0x000afc0001107983 */ /* 0x001ea80000300800 */
[----:B------:R-:W3:Y:S04]  /*e8e40*/  LDL.LU R11, [R1+0xaf4] ;  /* 0x000af400010b7983 */ /* 0x000ee80000300800 */
[----:B------:R-:W3:Y:S04]  /*e8e50*/  LDL.LU R15, [R1+0xaf0] ;  /* 0x000af000010f7983 */ /* 0x000ee80000300800 */
[----:B------:R-:W4:Y:S04]  /*e8e60*/  LDL.LU R25, [R1+0x7d0] ;  /* 0x0007d00001197983 */ /* 0x000f280000300800 */
[----:B------:R-:W2:Y:S04]  /*e8e70*/  LDL.LU R24, [R1+0x7e4] ;  /* 0x0007e40001187983 */ /* 0x000ea80000300800 */
[----:B--2---:R0:W-:Y:S04]  /*e8e80*/  STL [R1+0x4694], R24 ;  /* 0x0046941801007387 */ /* 0x0041e80000100800 */
[----:B0-----:R-:W4:Y:S04]  /*e8e90*/  LDL.LU R24, [R1+0x7d4] ;  /* 0x0007d40001187983 */ /* 0x001f280000300800 */
        /* <DEDUP_REMOVED lines=15> */
[----:B------:R-:W2:Y:S01]  /*e8f90*/  LDL.LU R28, [R1+0xa44] ;  /* 0x000a4400011c7983 */ /* 0x000ea20000300800 */
[----:B------:R-:W-:-:S03]  /*e8fa0*/  F2FP.PACK_AB R10, R16, R10 ;  /* 0x0000000a100a723e */ /* 0x000fc600000000ff */
        /* <DEDUP_REMOVED lines=18> */
[----:B---3--:R-:W-:Y:S02]  /*e90d0*/  F2FP.PACK_AB R15, R11, R15 ;  /* 0x0000000f0b0f723e */ /* 0x008fe400000000ff */
[----:B----4-:R-:W-:-:S02]  /*e90e0*/  F2FP.PACK_AB R25, R24, R25 ;  /* 0x000000191819723e */ /* 0x010fc400000000ff */
[----:B--2---:R-:W-:Y:S02]  /*e90f0*/  F2FP.PACK_AB R16, R10, R16 ;  /* 0x000000100a10723e */ /* 0x004fe400000000ff */
[----:B------:R-:W2:Y:S04]  /*e9100*/  LDL.LU R10, [R1+0x4cc] ;  /* 0x0004cc00010a7983 */ /* 0x000ea80000300800 */
[----:B------:R0:W-:Y:S04]  /*e9110*/  STL [R1+0x380], R16 ;  /* 0x0003801001007387 */ /* 0x0001e80000100800 */
[----:B0-----:R-:W2:Y:S04]  /*e9120*/  LDL.LU R16, [R1+0x4c8] ;  /* 0x0004c80001107983 */ /* 0x001ea80000300800 */
[----:B------:R-:W3:Y:S04]  /*e9130*/  LDL.LU R11, [R1+0x494] ;  /* 0x00049400010b7983 */ /* 0x000ee80000300800 */
[----:B------:R0:W-:Y:S04]  /*e9140*/  STL [R1+0x39c], R15 ;  /* 0x00039c0f01007387 */ /* 0x0001e80000100800 */
[----:B0-----:R-:W3:Y:S04]  /*e9150*/  LDL.LU R15, [R1+0x490] ;  /* 0x00049000010f7983 */ /* 0x001ee80000300800 */
[----:B------:R-:W4:Y:S04]  /*e9160*/  LDL.LU R24, [R1+0x4694] ;  /* 0x0046940001187983 */ /* 0x000f280000300800 */
[----:B------:R0:W-:Y:S04]  /*e9170*/  STL [R1+0x398], R25 ;  /* 0x0003981901007387 */ /* 0x0001e80000100800 */
[----:B0-----:R-:W2:Y:S01]  /*e9180*/  LDL.LU R25, [R1+0x4690] ;  /* 0x0046900001197983 */ /* 0x001ea20000300800 */
[----:B----4-:R-:W-:-:S03]  /*e9190*/  F2FP.PACK_AB R13, R24, R13 ;  /* 0x0000000d180d723e */ /* 0x010fc600000000ff */
[----:B------:R-:W4:Y:S01]  /*e91a0*/  LDL.LU R24, [R1+0x468c] ;  /* 0x00468c0001187983 */ /* 0x000f220000300800 */
[----:B------:R-:W-:Y:S02]  /*e91b0*/  F2FP.PACK_AB R27, R8, R27 ;  /* 0x0000001b081b723e */ /* 0x000fe400000000ff */
[----:B------:R-:W-:Y:S01]  /*e91c0*/  F2FP.PACK_AB R4, R4, R5 ;  /* 0x000000050404723e */ /* 0x000fe200000000ff */
[----:B------:R0:W-:Y:S01]  /*e91d0*/  STL [R1+0x394], R13 ;  /* 0x0003940d01007387 */ /* 0x0001e20000100800 */
[----:B------:R-:W-:Y:S02]  /*e91e0*/  F2FP.PACK_AB R26, R9, R26 ;  /* 0x0000001a091a723e */ /* 0x000fe400000000ff */
[----:B------:R-:W-:Y:S02]  /*e91f0*/  F2FP.PACK_AB R23, R2, R23 ;  /* 0x000000170217723e */ /* 0x000fe400000000ff */
[----:B------:R-:W-:Y:S02]  /*e9200*/  F2FP.PACK_AB R22, R3, R22 ;  /* 0x000000160316723e */ /* 0x000fe400000000ff */
[----:B--2---:R-:W-:Y:S01]  /*e9210*/  F2FP.PACK_AB R25, R12, R25 ;  /* 0x000000190c19723e */ /* 0x004fe200000000ff */
[----:B0-----:R-:W2:Y:S01]  /*e9220*/  LDL.LU R13, [R1+0x4688] ;  /* 0x00468800010d7983 */ /* 0x001ea20000300800 */
[----:B------:R-:W-:-:S03]  /*e9230*/  F2FP.PACK_AB R21, R0, R21 ;  /* 0x000000150015723e */ /* 0x000fc600000000ff */
[----:B------:R-:W-:Y:S01]  /*e9240*/  STL [R1+0x42cc], R27 ;  /* 0x0042cc1b01007387 */ /* 0x000fe20000100800 */
[----:B------:R-:W-:-:S03]  /*e9250*/  F2FP.PACK_AB R20, R28, R20 ;  /* 0x000000141c14723e */ /* 0x000fc600000000ff */
[----:B------:R0:W-:Y:S01]  /*e9260*/  STL [R1+0x390], R4 ;  /* 0x0003900401007387 */ /* 0x0001e20000100800 */
[----:B------:R-:W-:-:S03]  /*e9270*/  F2FP.PACK_AB R19, R6, R19 ;  /* 0x000000130613723e */ /* 0x000fc600000000ff */
[----:B------:R-:W-:Y:S01]  /*e9280*/  STL [R1+0x42d0], R26 ;  /* 0x0042d01a01007387 */ /* 0x000fe20000100800 */
[----:B------:R-:W-:-:S03]  /*e9290*/  F2FP.PACK_AB R18, R7, R18 ;  /* 0x000000120712723e */ /* 0x000fc600000000ff */
[----:B------:R-:W-:Y:S01]  /*e92a0*/  STL [R1+0x42d4], R25 ;  /* 0x0042d41901007387 */ /* 0x000fe20000100800 */
[----:B------:R-:W-:Y:S02]  /*e92b0*/  F2FP.PACK_AB R17, R14, R17 ;  /* 0x000000110e11723e */ /* 0x000fe400000000ff */
[----:B----4-:R-:W-:-:S05]  /*e92c0*/  F2FP.PACK_AB R24, R29, R24 ;  /* 0x000000181d18723e */ /* 0x010fca00000000ff */
[----:B------:R-:W-:Y:S04]  /*e92d0*/  STL [R1+0x42d8], R24 ;  /* 0x0042d81801007387 */ /* 0x000fe80000100800 */
[----:B------:R-:W-:Y:S04]  /*e92e0*/  STL [R1+0x42dc], R23 ;  /* 0x0042dc1701007387 */ /* 0x000fe80000100800 */
[----:B------:R-:W-:Y:S04]  /*e92f0*/  STL [R1+0x42e0], R22 ;  /* 0x0042e01601007387 */ /* 0x000fe80000100800 */
[----:B------:R-:W-:Y:S04]  /*e9300*/  STL [R1+0x42e4], R21 ;  /* 0x0042e41501007387 */ /* 0x000fe80000100800 */
[----:B------:R-:W-:Y:S04]  /*e9310*/  STL [R1+0x42e8], R20 ;  /* 0x0042e81401007387 */ /* 0x000fe80000100800 */
[----:B------:R-:W-:Y:S04]  /*e9320*/  STL [R1+0x42ec], R19 ;  /* 0x0042ec1301007387 */ /* 0x000fe80000100800 */
[----:B------:R-:W-:Y:S04]  /*e9330*/  STL [R1+0x42f0], R18 ;  /* 0x0042f01201007387 */ /* 0x000fe80000100800 */
[----:B------:R-:W4:Y:S04]  /*e9340*/  LDL.LU R12, [R1+0x4a4] ;  /* 0x0004a400010c7983 */ /* 0x000f280000300800 */
[----:B------:R-:W4:Y:S01]  /*e9350*/  LDL.LU R14, [R1+0x4a0] ;  /* 0x0004a000010e7983 */ /* 0x000f220000300800 */
[----:B------:R-:W-:-:S03]  /*e9360*/  F2FP.PACK_AB R16, R10, R16 ;  /* 0x000000100a10723e */ /* 0x000fc600000000ff */
[----:B------:R-:W-:Y:S01]  /*e9370*/  STL [R1+0x42f4], R17 ;  /* 0x0042f41101007387 */ /* 0x000fe20000100800 */
[----:B---3--:R-:W-:-:S03]  /*e9380*/  F2FP.PACK_AB R15, R11, R15 ;  /* 0x0000000f0b0f723e */ /* 0x008fc600000000ff */
[----:B------:R-:W2:Y:S04]  /*e9390*/  LDL.LU R9, [R1+0x4b4] ;  /* 0x0004b40001097983 */ /* 0x000ea80000300800 */
[----:B------:R1:W-:Y:S04]  /*e93a0*/  STL [R1+0x42f8], R16 ;  /* 0x0042f81001007387 */ /* 0x0003e80000100800 */
[----:B------:R-:W3:Y:S04]  /*e93b0*/  LDL.LU R8, [R1+0x4c4] ;  /* 0x0004c40001087983 */ /* 0x000ee80000300800 */
[----:B------:R-:W3:Y:S04]  /*e93c0*/  LDL.LU R5, [R1+0x68c] ;  /* 0x00068c0001057983 */ /* 0x000ee80000300800 */
[----:B------:R-:W3:Y:S04]  /*e93d0*/  LDL.LU R11, [R1+0x688] ;  /* 0x00068800010b7983 */ /* 0x000ee80000300800 */
[----:B0-----:R-:W3:Y:S04]  /*e93e0*/  LDL.LU R4, [R1+0x69c] ;  /* 0x00069c0001047983 */ /* 0x001ee80000300800 */
[----:B------:R-:W3:Y:S04]  /*e93f0*/  LDL.LU R10, [R1+0x698] ;  /* 0x00069800010a7983 */ /* 0x000ee80000300800 */
[----:B------:R-:W3:Y:S04]  /*e9400*/  LDL.LU R7, [R1+0x680] ;  /* 0x0006800001077983 */ /* 0x000ee80000300800 */
[----:B------:R-:W3:Y:S04]  /*e9410*/  LDL.LU R6, [R1+0x690] ;  /* 0x0006900001067983 */ /* 0x000ee80000300800 */
[----:B-1----:R-:W3:Y:S04]  /*e9420*/  LDL.LU R16, [R1+0x6b4] ;  /* 0x0006b40001107983 */ /* 0x002ee80000300800 */
[----:B------:R-:W3:Y:S04]  /*e9430*/  LDL.LU R17, [R1+0x80c] ;  /* 0x00080c0001117983 */ /* 0x000ee80000300800 */
        /* <DEDUP_REMOVED lines=15> */
[----:B------:R0:W-:Y:S04]  /*e9530*/  STL [R1+0x42fc], R15 ;  /* 0x0042fc0f01007387 */ /* 0x0001e80000100800 */
[----:B0-----:R-:W3:Y:S01]  /*e9540*/  LDL.LU R15, [R1+0x6a4] ;  /* 0x0006a400010f7983 */ /* 0x001ee20000300800 */
[----:B----4-:R-:W-:-:S03]  /*e9550*/  F2FP.PACK_AB R14, R12, R14 ;  /* 0x0000000e0c0e723e */ /* 0x010fc600000000ff */
[----:B------:R-:W4:Y:S04]  /*e9560*/  LDL.LU R12, [R1+0x4684] ;  /* 0x00468400010c7983 */ /* 0x000f280000300800 */
[----:B------:R0:W-:Y:S01]  /*e9570*/  STL [R1+0x4300], R14 ;  /* 0x0043000e01007387 */ /* 0x0001e20000100800 */
[----:B--2---:R-:W-:-:S03]  /*e9580*/  F2FP.PACK_AB R13, R9, R13 ;  /* 0x0000000d090d723e */ /* 0x004fc600000000ff */
[----:B0-----:R-:W2:Y:S04]  /*e9590*/  LDL.LU R14, [R1+0x694] ;  /* 0x00069400010e7983 */ /* 0x001ea80000300800 */
[----:B------:R-:W2:Y:S04]  /*e95a0*/  LDL.LU R9, [R1+0x4680] ;  /* 0x0046800001097983 */ /* 0x000ea80000300800 */
[----:B------:R0:W-:Y:S01]  /*e95b0*/  STL [R1+0x4304], R13 ;  /* 0x0043040d01007387 */ /* 0x0001e20000100800 */
[----:B---3--:R-:W-:-:S03]  /*e95c0*/  F2FP.PACK_AB R11, R5, R11 ;  /* 0x0000000b050b723e */ /* 0x008fc600000000ff */
[----:B0-----:R-:W3:Y:S01]  /*e95d0*/  LDL.LU R13, [R1+0x684] ;  /* 0x00068400010d7983 */ /* 0x001ee20000300800 */
[----:B------:R-:W-:Y:S02]  /*e95e0*/  F2FP.PACK_AB R10, R4, R10 ;  /* 0x0000000a040a723e */ /* 0x000fe400000000ff */
[----:B----4-:R-:W-:Y:S02]  /*e95f0*/  F2FP.PACK_AB R12, R8, R12 ;  /* 0x0000000c080c723e */ /* 0x010fe400000000ff */
[----:B------:R-:W4:Y:S04]  /*e9600*/  LDL.LU R8, [R1+0x467c] ;  /* 0x00467c0001087983 */ /* 0x000f280000300800 */
[----:B------:R0:W-:Y:S04]  /*e9610*/  STL [R1+0x4308], R12 ;  /* 0x0043080c01007387 */ /* 0x0001e80000100800 */
[----:B0-----:R-:W4:Y:S04]  /*e9620*/  LDL.LU R12, [R1+0x6bc] ;  /* 0x0006bc00010c7983 */ /* 0x001f280000300800 */
[----:B------:R-:W4:Y:S04]  /*e9630*/  LDL.LU R5, [R1+0x4678] ;  /* 0x0046780001057983 */ /* 0x000f280000300800 */
[----:B------:R0:W-:Y:S04]  /*e9640*/  STL [R1+0x430c], R11 ;  /* 0x00430c0b01007387 */ /* 0x0001e80000100800 */
[----:B0-----:R-:W4:Y:S04]  /*e9650*/  LDL.LU R11, [R1+0x6ac] ;  /* 0x0006ac00010b7983 */ /* 0x001f280000300800 */
[----:B------:R-:W4:Y:S01]  /*e9660*/  LDL.LU R4, [R1+0x4674] ;  /* 0x0046740001047983 */ /* 0x000f220000300800 */
[----:B---3--:R-:W-:-:S02]  /*e9670*/  F2FP.PACK_AB R7, R13, R7 ;  /* 0x000000070d07723e */ /* 0x008fc400000000ff */
[----:B--2---:R-:W-:Y:S01]  /*e9680*/  F2FP.PACK_AB R6, R14, R6 ;  /* 0x000000060e06723e */ /* 0x004fe200000000ff */
[----:B------:R-:W-:Y:S01]  /*e9690*/  STL [R1+0x4310], R10 ;  /* 0x0043100a01007387 */ /* 0x000fe20000100800 */
[----:B----4-:R-:W-:Y:S02]  /*e96a0*/  F2FP.PACK_AB R8, R12, R8 ;  /* 0x000000080c08723e */ /* 0x010fe400000000ff */
[----:B------:R-:W-:Y:S02]  /*e96b0*/  F2FP.PACK_AB R5, R15, R5 ;  /* 0x000000050f05723e */ /* 0x000fe400000000ff */
[----:B------:R-:W-:Y:S02]  /*e96c0*/  F2FP.PACK_AB R9, R11, R9 ;  /* 0x000000090b09723e */ /* 0x000fe400000000ff */
[----:B------:R-:W-:-:S03]  /*e96d0*/  F2FP.PACK_AB R4, R16, R4 ;  /* 0x000000041004723e */ /* 0x000fc600000000ff */
[----:B------:R-:W-:Y:S04]  /*e96e0*/  STL [R1+0x4314], R9 ;  /* 0x0043140901007387 */ /* 0x000fe80000100800 */
[----:B------:R-:W-:Y:S04]  /*e96f0*/  STL [R1+0x4318], R8 ;  /* 0x0043180801007387 */ /* 0x000fe80000100800 */
[----:B------:R-:W-:Y:S04]  /*e9700*/  STL [R1+0x431c], R7 ;  /* 0x00431c0701007387 */ /* 0x000fe80000100800 */
[----:B------:R0:W-:Y:S04]  /*e9710*/  STL [R1+0x4320], R6 ;  /* 0x0043200601007387 */ /* 0x0001e80000100800 */
[----:B------:R1:W-:Y:S04]  /*e9720*/  STL [R1+0x4324], R5 ;  /* 0x0043240501007387 */ /* 0x0003e80000100800 */
[----:B------:R2:W-:Y:S01]  /*e9730*/  STL [R1+0x4328], R4 ;  /* 0x0043280401007387 */ /* 0x0005e20000100800 */
[----:B0-----:R-:W-:-:S02]  /*e9740*/  F2FP.PACK_AB R6, R17, R18 ;  /* 0x000000121106723e */ /* 0x001fc400000000ff */
[----:B-1----:R-:W-:-:S03]  /*e9750*/  F2FP.PACK_AB R5, R19, R20 ;  /* 0x000000141305723e */ /* 0x002fc600000000ff */
[----:B------:R0:W-:Y:S01]  /*e9760*/  STL [R1+0xc], R6 ;  /* 0x00000c0601007387 */ /* 0x0001e20000100800 */
[----:B--2---:R-:W-:-:S03]  /*e9770*/  F2FP.PACK_AB R4, R21, R22 ;  /* 0x000000161504723e */ /* 0x004fc600000000ff */
[----:B------:R1:W-:Y:S04]  /*e9780*/  STL [R1+0x8], R5 ;  /* 0x0000080501007387 */ /* 0x0003e80000100800 */
[----:B------:R2:W-:Y:S01]  /*e9790*/  STL [R1+0x4], R4 ;  /* 0x0000040401007387 */ /* 0x0005e20000100800 */
[----:B0-----:R-:W-:Y:S02]  /*e97a0*/  F2FP.PACK_AB R6, R23, R24 ;  /* 0x000000181706723e */ /* 0x001fe400000000ff */
[----:B-1----:R-:W-:-:S03]  /*e97b0*/  F2FP.PACK_AB R5, R25, R26 ;  /* 0x0000001a1905723e */ /* 0x002fc600000000ff */
[----:B------:R-:W-:Y:S01]  /*e97c0*/  STL [R1], R6 ;  /* 0x0000000601007387 */ /* 0x000fe20000100800 */
[----:B--2---:R-:W-:-:S03]  /*e97d0*/  F2FP.PACK_AB R4, R27, R29 ;  /* 0x0000001d1b04723e */ /* 0x004fc600000000ff */
[----:B------:R-:W-:Y:S04]  /*e97e0*/  STL [R1+0x1c], R5 ;  /* 0x00001c0501007387 */ /* 0x000fe80000100800 */
[----:B------:R0:W-:Y:S04]  /*e97f0*/  STL [R1+0x18], R4 ;  /* 0x0000180401007387 */ /* 0x0001e80000100800 */
[----:B0-----:R-:W2:Y:S01]  /*e9800*/  LDL.LU R4, [R1+0x6d8] ;  /* 0x0006d80001047983 */ /* 0x001ea20000300800 */
[----:B------:R-:W-:Y:S02]  /*e9810*/  F2FP.PACK_AB R2, R2, R3 ;  /* 0x000000030202723e */ /* 0x000fe400000000ff */
[----:B------:R-:W-:-:S03]  /*e9820*/  F2FP.PACK_AB R0, R0, R28 ;  /* 0x0000001c0000723e */ /* 0x000fc600000000ff */
        /* <DEDUP_REMOVED lines=72> */
[----:B0-----:R-:W2:Y:S04]  /*e9cb0*/  LDL.LU R5, [R1+0xa5c] ;  /* 0x000a5c0001057983 */ /* 0x001ea80000300800 */
[----:B------:R-:W3:Y:S04]  /*e9cc0*/  LDL.LU R6, [R1+0x6e8] ;  /* 0x0006e80001067983 */ /* 0x000ee80000300800 */
[----:B------:R-:W4:Y:S04]  /*e9cd0*/  LDL.LU R7, [R1+0x6fc] ;  /* 0x0006fc0001077983 */ /* 0x000f280000300800 */
[----:B------:R-:W4:Y:S04]  /*e9ce0*/  LDL.LU R8, [R1+0x6f8] ;  /* 0x0006f80001087983 */ /* 0x000f280000300800 */
        /* <DEDUP_REMOVED lines=23> */
[----:B------:R-:W3:Y:S01]  /*e9e60*/  LDL.LU R28, [R1+0x870] ;  /* 0x00087000011c7983 */ /* 0x000ee20000300800 */
[----:B--2---:R-:W-:-:S03]  /*e9e70*/  F2FP.PACK_AB R4, R5, R4 ;  /* 0x000000040504723e */ /* 0x004fc600000000ff */
        /* <DEDUP_REMOVED lines=69> */
[----:B------:R3:W-:Y:S02]  /*ea2d0*/  STL [R1+0x68], R4 ;  /* 0x0000680401007387 */ /* 0x0007e40000100800 */
[----:B---3--:R-:W-:Y:S02]  /*ea2e0*/  F2FP.PACK_AB R4, R9, R10 ;  /* 0x0000000a0904723e */ /* 0x008fe400000000ff */
[----:B--2---:R-:W-:Y:S02]  /*ea2f0*/  F2FP.PACK_AB R6, R5, R6 ;  /* 0x000000060506723e */ /* 0x004fe400000000ff */
[----:B----4-:R-:W-:-:S03]  /*ea300*/  F2FP.PACK_AB R5, R7, R8 ;  /* 0x000000080705723e */ /* 0x010fc600000000ff */
[----:B------:R0:W-:Y:S04]  /*ea310*/  STL [R1+0x64], R6 ;  /* 0x0000640601007387 */ /* 0x0001e80000100800 */
[----:B------:R1:W-:Y:S04]  /*ea320*/  STL [R1+0x60], R5 ;  /* 0x0000600501007387 */ /* 0x0003e80000100800 */
[----:B------:R2:W-:Y:S01]  /*ea330*/  STL [R1+0x7c], R4 ;  /* 0x00007c0401007387 */ /* 0x0005e20000100800 */
[----:B0-----:R-:W-:Y:S02]  /*ea340*/  F2FP.PACK_AB R6, R11, R12 ;  /* 0x0000000c0b06723e */ /* 0x001fe400000000ff */
[----:B-1----:R-:W-:-:S03]  /*ea350*/  F2FP.PACK_AB R5, R13, R14 ;  /* 0x0000000e0d05723e */ /* 0x002fc600000000ff */
[----:B------:R0:W-:Y:S01]  /*ea360*/  STL [R1+0x78], R6 ;  /* 0x0000780601007387 */ /* 0x0001e20000100800 */
[----:B--2---:R-:W-:-:S03]  /*ea370*/  F2FP.PACK_AB R4, R15, R16 ;  /* 0x000000100f04723e */ /* 0x004fc600000000ff */
        /* <DEDUP_REMOVED lines=10> */
[----:B------:R-:W-:Y:S01]  /*ea420*/  STL [R1+0x80], R6 ;  /* 0x0000800601007387 */ /* 0x000fe20000100800 */
        /* <DEDUP_REMOVED lines=833> */
[----:B0-----:R-:W2:Y:S01]  /*ed840*/  LDL.LU R4, [R1+0xbe8] ;  /* 0x000be80001047983 */ /* 0x001ea20000300800 */
[----:B------:R-:W3:Y:S03]  /*ed850*/  LDL.LU R5, [R1+0xc7c] ;  /* 0x000c7c0001057983 */ /* 0x000ee60000300800 */
        /* <DEDUP_REMOVED lines=35> */
[----:B0-----:R-:W2:Y:S01]  /*eda90*/  LDL.LU R5, [R1+0xbec] ;  /* 0x000bec0001057983 */ /* 0x001ea20000300800 */
[----:B------:R-:W3:Y:S02]  /*edaa0*/  LDL.LU R6, [R1+0xc78] ;  /* 0x000c780001067983 */ /* 0x000ee40000300800 */
[----:B------:R-:W4:Y:S02]  /*edab0*/  LDL.LU R7, [R1+0xc8c] ;  /* 0x000c8c0001077983 */ /* 0x000f240000300800 */
        /* <DEDUP_REMOVED lines=25> */
[----:B--2---:R-:W-:-:S02]  /*edc50*/  F2FP.PACK_AB R4, R5, R4 ;  /* 0x000000040504723e */ /* 0x004fc400000000ff */
[----:B------:R-:W2:Y:S03]  /*edc60*/  LDL.LU R5, [R1+0x43b4] ;  /* 0x0043b40001057983 */ /* 0x000ea60000300800 */
[----:B------:R0:W-:Y:S02]  /*edc70*/  STL [R1+0x2ac], R4 ;  /* 0x0002ac0401007387 */ /* 0x0001e40000100800 */
[----:B0-----:R-:W2:Y:S02]  /*edc80*/  LDL.LU R4, [R1+0x43b0] ;  /* 0x0043b00001047983 */ /* 0x001ea40000300800 */
[----:B--2---:R-:W-:Y:S02]  /*edc90*/  F2FP.PACK_AB R4, R5, R4 ;  /* 0x000000040504723e */ /* 0x004fe400000000ff */
[----:B------:R-:W2:Y:S03]  /*edca0*/  LDL.LU R5, [R1+0x43ac] ;  /* 0x0043ac0001057983 */ /* 0x000ea60000300800 */
[----:B------:R0:W-:Y:S02]  /*edcb0*/  STL [R1+0x2a8], R4 ;  /* 0x0002a80401007387 */ /* 0x0001e40000100800 */
[----:B0-----:R-:W2:Y:S02]  /*edcc0*/  LDL.LU R4, [R1+0x43a8] ;  /* 0x0043a80001047983 */ /* 0x001ea40000300800 */
        /* <DEDUP_REMOVED lines=62> */
[----:B------:R0:W-:Y:S01]  /*ee0b0*/  STL [R1+0x2e8], R4 ;  /* 0x0002e80401007387 */ /* 0x0001e20000100800 */
[----:B----4-:R-:W-:-:S02]  /*ee0c0*/  F2FP.PACK_AB R8, R7, R8 ;  /* 0x000000080708723e */ /* 0x010fc400000000ff */
[----:B---3--:R-:W-:Y:S02]  /*ee0d0*/  F2FP.PACK_AB R10, R9, R10 ;  /* 0x0000000a090a723e */ /* 0x008fe400000000ff */
[----:B------:R-:W-:Y:S01]  /*ee0e0*/  F2FP.PACK_AB R12, R11, R12 ;  /* 0x0000000c0b0c723e */ /* 0x000fe200000000ff */
[----:B0-----:R0:W5:Y:S01]  /*ee0f0*/  LDL.LU R4, [R1+0x4328] ;  /* 0x0043280001047983 */ /* 0x0011620000300800 */
[----:B------:R-:W-:Y:S02]  /*ee100*/  F2FP.PACK_AB R14, R13, R14 ;  /* 0x0000000e0d0e723e */ /* 0x000fe400000000ff */
[----:B------:R-:W-:Y:S02]  /*ee110*/  F2FP.PACK_AB R16, R15, R16 ;  /* 0x000000100f10723e */ /* 0x000fe400000000ff */
[----:B------:R-:W-:Y:S02]  /*ee120*/  F2FP.PACK_AB R18, R17, R18 ;  /* 0x000000121112723e */ /* 0x000fe400000000ff */
[----:B------:R-:W-:-:S02]  /*ee130*/  F2FP.PACK_AB R20, R19, R20 ;  /* 0x000000141314723e */ /* 0x000fc400000000ff */
[----:B------:R-:W-:Y:S02]  /*ee140*/  F2FP.PACK_AB R22, R21, R22 ;  /* 0x000000161516723e */ /* 0x000fe400000000ff */
[----:B------:R-:W-:Y:S02]  /*ee150*/  F2FP.PACK_AB R24, R23, R24 ;  /* 0x000000181718723e */ /* 0x000fe400000000ff */
[----:B------:R-:W-:Y:S02]  /*ee160*/  F2FP.PACK_AB R26, R25, R26 ;  /* 0x0000001a191a723e */ /* 0x000fe400000000ff */
[----:B------:R-:W-:Y:S02]  /*ee170*/  F2FP.PACK_AB R29, R27, R29 ;  /* 0x0000001d1b1d723e */ /* 0x000fe400000000ff */
[----:B------:R-:W-:Y:S02]  /*ee180*/  F2FP.PACK_AB R0, R0, R28 ;  /* 0x0000001c0000723e */ /* 0x000fe400000000ff */
[----:B------:R-:W-:-:S02]  /*ee190*/  F2FP.PACK_AB R2, R2, R3 ;  /* 0x000000030202723e */ /* 0x000fc400000000ff */
[----:B--2---:R-:W-:Y:S02]  /*ee1a0*/  F2FP.PACK_AB R6, R5, R6 ;  /* 0x000000060506723e */ /* 0x004fe400000000ff */
[----:B------:R0:W5:Y:S03]  /*ee1b0*/  LDL.LU R5, [R1+0x4324] ;  /* 0x0043240001057983 */ /* 0x0001660000300800 */
[----:B------:R1:W-:Y:S02]  /*ee1c0*/  STL [R1+0x2e4], R6 ;  /* 0x0002e40601007387 */ /* 0x0003e40000100800 */
[----:B-1----:R0:W5:Y:S01]  /*ee1d0*/  LDL.LU R6, [R1+0x4320] ;  /* 0x0043200001067983 */ /* 0x0021620000300800 */
[----:B------:R0:W5:Y:S02]  /*ee1e0*/  LDL.LU R7, [R1+0x431c] ;  /* 0x00431c0001077983 */ /* 0x0001640000300800 */
        /* <DEDUP_REMOVED lines=31> */
[----:B------:R0:W-:Y:S01]  /*ee3e0*/  STL [R1+0x310], R0 ;  /* 0x0003100001007387 */ /* 0x0001e20000100800 */
[----:B------:R0:W-:Y:S02]  /*ee3f0*/  STL [R1+0x314], R2 ;  /* 0x0003140201007387 */ /* 0x0001e40000100800 */
.L_x_0:
[----:B-----5:R-:W-:Y:S04]  /*ee400*/  STL.64 [R1+0x4408], R6 ;  /* 0x0044080601007387 */ /* 0x020fe80000100a00 */
[----:B------:R1:W-:Y:S04]  /*ee410*/  STL.64 [R1+0x4400], R4 ;  /* 0x0044000401007387 */ /* 0x0003e80000100a00 */
[----:B-1----:R-:W2:Y:S04]  /*ee420*/  LDL.LU R4, [R1+0x2a0] ;  /* 0x0002a00001047983 */ /* 0x002ea80000300800 */
[----:B------:R-:W2:Y:S04]  /*ee430*/  LDL.LU R5, [R1+0x2a4] ;  /* 0x0002a40001057983 */ /* 0x000ea80000300800 */
[----:B------:R-:W3:Y:S04]  /*ee440*/  LDL.LU R6, [R1+0x2a8] ;  /* 0x0002a80001067983 */ /* 0x000ee80000300800 */
[----:B------:R-:W3:Y:S04]  /*ee450*/  LDL.LU R7, [R1+0x2ac] ;  /* 0x0002ac0001077983 */ /* 0x000ee80000300800 */
[----:B0-----:R-:W0:Y:S04]  /*ee460*/  S2R R3, SR_TID.X ;  /* 0x0000000000037919 */ /* 0x001e280000002100 */
[----:B------:R-:W-:Y:S06]  /*ee470*/  BAR.SYNC.DEFER_BLOCKING 0x0 ;  /* 0x0000000000007b1d */ /* 0x000fec0000010000 */
[----:B---3--:R-:W-:Y:S04]  /*ee480*/  STL.64 [R1+0x4588], R6 ;  /* 0x0045880601007387 */ /* 0x008fe80000100a00 */
[----:B--2---:R-:W-:Y:S04]  /*ee490*/  STL.64 [R1+0x4580], R4 ;  /* 0x0045800401007387 */ /* 0x004fe80000100a00 */
[----:B------:R-:W-:Y:S04]  /*ee4a0*/  STL.64 [R1+0x43f8], R10 ;  /* 0x0043f80a01007387 */ /* 0x000fe80000100a00 */
[----:B------:R1:W-:Y:S04]  /*ee4b0*/  STL.64 [R1+0x43f0], R8 ;  /* 0x0043f00801007387 */ /* 0x0003e80000100a00 */
[----:B-1----:R-:W2:Y:S04]  /*ee4c0*/  LDL.LU R8, [R1+0x2b0] ;  /* 0x0002b00001087983 */ /* 0x002ea80000300800 */
[----:B------:R-:W2:Y:S04]  /*ee4d0*/  LDL.LU R9, [R1+0x2b4] ;  /* 0x0002b40001097983 */ /* 0x000ea80000300800 */
[----:B------:R-:W3:Y:S04]  /*ee4e0*/  LDL.LU R10, [R1+0x2b8] ;  /* 0x0002b800010a7983 */ /* 0x000ee80000300800 */
[----:B------:R-:W3:Y:S04]  /*ee4f0*/  LDL.LU R11, [R1+0x2bc] ;  /* 0x0002bc00010b7983 */ /* 0x000ee80000300800 */
[----:B------:R-:W4:Y:S04]  /*ee500*/  LDL.LU R28, [R1+0x2f4] ;  /* 0x0002f400011c7983 */ /* 0x000f280000300800 */
[----:B------:R-:W4:Y:S04]  /*ee510*/  LDL.LU R2, [R1+0x2f8] ;  /* 0x0002f80001027983 */ /* 0x000f280000300800 */
[----:B------:R-:W4:Y:S04]  /*ee520*/  LDL.LU R0, [R1+0x2fc] ;  /* 0x0002fc0001007983 */ /* 0x000f280000300800 */
[----:B------:R-:W4:Y:S04]  /*ee530*/  LDL.LU R29, [R1+0x2f0] ;  /* 0x0002f000011d7983 */ /* 0x000f280000300800 */
[----:B---3--:R-:W-:Y:S04]  /*ee540*/  STL.64 [R1+0x4598], R10 ;  /* 0x0045980a01007387 */ /* 0x008fe80000100a00 */
[----:B--2---:R1:W-:Y:S04]  /*ee550*/  STL.64 [R1+0x4590], R8 ;  /* 0x0045900801007387 */ /* 0x0043e80000100a00 */
[----:B------:R-:W2:Y:S04]  /*ee560*/  LDL.LU R4, [R1+0x300] ;  /* 0x0003000001047983 */ /* 0x000ea80000300800 */
[----:B------:R-:W2:Y:S04]  /*ee570*/  LDL.LU R5, [R1+0x304] ;  /* 0x0003040001057983 */ /* 0x000ea80000300800 */
[----:B------:R-:W2:Y:S04]  /*ee580*/  LDL.LU R6, [R1+0x308] ;  /* 0x0003080001067983 */ /* 0x000ea80000300800 */
[----:B------:R-:W2:Y:S04]  /*ee590*/  LDL.LU R7, [R1+0x30c] ;  /* 0x00030c0001077983 */ /* 0x000ea80000300800 */
[----:B-1----:R-:W3:Y:S04]  /*ee5a0*/  LDL.LU R8, [R1+0x310] ;  /* 0x0003100001087983 */ /* 0x002ee80000300800 */
[----:B------:R-:W3:Y:S04]  /*ee5b0*/  LDL.LU R9, [R1+0x314] ;  /* 0x0003140001097983 */ /* 0x000ee80000300800 */
[----:B------:R-:W3:Y:S04]  /*ee5c0*/  LDL.LU R10, [R1+0x318] ;  /* 0x00031800010a7983 */ /* 0x000ee80000300800 */
[----:B------:R-:W3:Y:S04]  /*ee5d0*/  LDL.LU R11, [R1+0x31c] ;  /* 0x00031c00010b7983 */ /* 0x000ee80000300800 */
[----:B------:R-:W-:Y:S04]  /*ee5e0*/  STL.64 [R1+0x43e8], R14 ;  /* 0x0043e80e01007387 */ /* 0x000fe80000100a00 */
[----:B------:R1:W-:Y:S04]  /*ee5f0*/  STL.64 [R1+0x43e0], R12 ;  /* 0x0043e00c01007387 */ /* 0x0003e80000100a00 */
        /* <DEDUP_REMOVED lines=10> */
[----:B------:R1:W-:Y:S04]  /*ee6a0*/  STL.64 [R1+0x43c8], R22 ;  /* 0x0043c81601007387 */ /* 0x0003e80000100a00 */
[----:B-1----:R-:W3:Y:S04]  /*ee6b0*/  LDL.LU R22, [R1+0x2e8] ;  /* 0x0002e80001167983 */ /* 0x002ee80000300800 */
[----:B------:R-:W3:Y:S04]  /*ee6c0*/  LDL.LU R23, [R1+0x2ec] ;  /* 0x0002ec0001177983 */ /* 0x000ee80000300800 */
[----:B------:R1:W-:Y:S04]  /*ee6d0*/  STL.64 [R1+0x43c0], R20 ;  /* 0x0043c01401007387 */ /* 0x0003e80000100a00 */
[----:B-1----:R-:W3:Y:S04]  /*ee6e0*/  LDL.LU R20, [R1+0x2e0] ;  /* 0x0002e00001147983 */ /* 0x002ee80000300800 */
[----:B------:R-:W3:Y:S04]  /*ee6f0*/  LDL.LU R21, [R1+0x2e4] ;  /* 0x0002e40001157983 */ /* 0x000ee80000300800 */
[----:B------:R4:W-:Y:S04]  /*ee700*/  STL.64 [R1+0x43b8], R26 ;  /* 0x0043b81a01007387 */ /* 0x0009e80000100a00 */
[----:B------:R1:W-:Y:S01]  /*ee710*/  STL.64 [R1+0x43b0], R24 ;  /* 0x0043b01801007387 */ /* 0x0003e20000100a00 */
[----:B----4-:R-:W-:-:S02]  /*ee720*/  IMAD.MOV.U32 R27, RZ, RZ, R0 ;  /* 0x000000ffff1b7224 */ /* 0x010fc400078e0000 */
[C---:B0-----:R-:W-:Y:S02]  /*ee730*/  IMAD.SHL.U32 R0, R3.reuse, 0x100, RZ ;  /* 0x0000010003007824 */ /* 0x041fe400078e00ff */
[----:B------:R-:W-:Y:S02]  /*ee740*/  IMAD.MOV.U32 R26, RZ, RZ, R2 ;  /* 0x000000ffff1a7224 */ /* 0x000fe400078e0002 */
[C---:B------:R-:W-:Y:S01]  /*ee750*/  IMAD.SHL.U32 R2, R3.reuse, 0x20, RZ ;  /* 0x0000002003027824 */ /* 0x040fe200078e00ff */
[----:B------:R-:W-:Y:S01]  /*ee760*/  LOP3.LUT R0, R0, 0x1800, RZ, 0xc0, !PT ;  /* 0x0000180000007812 */ /* 0x000fe200078ec0ff */
[----:B-1----:R-:W-:Y:S02]  /*ee770*/  IMAD.MOV.U32 R24, RZ, RZ, R29 ;  /* 0x000000ffff187224 */ /* 0x002fe400078e001d */
[----:B------:R-:W-:Y:S01]  /*ee780*/  IMAD.MOV.U32 R25, RZ, RZ, R28 ;  /* 0x000000ffff197224 */ /* 0x000fe200078e001c */
[----:B------:R-:W-:Y:S01]  /*ee790*/  LOP3.LUT R0, R0, 0x460, R2, 0xf8, !PT ;  /* 0x0000046000007812 */ /* 0x000fe200078ef802 */
[----:B------:R-:W-:-:S05]  /*ee7a0*/  IMAD.SHL.U32 R2, R3, 0x4, RZ ;  /* 0x0000000403027824 */ /* 0x000fca00078e00ff */
[----:B------:R-:W-:-:S05]  /*ee7b0*/  LOP3.LUT R0, R0, 0x70, R2, 0x78, !PT ;  /* 0x0000007000007812 */ /* 0x000fca00078e7802 */
[----:B--2---:R-:W-:Y:S04]  /*ee7c0*/  STS.128 [R0+0x80], R4 ;  /* 0x0000800400007388 */ /* 0x004fe80000000c00 */
[----:B---3--:R0:W-:Y:S04]  /*ee7d0*/  STS.128 [R0], R8 ;  /* 0x0000000800007388 */ /* 0x0081e80000000c00 */
[----:B0-----:R-:W2:Y:S04]  /*ee7e0*/  LDL.LU.64 R10, [R1+0x4598] ;  /* 0x00459800010a7983 */ /* 0x001ea80000300a00 */
[----:B------:R-:W2:Y:S04]  /*ee7f0*/  LDL.LU.64 R8, [R1+0x4590] ;  /* 0x0045900001087983 */ /* 0x000ea80000300a00 */
[----:B------:R-:W3:Y:S04]  /*ee800*/  LDL.LU.64 R6, [R1+0x4588] ;  /* 0x0045880001067983 */ /* 0x000ee80000300a00 */
[----:B------:R-:W3:Y:S01]  /*ee810*/  LDL.LU.64 R4, [R1+0x4580] ;  /* 0x0045800001047983 */ /* 0x000ee20000300a00 */
[C---:B------:R-:W-:Y:S01]  /*ee820*/  LOP3.LUT R28, R3.reuse, 0x3f, RZ, 0xc0, !PT ;  /* 0x0000003f031c7812 */ /* 0x040fe200078ec0ff */
[----:B------:R-:W-:-:S02]  /*ee830*/  IMAD.SHL.U32 R3, R3, 0x400, RZ ;  /* 0x0000040003037824 */ /* 0x000fc400078e00ff */
[----:B------:R-:W-:Y:S03]  /*ee840*/  STS.128 [R0+0x100], R24 ;  /* 0x0001001800007388 */ /* 0x000fe60000000c00 */
[----:B------:R-:W-:Y:S01]  /*ee850*/  LOP3.LUT R3, R3, 0x1800, RZ, 0xc0, !PT ;  /* 0x0000180003037812 */ /* 0x000fe200078ec0ff */
[----:B------:R-:W-:Y:S04]  /*ee860*/  STS.128 [R0+0x280], R12 ;  /* 0x0002800c00007388 */ /* 0x000fe80000000c00 */
[----:B------:R-:W-:-:S05]  /*ee870*/  IMAD R3, R28, 0x10, R3 ;  /* 0x000000101c037824 */ /* 0x000fca00078e0203 */
[C---:B------:R-:W-:Y:S02]  /*ee880*/  LOP3.LUT R28, R3.reuse, 0x20, RZ, 0x3c, !PT ;  /* 0x00000020031c7812 */ /* 0x040fe400078e3cff */
[C---:B------:R-:W-:Y:S02]  /*ee890*/  LOP3.LUT R29, R3.reuse, 0x40, RZ, 0x3c, !PT ;  /* 0x00000040031d7812 */ /* 0x040fe400078e3cff */
[----:B------:R-:W-:Y:S01]  /*ee8a0*/  LOP3.LUT R2, R3, 0x60, RZ, 0x3c, !PT ;  /* 0x0000006003027812 */ /* 0x000fe200078e3cff */
[----:B------:R-:W-:Y:S04]  /*ee8b0*/  STS.128 [R0+0x200], R16 ;  /* 0x0002001000007388 */ /* 0x000fe80000000c00 */
[----:B------:R-:W-:Y:S04]  /*ee8c0*/  STS.128 [R0+0x180], R20 ;  /* 0x0001801400007388 */ /* 0x000fe80000000c00 */
[----:B--2---:R-:W-:Y:S04]  /*ee8d0*/  STS.128 [R0+0x300], R8 ;  /* 0x0003000800007388 */ /* 0x004fe80000000c00 */
[----:B---3--:R-:W-:Y:S04]  /*ee8e0*/  STS.128 [R0+0x380], R4 ;  /* 0x0003800400007388 */ /* 0x008fe80000000c00 */
[----:B------:R-:W-:Y:S06]  /*ee8f0*/  BAR.SYNC.DEFER_BLOCKING 0x0 ;  /* 0x0000000000007b1d */ /* 0x000fec0000010000 */
[----:B------:R-:W0:Y:S04]  /*ee900*/  LDS.128 R8, [R3] ;  /* 0x0000000003087984 */ /* 0x000e280000000c00 */
[----:B------:R-:W1:Y:S04]  /*ee910*/  LDS.128 R12, [R3+0x400] ;  /* 0x00040000030c7984 */ /* 0x000e680000000c00 */
[----:B------:R-:W2:Y:S04]  /*ee920*/  LDS.128 R4, [R28] ;  /* 0x000000001c047984 */ /* 0x000ea80000000c00 */
[----:B0-----:R0:W-:Y:S04]  /*ee930*/  STL.64 [R1+0x2a0], R8 ;  /* 0x0002a00801007387 */ /* 0x0011e80000100a00 */
[----:B------:R3:W-:Y:S04]  /*ee940*/  STL.64 [R1+0x2a8], R10 ;  /* 0x0002a80a01007387 */ /* 0x0007e80000100a00 */
[----:B0-----:R-:W4:Y:S04]  /*ee950*/  LDL.LU R8, [R1+0x1c0] ;  /* 0x0001c00001087983 */ /* 0x001f280000300800 */
[----:B-1----:R0:W-:Y:S04]  /*ee960*/  STL.64 [R1+0x2e0], R12 ;  /* 0x0002e00c01007387 */ /* 0x0021e80000100a00 */
[----:B------:R1:W-:Y:S04]  /*ee970*/  STL.64 [R1+0x2e8], R14 ;  /* 0x0002e80e01007387 */ /* 0x0003e80000100a00 */
[----:B--2---:R-:W-:Y:S04]  /*ee980*/  STL.64 [R1+0x2b0], R4 ;  /* 0x0002b00401007387 */ /* 0x004fe80000100a00 */
[----:B------:R-:W-:Y:S04]  /*ee990*/  STL.64 [R1+0x2b8], R6 ;  /* 0x0002b80601007387 */ /* 0x000fe80000100a00 */
[----:B------:R-:W4:Y:S04]  /*ee9a0*/  LDL.LU R9, [R1+0x1c4] ;  /* 0x0001c40001097983 */ /* 0x000f280000300800 */
[----:B---3--:R-:W2:Y:S04]  /*ee9b0*/  LDL.LU R10, [R1+0x1c8] ;  /* 0x0001c800010a7983 */ /* 0x008ea80000300800 */
[----:B------:R-:W2:Y:S04]  /*ee9c0*/  LDL.LU R11, [R1+0x1cc] ;  /* 0x0001cc00010b7983 */ /* 0x000ea80000300800 */
[----:B--2---:R-:W-:Y:S04]  /*ee9d0*/  STL.64 [R1+0x44e8], R10 ;  /* 0x0044e80a01007387 */ /* 0x004fe80000100a00 */
[----:B----4-:R-:W-:Y:S04]  /*ee9e0*/  STL.64 [R1+0x44e0], R8 ;  /* 0x0044e00801007387 */ /* 0x010fe80000100a00 */
[----:B0-----:R-:W2:Y:S04]  /*ee9f0*/  LDL.LU R12, [R1+0x1d0] ;  /* 0x0001d000010c7983 */ /* 0x001ea80000300800 */
[----:B------:R-:W2:Y:S04]  /*eea00*/  LDL.LU R13, [R1+0x1d4] ;  /* 0x0001d400010d7983 */ /* 0x000ea80000300800 */
[----:B-1----:R-:W3:Y:S04]  /*eea10*/  LDL.LU R14, [R1+0x1d8] ;  /* 0x0001d800010e7983 */ /* 0x002ee80000300800 */
        /* <DEDUP_REMOVED lines=50> */
[----:B--2---:R-:W-:Y:S04]  /*eed40*/  STL.64 [R1+0x4570], R12 ;  /* 0x0045700c01007387 */ /* 0x004fe80000100a00 */
[----:B------:R-:W0:Y:S04]  /*eed50*/  LDS.128 R12, [R28+0x400] ;  /* 0x000400001c0c7984 */ /* 0x000e280000000c00 */
[----:B------:R-:W2:Y:S04]  /*eed60*/  LDL.LU R16, [R1+0x1e0] ;  /* 0x0001e00001107983 */ /* 0x000ea80000300800 */
[----:B------:R-:W2:Y:S04]  /*eed70*/  LDL.LU R17, [R1+0x1e4] ;  /* 0x0001e40001117983 */ /* 0x000ea80000300800 */
[----:B------:R-:W2:Y:S04]  /*eed80*/  LDL.LU R18, [R1+0x1e8] ;  /* 0x0001e80001127983 */ /* 0x000ea80000300800 */
[----:B------:R-:W2:Y:S04]  /*eed90*/  LDL.LU R19, [R1+0x1ec] ;  /* 0x0001ec0001137983 */ /* 0x000ea80000300800 */
[----:B------:R-:W3:Y:S04]  /*eeda0*/  LDL.LU R24, [R1+0x200] ;  /* 0x0002000001187983 */ /* 0x000ee80000300800 */
[----:B------:R-:W3:Y:S04]  /*eedb0*/  LDL.LU R25, [R1+0x204] ;  /* 0x0002040001197983 */ /* 0x000ee80000300800 */
[----:B------:R-:W3:Y:S04]  /*eedc0*/  LDL.LU R26, [R1+0x208] ;  /* 0x00020800011a7983 */ /* 0x000ee80000300800 */
[----:B------:R-:W3:Y:S04]  /*eedd0*/  LDL.LU R27, [R1+0x20c] ;  /* 0x00020c00011b7983 */ /* 0x000ee80000300800 */
        /* <DEDUP_REMOVED lines=12> */
[----:B0-----:R-:W-:Y:S04]  /*eeea0*/  STL.64 [R1+0x2f0], R12 ;  /* 0x0002f00c01007387 */ /* 0x001fe80000100a00 */
[----:B------:R-:W-:Y:S04]  /*eeeb0*/  STL.64 [R1+0x2f8], R14 ;  /* 0x0002f80e01007387 */ /* 0x000fe80000100a00 */
[----:B------:R-:W0:Y:S04]  /*eeec0*/  LDS.128 R12, [R29] ;  /* 0x000000001d0c7984 */ /* 0x000e280000000c00 */
[----:B0-----:R-:W-:Y:S04]  /*eeed0*/  STL.64 [R1+0x2c0], R12 ;  /* 0x0002c00c01007387 */ /* 0x001fe80000100a00 */
[----:B------:R-:W-:Y:S04]  /*eeee0*/  STL.64 [R1+0x2c8], R14 ;  /* 0x0002c80e01007387 */ /* 0x000fe80000100a00 */
[----:B------:R-:W0:Y:S04]  /*eeef0*/  LDS.128 R12, [R29+0x400] ;  /* 0x000400001d0c7984 */ /* 0x000e280000000c00 */
[----:B0-----:R-:W-:Y:S04]  /*eef00*/  STL.64 [R1+0x300], R12 ;  /* 0x0003000c01007387 */ /* 0x001fe80000100a00 */
[----:B------:R-:W-:Y:S04]  /*eef10*/  STL.64 [R1+0x308], R14 ;  /* 0x0003080e01007387 */ /* 0x000fe80000100a00 */
[----:B------:R-:W0:Y:S04]  /*eef20*/  LDS.128 R12, [R2] ;  /* 0x00000000020c7984 */ /* 0x000e280000000c00 */
[----:B0-----:R-:W-:Y:S04]  /*eef30*/  STL.64 [R1+0x2d0], R12 ;  /* 0x0002d00c01007387 */ /* 0x001fe80000100a00 */
[----:B------:R-:W-:Y:S04]  /*eef40*/  STL.64 [R1+0x2d8], R14 ;  /* 0x0002d80e01007387 */ /* 0x000fe80000100a00 */
[----:B------:R-:W0:Y:S04]  /*eef50*/  LDS.128 R12, [R2+0x400] ;  /* 0x00040000020c7984 */ /* 0x000e280000000c00 */
[----:B0-----:R-:W-:Y:S04]  /*eef60*/  STL.64 [R1+0x310], R12 ;  /* 0x0003100c01007387 */ /* 0x001fe80000100a00 */
[----:B------:R0:W-:Y:S04]  /*eef70*/  STL.64 [R1+0x318], R14 ;  /* 0x0003180e01007387 */ /* 0x0001e80000100a00 */
[----:B0-----:R-:W2:Y:S04]  /*eef80*/  LDL.LU.64 R14, [R1+0x4578] ;  /* 0x00457800010e7983 */ /* 0x001ea80000300a00 */
[----:B------:R-:W2:Y:S04]  /*eef90*/  LDL.LU.64 R12, [R1+0x4570] ;  /* 0x00457000010c7983 */ /* 0x000ea80000300a00 */
[----:B------:R-:W-:Y:S06]  /*eefa0*/  BAR.SYNC.DEFER_BLOCKING 0x0 ;  /* 0x0000000000007b1d */ /* 0x000fec0000010000 */
[----:B--2---:R0:W-:Y:S04]  /*eefb0*/  STS.128 [R0], R12 ;  /* 0x0000000c00007388 */ /* 0x0041e80000000c00 */
[----:B0-----:R-:W2:Y:S04]  /*eefc0*/  LDL.LU.64 R14, [R1+0x4568] ;  /* 0x00456800010e7983 */ /* 0x001ea80000300a00 */
[----:B------:R-:W2:Y:S04]  /*eefd0*/  LDL.LU.64 R12, [R1+0x4560] ;  /* 0x00456000010c7983 */ /* 0x000ea80000300a00 */
[----:B--2---:R0:W-:Y:S04]  /*eefe0*/  STS.128 [R0+0x80], R12 ;  /* 0x0000800c00007388 */ /* 0x0041e80000000c00 */
        /* <DEDUP_REMOVED lines=17> */
[----:B--2---:R-:W-:Y:S04]  /*ef100*/  STS.128 [R0+0x380], R12 ;  /* 0x0003800c00007388 */ /* 0x004fe80000000c00 */
[----:B------:R-:W-:Y:S06]  /*ef110*/  BAR.SYNC.DEFER_BLOCKING 0x0 ;  /* 0x0000000000007b1d */ /* 0x000fec0000010000 */
        /* <DEDUP_REMOVED lines=22> */
[----:B------:R-:W-:Y:S06]  /*ef280*/  BAR.SYNC.DEFER_BLOCKING 0x0 ;  /* 0x0000000000007b1d */ /* 0x000fec0000010000 */
[----:B----4-:R-:W-:Y:S04]  /*ef290*/  STS.128 [R0], R8 ;  /* 0x0000000800007388 */ /* 0x010fe80000000c00 */
[----:B------:R-:W-:Y:S04]  /*ef2a0*/  STS.128 [R0+0x100], R20 ;  /* 0x0001001400007388 */ /* 0x000fe80000000c00 */
[----:B0-----:R-:W-:Y:S04]  /*ef2b0*/  STL.64 [R1+0x290], R12 ;  /* 0x0002900c01007387 */ /* 0x001fe80000100a00 */
[----:B------:R0:W-:Y:S04]  /*ef2c0*/  STL.64 [R1+0x298], R14 ;  /* 0x0002980e01007387 */ /* 0x0001e80000100a00 */
[----:B0-----:R-:W2:Y:S04]  /*ef2d0*/  LDL.LU.64 R14, [R1+0x44f8] ;  /* 0x0044f800010e7983 */ /* 0x001ea80000300a00 */
[----:B------:R-:W2:Y:S04]  /*ef2e0*/  LDL.LU.64 R12, [R1+0x44f0] ;  /* 0x0044f000010c7983 */ /* 0x000ea80000300a00 */
[----:B------:R-:W4:Y:S04]  /*ef2f0*/  LDL.LU.64 R10, [R1+0x44e8] ;  /* 0x0044e800010a7983 */ /* 0x000f280000300a00 */
[----:B------:R-:W4:Y:S04]  /*ef300*/  LDL.LU.64 R8, [R1+0x44e0] ;  /* 0x0044e00001087983 */ /* 0x000f280000300a00 */
[----:B------:R-:W4:Y:S04]  /*ef310*/  LDL.LU R20, [R1+0x130] ;  /* 0x0001300001147983 */ /* 0x000f280000300800 */
[----:B------:R-:W4:Y:S04]  /*ef320*/  LDL.LU R21, [R1+0x134] ;  /* 0x0001340001157983 */ /* 0x000f280000300800 */
[----:B------:R-:W4:Y:S04]  /*ef330*/  LDL.LU R22, [R1+0x138] ;  /* 0x0001380001167983 */ /* 0x000f280000300800 */
[----:B------:R-:W4:Y:S04]  /*ef340*/  LDL.LU R23, [R1+0x13c] ;  /* 0x00013c0001177983 */ /* 0x000f280000300800 */
[----:B---3--:R0:W-:Y:S04]  /*ef350*/  STS.128 [R0+0x80], R24 ;  /* 0x0000801800007388 */ /* 0x0081e80000000c00 */
[----:B------:R1:W-:Y:S04]  /*ef360*/  STS.128 [R0+0x300], R4 ;  /* 0x0003000400007388 */ /* 0x0003e80000000c00 */
[----:B------:R-:W-:Y:S04]  /*ef370*/  STS.128 [R0+0x180], R16 ;  /* 0x0001801000007388 */ /* 0x000fe80000000c00 */
[----:B--2---:R-:W-:Y:S04]  /*ef380*/  STS.128 [R0+0x200], R12 ;  /* 0x0002000c00007388 */ /* 0x004fe80000000c00 */
[----:B----4-:R-:W-:Y:S04]  /*ef390*/  STS.128 [R0+0x280], R8 ;  /* 0x0002800800007388 */ /* 0x010fe80000000c00 */
[----:B------:R-:W-:Y:S04]  /*ef3a0*/  STL.64 [R1+0x4488], R22 ;  /* 0x0044881601007387 */ /* 0x000fe80000100a00 */
[----:B------:R2:W-:Y:S04]  /*ef3b0*/  STL.64 [R1+0x4480], R20 ;  /* 0x0044801401007387 */ /* 0x0005e80000100a00 */
[----:B0-----:R-:W3:Y:S04]  /*ef3c0*/  LDL.LU R24, [R1+0x140] ;  /* 0x0001400001187983 */ /* 0x001ee80000300800 */
[----:B------:R-:W3:Y:S04]  /*ef3d0*/  LDL.LU R25, [R1+0x144] ;  /* 0x0001440001197983 */ /* 0x000ee80000300800 */
[----:B------:R-:W4:Y:S04]  /*ef3e0*/  LDL.LU R26, [R1+0x148] ;  /* 0x00014800011a7983 */ /* 0x000f280000300800 */
[----:B------:R-:W4:Y:S04]  /*ef3f0*/  LDL.LU R27, [R1+0x14c] ;  /* 0x00014c00011b7983 */ /* 0x000f280000300800 */
[----:B-1----:R-:W2:Y:S04]  /*ef400*/  LDL.LU R4, [R1+0x1a0] ;  /* 0x0001a00001047983 */ /* 0x002ea80000300800 */
[----:B------:R-:W2:Y:S04]  /*ef410*/  LDL.LU R5, [R1+0x1a4] ;  /* 0x0001a40001057983 */ /* 0x000ea80000300800 */
[----:B------:R-:W2:Y:S04]  /*ef420*/  LDL.LU R6, [R1+0x1a8] ;  /* 0x0001a80001067983 */ /* 0x000ea80000300800 */
[----:B------:R-:W2:Y:S04]  /*ef430*/  LDL.LU R7, [R1+0x1ac] ;  /* 0x0001ac0001077983 */ /* 0x000ea80000300800 */
[----:B----4-:R-:W-:Y:S04]  /*ef440*/  STL.64 [R1+0x4498], R26 ;  /* 0x0044981a01007387 */ /* 0x010fe80000100a00 */
[----:B---3--:R-:W-:Y:S04]  /*ef450*/  STL.64 [R1+0x4490], R24 ;  /* 0x0044901801007387 */ /* 0x008fe80000100a00 */
[----:B--2---:R-:W2:Y:S04]  /*ef460*/  LDL.LU R20, [R1+0x150] ;  /* 0x0001500001147983 */ /* 0x004ea80000300800 */
        /* <DEDUP_REMOVED lines=15> */
[----:B------:R-:W-:Y:S04]  /*ef560*/  STS.128 [R0+0x380], R4 ;  /* 0x0003800400007388 */ /* 0x000fe80000000c00 */
[----:B------:R-:W-:Y:S06]  /*ef570*/  BAR.SYNC.DEFER_BLOCKING 0x0 ;  /* 0x0000000000007b1d */ /* 0x000fec0000010000 */
        /* <DEDUP_REMOVED lines=8> */
[----:B------:R-:W0:Y:S04]  /*ef600*/  LDS.128 R20, [R3] ;  /* 0x0000000003147984 */ /* 0x000e280000000c00 */
        /* <DEDUP_REMOVED lines=42> */
[----:B0-----:R-:W-:Y:S04]  /*ef8b0*/  STL.64 [R1+0x210], R20 ;  /* 0x0002101401007387 */ /* 0x001fe80000100a00 */
[----:B------:R0:W-:Y:S04]  /*ef8c0*/  STL.64 [R1+0x218], R22 ;  /* 0x0002181601007387 */ /* 0x0001e80000100a00 */
[----:B0-----:R-:W2:Y:S04]  /*ef8d0*/  LDL.LU.64 R22, [R1+0x44d8] ;  /* 0x0044d80001167983 */ /* 0x001ea80000300a00 */
[----:B------:R-:W2:Y:S04]  /*ef8e0*/  LDL.LU.64 R20, [R1+0x44d0] ;  /* 0x0044d00001147983 */ /* 0x000ea80000300a00 */
        /* <DEDUP_REMOVED lines=9> */
[----:B------:R0:W-:Y:S04]  /*ef980*/  STS.128 [R0+0x180], R24 ;  /* 0x0001801800007388 */ /* 0x0001e80000000c00 */
[----:B0-----:R-:W3:Y:S04]  /*ef990*/  LDL.LU.64 R26, [R1+0x4498] ;  /* 0x00449800011a7983 */ /* 0x001ee80000300a00 */
[----:B------:R-:W3:Y:S04]  /*ef9a0*/  LDL.LU.64 R24, [R1+0x4490] ;  /* 0x0044900001187983 */ /* 0x000ee80000300a00 */
[----:B--2---:R0:W-:Y:S04]  /*ef9b0*/  STS.128 [R0+0x200], R20 ;  /* 0x0002001400007388 */ /* 0x0041e80000000c00 */
[----:B0-----:R-:W2:Y:S04]  /*ef9c0*/  LDL.LU.64 R22, [R1+0x4488] ;  /* 0x0044880001167983 */ /* 0x001ea80000300a00 */
[----:B------:R-:W2:Y:S04]  /*ef9d0*/  LDL.LU.64 R20, [R1+0x4480] ;  /* 0x0044800001147983 */ /* 0x000ea80000300a00 */
[----:B---3--:R-:W-:Y:S04]  /*ef9e0*/  STS.128 [R0+0x280], R24 ;  /* 0x0002801800007388 */ /* 0x008fe80000000c00 */
[----:B------:R-:W-:Y:S04]  /*ef9f0*/  STS.128 [R0+0x380], R16 ;  /* 0x0003801000007388 */ /* 0x000fe80000000c00 */
[----:B--2---:R-:W-:Y:S04]  /*efa00*/  STS.128 [R0+0x300], R20 ;  /* 0x0003001400007388 */ /* 0x004fe80000000c00 */
[----:B------:R-:W-:Y:S06]  /*efa10*/  BAR.SYNC.DEFER_BLOCKING 0x0 ;  /* 0x0000000000007b1d */ /* 0x000fec0000010000 */
[----:B------:R-:W0:Y:S04]  /*efa20*/  LDS.128 R20, [R3] ;  /* 0x0000000003147984 */ /* 0x000e280000000c00 */
[----:B------:R-:W1:Y:S04]  /*efa30*/  LDS.128 R16, [R3+0x400] ;  /* 0x0004000003107984 */ /* 0x000e680000000c00 */
[----:B------:R-:W2:Y:S04]  /*efa40*/  LDS.128 R24, [R28] ;  /* 0x000000001c187984 */ /* 0x000ea80000000c00 */
[----:B0-----:R-:W-:Y:S04]  /*efa50*/  STL.64 [R1+0x120], R20 ;  /* 0x0001201401007387 */ /* 0x001fe80000100a00 */
[----:B------:R-:W-:Y:S04]  /*efa60*/  STL.64 [R1+0x128], R22 ;  /* 0x0001281601007387 */ /* 0x000fe80000100a00 */
[----:B------:R-:W0:Y:S04]  /*efa70*/  LDS.128 R20, [R28+0x400] ;  /* 0x000400001c147984 */ /* 0x000e280000000c00 */
[----:B-1----:R-:W-:Y:S04]  /*efa80*/  STL.64 [R1+0x160], R16 ;  /* 0x0001601001007387 */ /* 0x002fe80000100a00 */
[----:B------:R-:W-:Y:S04]  /*efa90*/  STL.64 [R1+0x168], R18 ;  /* 0x0001681201007387 */ /* 0x000fe80000100a00 */
[----:B------:R-:W1:Y:S04]  /*efaa0*/  LDS.128 R16, [R29] ;  /* 0x000000001d107984 */ /* 0x000e680000000c00 */
[----:B--2---:R-:W-:Y:S04]  /*efab0*/  STL.64 [R1+0x130], R24 ;  /* 0x0001301801007387 */ /* 0x004fe80000100a00 */
[----:B------:R-:W-:Y:S04]  /*efac0*/  STL.64 [R1+0x138], R26 ;  /* 0x0001381a01007387 */ /* 0x000fe80000100a00 */
[----:B------:R-:W2:Y:S04]  /*efad0*/  LDS.128 R24, [R29+0x400] ;  /* 0x000400001d187984 */ /* 0x000ea80000000c00 */
[----:B0-----:R-:W-:Y:S04]  /*efae0*/  STL.64 [R1+0x170], R20 ;  /* 0x0001701401007387 */ /* 0x001fe80000100a00 */
[----:B------:R-:W-:Y:S04]  /*efaf0*/  STL.64 [R1+0x178], R22 ;  /* 0x0001781601007387 */ /* 0x000fe80000100a00 */
[----:B------:R-:W0:Y:S04]  /*efb00*/  LDS.128 R20, [R2] ;  /* 0x0000000002147984 */ /* 0x000e280000000c00 */
[----:B-1----:R-:W-:Y:S04]  /*efb10*/  STL.64 [R1+0x140], R16 ;  /* 0x0001401001007387 */ /* 0x002fe80000100a00 */
[----:B------:R-:W-:Y:S04]  /*efb20*/  STL.64 [R1+0x148], R18 ;  /* 0x0001481201007387 */ /* 0x000fe80000100a00 */
[----:B------:R-:W1:Y:S04]  /*efb30*/  LDS.128 R16, [R2+0x400] ;  /* 0x0004000002107984 */ /* 0x000e680000000c00 */
[----:B------:R-:W-:Y:S06]  /*efb40*/  BAR.SYNC.DEFER_BLOCKING 0x0 ;  /* 0x0000000000007b1d */ /* 0x000fec0000010000 */
[----:B--2---:R-:W-:Y:S04]  /*efb50*/  STL.64 [R1+0x180], R24 ;  /* 0x0001801801007387 */ /* 0x004fe80000100a00 */
[----:B------:R-:W-:Y:S04]  /*efb60*/  STL.64 [R1+0x188], R26 ;  /* 0x0001881a01007387 */ /* 0x000fe80000100a00 */
[----:B0-----:R-:W-:Y:S04]  /*efb70*/  STL.64 [R1+0x150], R20 ;  /* 0x0001501401007387 */ /* 0x001fe80000100a00 */
[----:B------:R-:W-:Y:S04]  /*efb80*/  STL.64 [R1+0x158], R22 ;  /* 0x0001581601007387 */ /* 0x000fe80000100a00 */
[----:B------:R0:W-:Y:S04]  /*efb90*/  STS.128 [R0], R12 ;  /* 0x0000000c00007388 */ /* 0x0001e80000000c00 */
[----:B-1----:R-:W-:Y:S04]  /*efba0*/  STL.64 [R1+0x190], R16 ;  /* 0x0001901001007387 */ /* 0x002fe80000100a00 */
[----:B------:R-:W-:Y:S04]  /*efbb0*/  STL.64 [R1+0x198], R18 ;  /* 0x0001981201007387 */ /* 0x000fe80000100a00 */
[----:B0-----:R-:W2:Y:S04]  /*efbc0*/  LDL.LU R12, [R1+0x30] ;  /* 0x00003000010c7983 */ /* 0x001ea80000300800 */
[----:B------:R-:W2:Y:S04]  /*efbd0*/  LDL.LU R13, [R1+0x34] ;  /* 0x00003400010d7983 */ /* 0x000ea80000300800 */
[----:B------:R-:W3:Y:S04]  /*efbe0*/  LDL.LU R14, [R1+0x38] ;  /* 0x00003800010e7983 */ /* 0x000ee80000300800 */
[----:B------:R-:W3:Y:S04]  /*efbf0*/  LDL.LU R15, [R1+0x3c] ;  /* 0x00003c00010f7983 */ /* 0x000ee80000300800 */
[----:B----4-:R0:W-:Y:S04]  /*efc00*/  STS.128 [R0+0x80], R8 ;  /* 0x0000800800007388 */ /* 0x0101e80000000c00 */
[----:B---3--:R-:W-:Y:S04]  /*efc10*/  STL.64 [R1+0x4418], R14 ;  /* 0x0044180e01007387 */ /* 0x008fe80000100a00 */
[----:B--2---:R-:W-:Y:S04]  /*efc20*/  STL.64 [R1+0x4410], R12 ;  /* 0x0044100c01007387 */ /* 0x004fe80000100a00 */
[----:B0-----:R-:W2:Y:S04]  /*efc30*/  LDL.LU R8, [R1+0x40] ;  /* 0x0000400001087983 */ /* 0x001ea80000300800 */
[----:B------:R-:W2:Y:S04]  /*efc40*/  LDL.LU R9, [R1+0x44] ;  /* 0x0000440001097983 */ /* 0x000ea80000300800 */
[----:B------:R-:W3:Y:S04]  /*efc50*/  LDL.LU R10, [R1+0x48] ;  /* 0x00004800010a7983 */ /* 0x000ee80000300800 */
[----:B------:R-:W3:Y:S04]  /*efc60*/  LDL.LU R11, [R1+0x4c] ;  /* 0x00004c00010b7983 */ /* 0x000ee80000300800 */
[----:B------:R0:W-:Y:S04]  /*efc70*/  STS.128 [R0+0x100], R4 ;  /* 0x0001000400007388 */ /* 0x0001e80000000c00 */
[----:B---3--:R-:W-:Y:S04]  /*efc80*/  STL.64 [R1+0x4428], R10 ;  /* 0x0044280a01007387 */ /* 0x008fe80000100a00 */
[----:B--2---:R-:W-:Y:S04]  /*efc90*/  STL.64 [R1+0x4420], R8 ;  /* 0x0044200801007387 */ /* 0x004fe80000100a00 */
[----:B0-----:R-:W2:Y:S04]  /*efca0*/  LDL.LU R4, [R1+0x50] ;  /* 0x0000500001047983 */ /* 0x001ea80000300800 */
[----:B------:R-:W2:Y:S04]  /*efcb0*/  LDL.LU R5, [R1+0x54] ;  /* 0x0000540001057983 */ /* 0x000ea80000300800 */
[----:B------:R-:W3:Y:S04]  /*efcc0*/  LDL.LU R6, [R1+0x58] ;  /* 0x0000580001067983 */ /* 0x000ee80000300800 */
[----:B------:R-:W3:Y:S04]  /*efcd0*/  LDL.LU R7, [R1+0x5c] ;  /* 0x00005c0001077983 */ /* 0x000ee80000300800 */
[----:B------:R-:W4:Y:S04]  /*efce0*/  LDL.LU R20, [R1+0xb0] ;  /* 0x0000b00001147983 */ /* 0x000f280000300800 */
[----:B------:R-:W4:Y:S04]  /*efcf0*/  LDL.LU R21, [R1+0xb4] ;  /* 0x0000b40001157983 */ /* 0x000f280000300800 */
[----:B------:R-:W2:Y:S04]  /*efd00*/  LDL.LU R22, [R1+0xb8] ;  /* 0x0000b80001167983 */ /* 0x000ea80000300800 */
[----:B------:R-:W2:Y:S04]  /*efd10*/  LDL.LU R23, [R1+0xbc] ;  /* 0x0000bc0001177983 */ /* 0x000ea80000300800 */
[----:B--2---:R-:W-:Y:S04]  /*efd20*/  STL.64 [R1+0x4468], R22 ;  /* 0x0044681601007387 */ /* 0x004fe80000100a00 */
[----:B----4-:R0:W-:Y:S04]  /*efd30*/  STL.64 [R1+0x4460], R20 ;  /* 0x0044601401007387 */ /* 0x0101e80000100a00 */
[----:B------:R-:W2:Y:S04]  /*efd40*/  LDL.LU R24, [R1+0xc0] ;  /* 0x0000c00001187983 */ /* 0x000ea80000300800 */
[----:B------:R-:W2:Y:S04]  /*efd50*/  LDL.LU R25, [R1+0xc4] ;  /* 0x0000c40001197983 */ /* 0x000ea80000300800 */
[----:B------:R-:W4:Y:S04]  /*efd60*/  LDL.LU R26, [R1+0xc8] ;  /* 0x0000c800011a7983 */ /* 0x000f280000300800 */
[----:B------:R-:W4:Y:S04]  /*efd70*/  LDL.LU R27, [R1+0xcc] ;  /* 0x0000cc00011b7983 */ /* 0x000f280000300800 */
[----:B----4-:R-:W-:Y:S04]  /*efd80*/  STL.64 [R1+0x4478], R26 ;  /* 0x0044781a01007387 */ /* 0x010fe80000100a00 */
[----:B--2---:R1:W-:Y:S04]  /*efd90*/  STL.64 [R1+0x4470], R24 ;  /* 0x0044701801007387 */ /* 0x0043e80000100a00 */
[----:B0-----:R-:W2:Y:S04]  /*efda0*/  LDL.LU R20, [R1+0xd0] ;  /* 0x0000d00001147983 */ /* 0x001ea80000300800 */
[----:B------:R-:W2:Y:S04]  /*efdb0*/  LDL.LU R21, [R1+0xd4] ;  /* 0x0000d40001157983 */ /* 0x000ea80000300800 */
[----:B------:R-:W2:Y:S04]  /*efdc0*/  LDL.LU R22, [R1+0xd8] ;  /* 0x0000d80001167983 */ /* 0x000ea80000300800 */
[----:B------:R-:W2:Y:S04]  /*efdd0*/  LDL.LU R23, [R1+0xdc] ;  /* 0x0000dc0001177983 */ /* 0x000ea80000300800 */
[----:B-1----:R-:W4:Y:S04]  /*efde0*/  LDL.LU R24, [R1+0xe0] ;  /* 0x0000e00001187983 */ /* 0x002f280000300800 */
[----:B------:R-:W4:Y:S04]  /*efdf0*/  LDL.LU R25, [R1+0xe4] ;  /* 0x0000e40001197983 */ /* 0x000f280000300800 */
[----:B------:R-:W4:Y:S04]  /*efe00*/  LDL.LU R26, [R1+0xe8] ;  /* 0x0000e800011a7983 */ /* 0x000f280000300800 */
[----:B------:R-:W4:Y:S04]  /*efe10*/  LDL.LU R27, [R1+0xec] ;  /* 0x0000ec00011b7983 */ /* 0x000f280000300800 */
[----:B---3--:R-:W-:Y:S04]  /*efe20*/  STL.64 [R1+0x4438], R6 ;  /* 0x0044380601007387 */ /* 0x008fe80000100a00 */
[----:B------:R0:W-:Y:S04]  /*efe30*/  STL.64 [R1+0x4430], R4 ;  /* 0x0044300401007387 */ /* 0x0001e80000100a00 */
[----:B------:R-:W3:Y:S04]  /*efe40*/  LDL.LU R8, [R1+0x70] ;  /* 0x0000700001087983 */ /* 0x000ee80000300800 */
[----:B------:R-:W3:Y:S04]  /*efe50*/  LDL.LU R9, [R1+0x74] ;  /* 0x0000740001097983 */ /* 0x000ee80000300800 */
[----:B------:R-:W2:Y:S04]  /*efe60*/  LDL.LU R10, [R1+0x78] ;  /* 0x00007800010a7983 */ /* 0x000ea80000300800 */
[----:B------:R-:W2:Y:S04]  /*efe70*/  LDL.LU R11, [R1+0x7c] ;  /* 0x00007c00010b7983 */ /* 0x000ea80000300800 */
[----:B--2---:R-:W-:Y:S04]  /*efe80*/  STL.64 [R1+0x4448], R10 ;  /* 0x0044480a01007387 */ /* 0x004fe80000100a00 */
[----:B---3--:R-:W-:Y:S04]  /*efe90*/  STL.64 [R1+0x4440], R8 ;  /* 0x0044400801007387 */ /* 0x008fe80000100a00 */
[----:B0-----:R-:W2:Y:S04]  /*efea0*/  LDL.LU R4, [R1+0x80] ;  /* 0x0000800001047983 */ /* 0x001ea80000300800 */
[----:B------:R-:W2:Y:S04]  /*efeb0*/  LDL.LU R5, [R1+0x84] ;  /* 0x0000840001057983 */ /* 0x000ea80000300800 */
[----:B------:R-:W3:Y:S04]  /*efec0*/  LDL.LU R6, [R1+0x88] ;  /* 0x0000880001067983 */ /* 0x000ee80000300800 */
[----:B------:R-:W3:Y:S04]  /*efed0*/  LDL.LU R7, [R1+0x8c] ;  /* 0x00008c0001077983 */ /* 0x000ee80000300800 */
[----:B----4-:R-:W-:Y:S04]  /*efee0*/  STS.128 [R0+0x180], R24 ;  /* 0x0001801800007388 */ /* 0x010fe80000000c00 */
[----:B------:R-:W-:Y:S04]  /*efef0*/  STS.128 [R0+0x200], R20 ;  /* 0x0002001400007388 */ /* 0x000fe80000000c00 */
        /* <DEDUP_REMOVED lines=14> */
[----:B------:R-:W3:Y:S04]  /*effe0*/  LDL.LU R16, [R1+0x20] ;  /* 0x0000200001107983 */ /* 0x000ee80000300800 */
[----:B------:R-:W3:Y:S04]  /*efff0*/  LDL.LU R17, [R1+0x24] ;  /* 0x0000240001117983 */ /* 0x000ee80000300800 */
[----:B------:R-:W3:Y:S04]  /*f0000*/  LDL.LU R18, [R1+0x28] ;  /* 0x0000280001127983 */ /* 0x000ee80000300800 */
[----:B------:R-:W3:Y:S04]  /*f0010*/  LDL.LU R19, [R1+0x2c] ;  /* 0x00002c0001137983 */ /* 0x000ee80000300800 */
[----:B------:R-:W3:Y:S04]  /*f0020*/  LDL.LU.64 R26, [R1+0x4478] ;  /* 0x00447800011a7983 */ /* 0x000ee80000300a00 */
[----:B------:R-:W3:Y:S04]  /*f0030*/  LDL.LU.64 R24, [R1+0x4470] ;  /* 0x0044700001187983 */ /* 0x000ee80000300a00 */
[----:B------:R-:W4:Y:S04]  /*f0040*/  LDL.LU.64 R22, [R1+0x4468] ;  /* 0x0044680001167983 */ /* 0x000f280000300a00 */
[----:B------:R-:W4:Y:S04]  /*f0050*/  LDL.LU.64 R20, [R1+0x4460] ;  /* 0x0044600001147983 */ /* 0x000f280000300a00 */
[----:B--2---:R-:W-:Y:S04]  /*f0060*/  STS.128 [R0+0x380], R4 ;  /* 0x0003800400007388 */ /* 0x004fe80000000c00 */
[----:B---3--:R-:W-:Y:S04]  /*f0070*/  STS.128 [R0+0x280], R24 ;  /* 0x0002801800007388 */ /* 0x008fe80000000c00 */
[----:B----4-:R0:W-:Y:S04]  /*f0080*/  STS.128 [R0+0x300], R20 ;  /* 0x0003001400007388 */ /* 0x0101e80000000c00 */
[----:B------:R-:W-:Y:S06]  /*f0090*/  BAR.SYNC.DEFER_BLOCKING 0x0 ;  /* 0x0000000000007b1d */ /* 0x000fec0000010000 */
[----:B0-----:R-:W2:Y:S04]  /*f00a0*/  LDL.LU R20, [R1+0x10] ;  /* 0x0000100001147983 */ /* 0x001ea80000300800 */
[----:B------:R-:W2:Y:S04]  /*f00b0*/  LDL.LU R21, [R1+0x14] ;  /* 0x0000140001157983 */ /* 0x000ea80000300800 */
[----:B------:R-:W2:Y:S04]  /*f00c0*/  LDL.LU R22, [R1+0x18] ;  /* 0x0000180001167983 */ /* 0x000ea80000300800 */
[----:B------:R-:W0:Y:S04]  /*f00d0*/  LDS.128 R4, [R3] ;  /* 0x0000000003047984 */ /* 0x000e280000000c00 */
[----:B------:R-:W2:Y:S04]  /*f00e0*/  LDL.LU R23, [R1+0x1c] ;  /* 0x00001c0001177983 */ /* 0x000ea80000300800 */
[----:B------:R-:W3:Y:S04]  /*f00f0*/  LDL.LU R24, [R1] ;  /* 0x0000000001187983 */ /* 0x000ee80000300800 */
[----:B------:R-:W3:Y:S04]  /*f0100*/  LDL.LU R25, [R1+0x4] ;  /* 0x0000040001197983 */ /* 0x000ee80000300800 */
[----:B------:R-:W3:Y:S04]  /*f0110*/  LDL.LU R26, [R1+0x8] ;  /* 0x00000800011a7983 */ /* 0x000ee80000300800 */
[----:B------:R-:W3:Y:S04]  /*f0120*/  LDL.LU R27, [R1+0xc] ;  /* 0x00000c00011b7983 */ /* 0x000ee80000300800 */
        /* <DEDUP_REMOVED lines=22> */
[----:B------:R-:W-:Y:S04]  /*f0290*/  STS.128 [R0], R8 ;  /* 0x0000000800007388 */ /* 0x000fe80000000c00 */
[----:B0-----:R-:W-:Y:S04]  /*f02a0*/  STL.64 [R1+0x110], R4 ;  /* 0x0001100401007387 */ /* 0x001fe80000100a00 */
[----:B------:R0:W-:Y:S04]  /*f02b0*/  STL.64 [R1+0x118], R6 ;  /* 0x0001180601007387 */ /* 0x0001e80000100a00 */
[----:B0-----:R-:W4:Y:S04]  /*f02c0*/  LDL.LU.64 R6, [R1+0x4458] ;  /* 0x0044580001067983 */ /* 0x001f280000300a00 */
[----:B------:R-:W4:Y:S04]  /*f02d0*/  LDL.LU.64 R4, [R1+0x4450] ;  /* 0x0044500001047983 */ /* 0x000f280000300a00 */
[----:B------:R-:W2:Y:S04]  /*f02e0*/  LDL.LU.64 R10, [R1+0x4448] ;  /* 0x00444800010a7983 */ /* 0x000ea80000300a00 */
[----:B------:R-:W2:Y:S04]  /*f02f0*/  LDL.LU.64 R8, [R1+0x4440] ;  /* 0x0044400001087983 */ /* 0x000ea80000300a00 */
[----:B------:R-:W-:Y:S04]  /*f0300*/  STS.128 [R0+0x180], R12 ;  /* 0x0001800c00007388 */ /* 0x000fe80000000c00 */
[----:B----4-:R0:W-:Y:S04]  /*f0310*/  STS.128 [R0+0x80], R4 ;  /* 0x0000800400007388 */ /* 0x0101e80000000c00 */
[----:B--2---:R1:W-:Y:S04]  /*f0320*/  STS.128 [R0+0x100], R8 ;  /* 0x0001000800007388 */ /* 0x0043e80000000c00 */
[----:B0-----:R-:W2:Y:S04]  /*f0330*/  LDL.LU.64 R6, [R1+0x4438] ;  /* 0x0044380001067983 */ /* 0x001ea80000300a00 */
[----:B------:R-:W2:Y:S04]  /*f0340*/  LDL.LU.64 R4, [R1+0x4430] ;  /* 0x0044300001047983 */ /* 0x000ea80000300a00 */
[----:B-1----:R-:W4:Y:S04]  /*f0350*/  LDL.LU.64 R10, [R1+0x4428] ;  /* 0x00442800010a7983 */ /* 0x002f280000300a00 */
[----:B------:R-:W4:Y:S04]  /*f0360*/  LDL.LU.64 R8, [R1+0x4420] ;  /* 0x0044200001087983 */ /* 0x000f280000300a00 */
[----:B------:R-:W3:Y:S04]  /*f0370*/  LDL.LU.64 R14, [R1+0x4418] ;  /* 0x00441800010e7983 */ /* 0x000ee80000300a00 */
[----:B------:R-:W3:Y:S04]  /*f0380*/  LDL.LU.64 R12, [R1+0x4410] ;  /* 0x00441000010c7983 */ /* 0x000ee80000300a00 */
[----:B------:R-:W-:Y:S04]  /*f0390*/  STS.128 [R0+0x380], R16 ;  /* 0x0003801000007388 */ /* 0x000fe80000000c00 */
[----:B--2---:R0:W-:Y:S04]  /*f03a0*/  STS.128 [R0+0x200], R4 ;  /* 0x0002000400007388 */ /* 0x0041e80000000c00 */
[----:B----4-:R1:W-:Y:S04]  /*f03b0*/  STS.128 [R0+0x280], R8 ;  /* 0x0002800800007388 */ /* 0x0103e80000000c00 */
[----:B---3--:R2:W-:Y:S04]  /*f03c0*/  STS.128 [R0+0x300], R12 ;  /* 0x0003000c00007388 */ /* 0x0085e80000000c00 */
[----:B------:R-:W-:Y:S06]  /*f03d0*/  BAR.SYNC.DEFER_BLOCKING 0x0 ;  /* 0x0000000000007b1d */ /* 0x000fec0000010000 */
[----:B0-----:R-:W3:Y:S04]  /*f03e0*/  LDL.LU.64 R6, [R1+0x4408] ;  /* 0x0044080001067983 */ /* 0x001ee80000300a00 */
[----:B------:R-:W3:Y:S04]  /*f03f0*/  LDL.LU.64 R4, [R1+0x4400] ;  /* 0x0044000001047983 */ /* 0x000ee80000300a00 */
[----:B-1----:R-:W4:Y:S04]  /*f0400*/  LDL.LU.64 R10, [R1+0x43f8] ;  /* 0x0043f800010a7983 */ /* 0x002f280000300a00 */
[----:B------:R-:W4:Y:S04]  /*f0410*/  LDL.LU.64 R8, [R1+0x43f0] ;  /* 0x0043f00001087983 */ /* 0x000f280000300a00 */
[----:B--2---:R-:W3:Y:S04]  /*f0420*/  LDL.LU.64 R14, [R1+0x43e8] ;  /* 0x0043e800010e7983 */ /* 0x004ee80000300a00 */
[----:B------:R-:W0:Y:S04]  /*f0430*/  LDS.128 R16, [R3] ;  /* 0x0000000003107984 */ /* 0x000e280000000c00 */
[----:B------:R-:W3:Y:S04]  /*f0440*/  LDL.LU.64 R12, [R1+0x43e0] ;  /* 0x0043e000010c7983 */ /* 0x000ee80000300a00 */
        /* <DEDUP_REMOVED lines=23> */
[----:B------:R-:W-:Y:S04]  /*f05c0*/  STS.128 [R0+0x80], R24 ;  /* 0x0000801800007388 */ /* 0x000fe80000000c00 */
[----:B0-----:R-:W-:Y:S04]  /*f05d0*/  STL.64 [R1+0x90], R16 ;  /* 0x0000901001007387 */ /* 0x001fe80000100a00 */
[----:B------:R0:W-:Y:S04]  /*f05e0*/  STL.64 [R1+0x98], R18 ;  /* 0x0000981201007387 */ /* 0x0001e80000100a00 */
[----:B0-----:R-:W2:Y:S04]  /*f05f0*/  LDL.LU.64 R18, [R1+0x43d8] ;  /* 0x0043d80001127983 */ /* 0x001ea80000300a00 */
[----:B------:R-:W2:Y:S04]  /*f0600*/  LDL.LU.64 R16, [R1+0x43d0] ;  /* 0x0043d00001107983 */ /* 0x000ea80000300a00 */
[----:B------:R-:W2:Y:S04]  /*f0610*/  LDL.LU.64 R22, [R1+0x43c8] ;  /* 0x0043c80001167983 */ /* 0x000ea80000300a00 */
[----:B------:R-:W2:Y:S04]  /*f0620*/  LDL.LU.64 R20, [R1+0x43c0] ;  /* 0x0043c00001147983 */ /* 0x000ea80000300a00 */
[----:B------:R-:W2:Y:S04]  /*f0630*/  LDL.LU.64 R26, [R1+0x43b8] ;  /* 0x0043b800011a7983 */ /* 0x000ea80000300a00 */
[----:B------:R-:W2:Y:S04]  /*f0640*/  LDL.LU.64 R24, [R1+0x43b0] ;  /* 0x0043b00001187983 */ /* 0x000ea80000300a00 */
[----:B---3--:R-:W-:Y:S04]  /*f0650*/  STS.128 [R0+0x100], R4 ;  /* 0x0001000400007388 */ /* 0x008fe80000000c00 */
[----:B----4-:R-:W-:Y:S04]  /*f0660*/  STS.128 [R0+0x180], R8 ;  /* 0x0001800800007388 */ /* 0x010fe80000000c00 */
[----:B------:R-:W-:Y:S04]  /*f0670*/  STS.128 [R0+0x200], R12 ;  /* 0x0002000c00007388 */ /* 0x000fe80000000c00 */
[----:B--2---:R-:W-:Y:S04]  /*f0680*/  STS.128 [R0+0x280], R16 ;  /* 0x0002801000007388 */ /* 0x004fe80000000c00 */
[----:B------:R0:W-:Y:S04]  /*f0690*/  STS.128 [R0+0x300], R20 ;  /* 0x0003001400007388 */ /* 0x0001e80000000c00 */
[----:B------:R-:W-:Y:S04]  /*f06a0*/  STS.128 [R0+0x380], R24 ;  /* 0x0003801800007388 */ /* 0x000fe80000000c00 */
[----:B------:R-:W-:Y:S06]  /*f06b0*/  BAR.SYNC.DEFER_BLOCKING 0x0 ;  /* 0x0000000000007b1d */ /* 0x000fec0000010000 */
[----:B------:R-:W1:Y:S04]  /*f06c0*/  LDS.128 R4, [R3] ;  /* 0x0000000003047984 */ /* 0x000e680000000c00 */
[----:B------:R2:W-:Y:S04]  /*f06d0*/  STL [R1+0x4328], R23 ;  /* 0x0043281701007387 */ /* 0x0005e80000100800 */
[----:B0-----:R-:W3:Y:S04]  /*f06e0*/  LDL.LU R20, [R1+0x320] ;  /* 0x0003200001147983 */ /* 0x001ee80000300800 */
[----:B------:R-:W-:Y:S04]  /*f06f0*/  LDS.128 R16, [R3+0x400] ;  /* 0x0004000003107984 */ /* 0x000fe80000000c00 */
[----:B------:R-:W0:Y:S04]  /*f0700*/  LDS.128 R8, [R28+0x400] ;  /* 0x000400001c087984 */ /* 0x000e280000000c00 */
[----:B------:R-:W-:Y:S04]  /*f0710*/  LDS.128 R12, [R29+0x400] ;  /* 0x000400001d0c7984 */ /* 0x000fe80000000c00 */
[----:B-1----:R-:W-:Y:S04]  /*f0720*/  STL.64 [R1], R4 ;  /* 0x0000000401007387 */ /* 0x002fe80000100a00 */
[----:B------:R-:W-:Y:S04]  /*f0730*/  STL.64 [R1+0x8], R6 ;  /* 0x0000080601007387 */ /* 0x000fe80000100a00 */
[----:B------:R-:W3:Y:S04]  /*f0740*/  LDL.LU R21, [R1+0x324] ;  /* 0x0003240001157983 */ /* 0x000ee80000300800 */
[----:B------:R-:W4:Y:S04]  /*f0750*/  LDL.LU R22, [R1+0x328] ;  /* 0x0003280001167983 */ /* 0x000f280000300800 */
[----:B--2---:R-:W4:Y:S04]  /*f0760*/  LDL.LU R23, [R1+0x32c] ;  /* 0x00032c0001177983 */ /* 0x004f280000300800 */
[----:B------:R-:W1:Y:S04]  /*f0770*/  LDS.128 R4, [R28] ;  /* 0x000000001c047984 */ /* 0x000e680000000c00 */
[----:B----4-:R-:W-:Y:S04]  /*f0780*/  STL.64 [R1+0x4338], R22 ;  /* 0x0043381601007387 */ /* 0x010fe80000100a00 */
[----:B---3--:R2:W-:Y:S04]  /*f0790*/  STL.64 [R1+0x4330], R20 ;  /* 0x0043301401007387 */ /* 0x0085e80000100a00 */
[----:B--2---:R-:W2:Y:S04]  /*f07a0*/  LDL.LU R20, [R1+0x330] ;  /* 0x0003300001147983 */ /* 0x004ea80000300800 */
[----:B------:R-:W2:Y:S04]  /*f07b0*/  LDL.LU R21, [R1+0x334] ;  /* 0x0003340001157983 */ /* 0x000ea80000300800 */
[----:B------:R-:W3:Y:S04]  /*f07c0*/  LDL.LU R22, [R1+0x338] ;  /* 0x0003380001167983 */ /* 0x000ee80000300800 */
[----:B------:R-:W3:Y:S04]  /*f07d0*/  LDL.LU R23, [R1+0x33c] ;  /* 0x00033c0001177983 */ /* 0x000ee80000300800 */
[----:B---3--:R-:W-:Y:S04]  /*f07e0*/  STL.64 [R1+0x4348], R22 ;  /* 0x0043481601007387 */ /* 0x008fe80000100a00 */
[----:B--2---:R2:W-:Y:S04]  /*f07f0*/  STL.64 [R1+0x4340], R20 ;  /* 0x0043401401007387 */ /* 0x0045e80000100a00 */
        /* <DEDUP_REMOVED lines=33> */
[----:B------:R-:W3:Y:S01]  /*f0a10*/  LDL.LU R23, [R1+0x39c] ;  /* 0x00039c0001177983 */ /* 0x000ee20000300800 */
[----:B0-----:R-:W-:-:S03]  /*f0a20*/  IMAD.MOV.U32 R27, RZ, RZ, R11 ;  /* 0x000000ffff1b7224 */ /* 0x001fc600078e000b */
[----:B---3--:R-:W-:Y:S04]  /*f0a30*/  STL.64 [R1+0x43a8], R22 ;  /* 0x0043a81601007387 */ /* 0x008fe80000100a00 */
[----:B--2---:R-:W-:Y:S04]  /*f0a40*/  STL.64 [R1+0x43a0], R20 ;  /* 0x0043a01401007387 */ /* 0x004fe80000100a00 */
[----:B------:R-:W-:Y:S04]  /*f0a50*/  STL [R1+0x4310], R16 ;  /* 0x0043101001007387 */ /* 0x000fe80000100800 */
[----:B------:R-:W-:Y:S04]  /*f0a60*/  STL [R1+0x4308], R17 ;  /* 0x0043081101007387 */ /* 0x000fe80000100800 */
[----:B------:R-:W-:Y:S04]  /*f0a70*/  STL [R1+0x4300], R18 ;  /* 0x0043001201007387 */ /* 0x000fe80000100800 */
[----:B------:R-:W-:Y:S04]  /*f0a80*/  STL [R1+0x42fc], R19 ;  /* 0x0042fc1301007387 */ /* 0x000fe80000100800 */
[----:B------:R-:W-:Y:S04]  /*f0a90*/  STL [R1+0x42f8], R3 ;  /* 0x0042f80301007387 */ /* 0x000fe80000100800 */
[----:B-1----:R-:W-:Y:S04]  /*f0aa0*/  STL [R1+0x4318], R4 ;  /* 0x0043180401007387 */ /* 0x002fe80000100800 */
[----:B------:R-:W-:Y:S04]  /*f0ab0*/  STL [R1+0x4314], R5 ;  /* 0x0043140501007387 */ /* 0x000fe80000100800 */
[----:B------:R-:W-:Y:S04]  /*f0ac0*/  STL [R1+0x430c], R6 ;  /* 0x00430c0601007387 */ /* 0x000fe80000100800 */
[----:B------:R-:W-:Y:S04]  /*f0ad0*/  STL [R1+0x4304], R7 ;  /* 0x0043040701007387 */ /* 0x000fe80000100800 */
[----:B------:R-:W-:Y:S04]  /*f0ae0*/  STL.64 [R1+0x10], R8 ;  /* 0x0000100801007387 */ /* 0x000fe80000100a00 */
[----:B------:R-:W-:Y:S04]  /*f0af0*/  STL [R1+0x18], R10 ;  /* 0x0000180a01007387 */ /* 0x000fe80000100800 */
[----:B------:R-:W0:Y:S04]  /*f0b00*/  LDS.128 R8, [R29] ;  /* 0x000000001d087984 */ /* 0x000e280000000c00 */
[----:B------:R-:W1:Y:S04]  /*f0b10*/  LDS.128 R20, [R2+0x400] ;  /* 0x0004000002147984 */ /* 0x000e680000000c00 */
[----:B------:R-:W2:Y:S04]  /*f0b20*/  LDL.LU R25, [R1+0x2a0] ;  /* 0x0002a00001197983 */ /* 0x000ea80000300800 */
[----:B------:R-:W-:Y:S04]  /*f0b30*/  STL [R1+0x4320], R27 ;  /* 0x0043201b01007387 */ /* 0x000fe80000100800 */
[----:B------:R-:W-:Y:S04]  /*f0b40*/  STL [R1+0x431c], R28 ;  /* 0x00431c1c01007387 */ /* 0x000fe80000100800 */
[----:B0-----:R-:W-:Y:S04]  /*f0b50*/  STL [R1+0x4324], R11 ;  /* 0x0043240b01007387 */ /* 0x001fe80000100800 */
[----:B------:R-:W-:Y:S01]  /*f0b60*/  STL [R1+0x3ac], R15 ;  /* 0x0003ac0f01007387 */ /* 0x000fe20000100800 */
[----:B-1----:R-:W-:-:S02]  /*f0b70*/  IMAD.MOV.U32 R3, RZ, RZ, R22 ;  /* 0x000000ffff037224 */ /* 0x002fc400078e0016 */
[----:B------:R-:W-:Y:S01]  /*f0b80*/  IMAD.MOV.U32 R17, RZ, RZ, R20 ;  /* 0x000000ffff117224 */ /* 0x000fe200078e0014 */
[----:B------:R0:W-:Y:S01]  /*f0b90*/  STL [R1+0x3bc], R23 ;  /* 0x0003bc1701007387 */ /* 0x0001e20000100800 */
[----:B------:R-:W-:-:S03]  /*f0ba0*/  IMAD.MOV.U32 R18, RZ, RZ, R21 ;  /* 0x000000ffff127224 */ /* 0x000fc600078e0015 */
[----:B0-----:R-:W3:Y:S04]  /*f0bb0*/  LDL.LU.64 R22, [R1+0x43a8] ;  /* 0x0043a80001167983 */ /* 0x001ee80000300a00 */
[----:B------:R-:W3:Y:S01]  /*f0bc0*/  LDL.LU.64 R20, [R1+0x43a0] ;  /* 0x0043a00001147983 */ /* 0x000ee20000300a00 */
[----:B------:R-:W-:Y:S02]  /*f0bd0*/  IMAD.MOV.U32 R6, RZ, RZ, R12 ;  /* 0x000000ffff067224 */ /* 0x000fe400078e000c */
[----:B------:R-:W-:Y:S02]  /*f0be0*/  IMAD.MOV.U32 R7, RZ, RZ, R13 ;  /* 0x000000ffff077224 */ /* 0x000fe400078e000d */
[----:B------:R-:W-:Y:S02]  /*f0bf0*/  IMAD.MOV.U32 R19, RZ, RZ, R14 ;  /* 0x000000ffff137224 */ /* 0x000fe400078e000e */
[----:B------:R0:W1:Y:S04]  /*f0c00*/  LDS.128 R12, [R2] ;  /* 0x00000000020c7984 */ /* 0x0000680000000c00 */
[----:B------:R-:W-:Y:S06]  /*f0c10*/  BAR.SYNC.DEFER_BLOCKING 0x0 ;  /* 0x0000000000007b1d */ /* 0x000fec0000010000 */
[----:B0-----:R-:W4:Y:S04]  /*f0c20*/  LDL.LU R2, [R1+0x3acc] ;  /* 0x003acc0001027983 */ /* 0x001f280000300800 */
[----:B------:R-:W2:Y:S04]  /*f0c30*/  LDL.LU R4, [R1+0x9c0] ;  /* 0x0009c00001047983 */ /* 0x000ea80000300800 */
[----:B---3--:R0:W-:Y:S04]  /*f0c40*/  STS.128 [R0], R20 ;  /* 0x0000001400007388 */ /* 0x0081e80000000c00 */
[----:B0-----:R-:W3:Y:S04]  /*f0c50*/  LDL.LU.64 R22, [R1+0x4398] ;  /* 0x0043980001167983 */ /* 0x001ee80000300a00 */
[----:B------:R-:W3:Y:S04]  /*f0c60*/  LDL.LU.64 R20, [R1+0x4390] ;  /* 0x0043900001147983 */ /* 0x000ee80000300a00 */
[----:B---3--:R0:W-:Y:S04]  /*f0c70*/  STS.128 [R0+0x80], R20 ;  /* 0x0000801400007388 */ /* 0x0081e80000000c00 */
[----:B0-----:R-:W3:Y:S04]  /*f0c80*/  LDL.LU.64 R22, [R1+0x4388] ;  /* 0x0043880001167983 */ /* 0x001ee80000300a00 */
[----:B------:R-:W3:Y:S04]  /*f0c90*/  LDL.LU.64 R20, [R1+0x4380] ;  /* 0x0043800001147983 */ /* 0x000ee80000300a00 */
[----:B------:R-:W2:Y:S04]  /*f0ca0*/  LDL.LU R16, [R1+0x2b0] ;  /* 0x0002b00001107983 */ /* 0x000ea80000300800 */
[----:B---3--:R0:W-:Y:S04]  /*f0cb0*/  STS.128 [R0+0x100], R20 ;  /* 0x0001001400007388 */ /* 0x0081e80000000c00 */
[----:B0-----:R-:W3:Y:S04]  /*f0cc0*/  LDL.LU.64 R22, [R1+0x4378] ;  /* 0x0043780001167983 */ /* 0x001ee80000300a00 */
[----:B------:R-:W3:Y:S04]  /*f0cd0*/  LDL.LU.64 R20, [R1+0x4370] ;  /* 0x0043700001147983 */ /* 0x000ee80000300a00 */
[----:B---3--:R0:W-:Y:S04]  /*f0ce0*/  STS.128 [R0+0x180], R20 ;  /* 0x0001801400007388 */ /* 0x0081e80000000c00 */
        /* <DEDUP_REMOVED lines=11> */
[----:B------:R-:W3:Y:S01]  /*f0da0*/  LDL.LU.64 R20, [R1+0x4330] ;  /* 0x0043300001147983 */ /* 0x000ee20000300a00 */
[----:B----4-:R-:W-:-:S04]  /*f0db0*/  ISETP.GE.AND P0, PT, R2, c[0x0][0x178], PT ;  /* 0x00005e0002007a0c */ /* 0x010fc80003f06270 */
[----:B--2---:R-:W-:Y:S01]  /*f0dc0*/  ISETP.LT.AND P1, PT, R4, c[0x0][0x17c], !P0 ;  /* 0x00005f0004007a0c */ /* 0x004fe20004721270 */
[----:B------:R-:W-:Y:S01]  /*f0dd0*/  IMAD R2, R2, c[0x0][0x194], RZ ;  /* 0x0000650002027a24 */ /* 0x000fe200078e02ff */
[----:B---3--:R0:W-:Y:S04]  /*f0de0*/  STS.128 [R0+0x380], R20 ;  /* 0x0003801400007388 */ /* 0x0081e80000000c00 */
[----:B0-----:R-:W2:Y:S04]  /*f0df0*/  LDL.LU R23, [R1+0x4328] ;  /* 0x0043280001177983 */ /* 0x001ea80000300800 */
[----:B------:R-:W3:Y:S01]  /*f0e00*/  LDL.LU R5, [R1+0x3ad4] ;  /* 0x003ad40001057983 */ /* 0x000ee20000300800 */
[----:B------:R-:W-:-:S03]  /*f0e10*/  IMAD R22, R4, c[0x0][0x198], RZ ;  /* 0x0000660004167a24 */ /* 0x000fc600078e02ff */
[----:B------:R-:W4:Y:S04]  /*f0e20*/  LDL.LU R4, [R1+0x3ad8] ;  /* 0x003ad80001047983 */ /* 0x000f280000300800 */
[----:B------:R-:W-:Y:S01]  /*f0e30*/  BAR.SYNC.DEFER_BLOCKING 0x0 ;  /* 0x0000000000007b1d */ /* 0x000fe20000010000 */
[----:B------:R-:W-:-:S04]  /*f0e40*/  LEA R0, P2, R2, c[0x0][0x170], 0x1 ;  /* 0x00005c0002007a11 */ /* 0x000fc800078408ff */
[----:B------:R-:W-:Y:S01]  /*f0e50*/  LEA.HI.X.SX32 R2, R2, c[0x0][0x174], 0x1, P2 ;  /* 0x00005d0002027a11 */ /* 0x000fe200010f0eff */
[----:B------:R-:W4:Y:S01]  /*f0e60*/  LDL.LU R24, [R1+0x2c0] ;  /* 0x0002c00001187983 */ /* 0x000f220000300800 */
[----:B------:R-:W-:-:S04]  /*f0e70*/  LEA R20, P2, R22, R0, 0x1 ;  /* 0x0000000016147211 */ /* 0x000fc800078408ff */
[C---:B------:R-:W-:Y:S02]  /*f0e80*/  LEA.HI.X.SX32 R21, R22.reuse, R2, 0x1, P2 ;  /* 0x0000000216157211 */ /* 0x040fe400010f0eff */
[----:B------:R-:W-:Y:S02]  /*f0e90*/  ISETP.LT.AND P2, PT, R11, c[0x0][0x17c], !P0 ;  /* 0x00005f000b007a0c */ /* 0x000fe40004741270 */
[----:B------:R-:W-:Y:S01]  /*f0ea0*/  IADD3 R22, R22, c[0x0][0x198], RZ ;  /* 0x0000660016167a10 */ /* 0x000fe20007ffe0ff */
[----:B------:R-:W4:Y:S04]  /*f0eb0*/  LDL.LU R11, [R1+0x3adc] ;  /* 0x003adc00010b7983 */ /* 0x000f280000300800 */
[----:B------:R0:W-:Y:S02]  /*f0ec0*/  @P1 STG.E.U16 [R20.64], R25 ;  /* 0x0000001914001986 */ /* 0x0001e4000c101504 */
[----:B0-----:R-:W-:-:S04]  /*f0ed0*/  LEA R20, P1, R22, R0, 0x1 ;  /* 0x0000000016147211 */ /* 0x001fc800078208ff */
[C---:B------:R-:W-:Y:S02]  /*f0ee0*/  LEA.HI.X.SX32 R21, R22.reuse, R2, 0x1, P1 ;  /* 0x0000000216157211 */ /* 0x040fe400008f0eff */
[----:B------:R-:W-:Y:S02]  /*f0ef0*/  IADD3 R22, R22, c[0x0][0x198], RZ ;  /* 0x0000660016167a10 */ /* 0x000fe40007ffe0ff */
[----:B--2---:R-:W-:Y:S02]  /*f0f00*/  PRMT R23, R25, 0x7632, R23 ;  /* 0x0000763219177816 */ /* 0x004fe40000000017 */
[----:B------:R-:W2:Y:S04]  /*f0f10*/  LDL.LU R25, [R1+0x2d0] ;  /* 0x0002d00001197983 */ /* 0x000ea80000300800 */
[----:B------:R0:W-:Y:S01]  /*f0f20*/  @P2 STG.E.U16 [R20.64], R23 ;  /* 0x0000001714002986 */ /* 0x0001e2000c101504 */
[----:B---3--:R-:W-:-:S03]  /*f0f30*/  ISETP.LT.AND P2, PT, R5, c[0x0][0x17c], !P0 ;  /* 0x00005f0005007a0c */ /* 0x008fc60004741270 */
[----:B------:R-:W3:Y:S01]  /*f0f40*/  LDL.LU R5, [R1+0x3ae0] ;  /* 0x003ae00001057983 */ /* 0x000ee20000300800 */
[----:B0-----:R-:W-:-:S04]  /*f0f50*/  LEA R20, P1, R22, R0, 0x1 ;  /* 0x0000000016147211 */ /* 0x001fc800078208ff */
[----:B------:R-:W-:-:S05]  /*f0f60*/  LEA.HI.X.SX32 R21, R22, R2, 0x1, P1 ;  /* 0x0000000216157211 */ /* 0x000fca00008f0eff */
[----:B------:R0:W-:Y:S01]  /*f0f70*/  @P2 STG.E.U16 [R20.64], R16 ;  /* 0x0000001014002986 */ /* 0x0001e2000c101504 */
[----:B----4-:R-:W-:-:S03]  /*f0f80*/  ISETP.LT.AND P2, PT, R4, c[0x0][0x17c], !P0 ;  /* 0x00005f0004007a0c */ /* 0x010fc60004741270 */
[----:B------:R-:W4:Y:S01]  /*f0f90*/  LDL.LU R4, [R1+0x3ae4] ;  /* 0x003ae40001047983 */ /* 0x000f220000300800 */
[----:B------:R-:W-:Y:S02]  /*f0fa0*/  IADD3 R22, R22, c[0x0][0x198], RZ ;  /* 0x0000660016167a10 */ /* 0x000fe40007ffe0ff */
[----:B------:R-:W-:Y:S02]  /*f0fb0*/  PRMT R23, R16, 0x7632, R23 ;  /* 0x0000763210177816 */ /* 0x000fe40000000017 */
[C---:B0-----:R-:W-:Y:S01]  /*f0fc0*/  LEA R20, P1, R22.reuse, R0, 0x1 ;  /* 0x0000000016147211 */ /* 0x041fe200078208ff */
[----:B------:R-:W2:Y:S03]  /*f0fd0*/  LDL.LU R16, [R1+0x3ae8] ;  /* 0x003ae80001107983 */ /* 0x000ea60000300800 */
[C---:B------:R-:W-:Y:S02]  /*f0fe0*/  LEA.HI.X.SX32 R21, R22.reuse, R2, 0x1, P1 ;  /* 0x0000000216157211 */ /* 0x040fe400008f0eff */
[----:B------:R-:W-:-:S03]  /*f0ff0*/  IADD3 R22, R22, c[0x0][0x198], RZ ;  /* 0x0000660016167a10 */ /* 0x000fc60007ffe0ff */
[----:B------:R0:W-:Y:S01]  /*f1000*/  @P2 STG.E.U16 [R20.64], R23 ;  /* 0x0000001714002986 */ /* 0x0001e2000c101504 */
[----:B------:R-:W-:-:S03]  /*f1010*/  ISETP.LT.AND P2, PT, R11, c[0x0][0x17c], !P0 ;  /* 0x00005f000b007a0c */ /* 0x000fc60004741270 */
[----:B------:R-:W2:Y:S01]  /*f1020*/  LDL.LU R11, [R1+0x2e0] ;  /* 0x0002e000010b7983 */ /* 0x000ea20000300800 */
[----:B0-----:R-:W-:-:S04]  /*f1030*/  LEA R20, P1, R22, R0, 0x1 ;  /* 0x0000000016147211 */ /* 0x001fc800078208ff */
[C---:B------:R-:W-:Y:S02]  /*f1040*/  LEA.HI.X.SX32 R21, R22.reuse, R2, 0x1, P1 ;  /* 0x0000000216157211 */ /* 0x040fe400008f0eff */
[----:B------:R-:W-:-:S03]  /*f1050*/  IADD3 R22, R22, c[0x0][0x198], RZ ;  /* 0x0000660016167a10 */ /* 0x000fc60007ffe0ff */
[----:B------:R0:W-:Y:S01]  /*f1060*/  @P2 STG.E.U16 [R20.64], R24 ;  /* 0x0000001814002986 */ /* 0x0001e2000c101504 */
[----:B------:R-:W-:Y:S02]  /*f1070*/  PRMT R23, R24, 0x7632, R23 ;  /* 0x0000763218177816 */ /* 0x000fe40000000017 */
[----:B0-----:R-:W-:-:S04]  /*f1080*/  LEA R20, P1, R22, R0, 0x1 ;  /* 0x0000000016147211 */ /* 0x001fc800078208ff */
[----:B------:R-:W-:Y:S02]  /*f1090*/  LEA.HI.X.SX32 R21, R22, R2, 0x1, P1 ;  /* 0x0000000216157211 */ /* 0x000fe400008f0eff */
[----:B---3--:R-:W-:Y:S02]  /*f10a0*/  ISETP.LT.AND P2, PT, R5, c[0x0][0x17c], !P0 ;  /* 0x00005f0005007a0c */ /* 0x008fe40004741270 */
[----:B------:R-:W3:Y:S04]  /*f10b0*/  LDL.LU R5, [R1+0x3aec] ;  /* 0x003aec0001057983 */ /* 0x000ee80000300800 */
[----:B------:R-:W3:Y:S07]  /*f10c0*/  LDL.LU R24, [R1+0x3af0] ;  /* 0x003af00001187983 */ /* 0x000eee0000300800 */
[----:B------:R0:W-:Y:S01]  /*f10d0*/  @P2 STG.E.U16 [R20.64], R23 ;  /* 0x0000001714002986 */ /* 0x0001e2000c101504 */
[----:B----4-:R-:W-:-:S03]  /*f10e0*/  ISETP.LT.AND P2, PT, R4, c[0x0][0x17c], !P0 ;  /* 0x00005f0004007a0c */ /* 0x010fc60004741270 */
[----:B------:R-:W4:Y:S01]  /*f10f0*/  LDL.LU R4, [R1+0x3af4] ;  /* 0x003af40001047983 */ /* 0x000f220000300800 */
[----:B------:R-:W-:-:S04]  /*f1100*/  IADD3 R22, R22, c[0x0][0x198], RZ ;  /* 0x0000660016167a10 */ /* 0x000fc80007ffe0ff */
[----:B0-----:R-:W-:-:S04]  /*f1110*/  LEA R20, P1, R22, R0, 0x1 ;  /* 0x0000000016147211 */ /* 0x001fc800078208ff */
[----:B------:R-:W-:-:S05]  /*f1120*/  LEA.HI.X.SX32 R21, R22, R2, 0x1, P1 ;  /* 0x0000000216157211 */ /* 0x000fca00008f0eff */
[----:B--2---:R0:W-:Y:S01]  /*f1130*/  @P2 STG.E.U16 [R20.64], R25 ;  /* 0x0000001914002986 */ /* 0x0041e2000c101504 */
[----:B------:R-:W-:-:S03]  /*f1140*/  ISETP.LT.AND P2, PT, R16, c[0x0][0x17c], !P0 ;  /* 0x00005f0010007a0c */ /* 0x000fc60004741270 */
[----:B------:R-:W2:Y:S04]  /*f1150*/  LDL.LU R16, [R1+0x3af8] ;  /* 0x003af80001107983 */ /* 0x000ea80000300800 */
[----:B------:R-:W2:Y:S04]  /*f1160*/  LDL.LU R27, [R1+0x3afc] ;  /* 0x003afc00011b7983 */ /* 0x000ea80000300800 */
[----:B------:R-:W2:Y:S01]  /*f1170*/  LDL.LU R28, [R1+0x2f0] ;  /* 0x0002f000011c7983 */ /* 0x000ea20000300800 */
[----:B---3--:R-:W-:-:S03]  /*f1180*/  ISETP.LT.AND P3, PT, R5, c[0x0][0x17c], !P0 ;  /* 0x00005f0005007a0c */ /* 0x008fc60004761270 */
[----:B------:R-:W3:Y:S01]  /*f1190*/  LDL.LU R5, [R1+0x3b00] ;  /* 0x003b000001057983 */ /* 0x000ee20000300800 */
[----:B----4-:R-:W-:-:S03]  /*f11a0*/  ISETP.LT.AND P5, PT, R4, c[0x0][0x17c], !P0 ;  /* 0x00005f0004007a0c */ /* 0x010fc600047a1270 */
[----:B------:R-:W4:Y:S01]  /*f11b0*/  LDL.LU R4, [R1+0x3b04] ;  /* 0x003b040001047983 */ /* 0x000f220000300800 */
[----:B------:R-:W-:-:S04]  /*f11c0*/  IADD3 R22, R22, c[0x0][0x198], RZ ;  /* 0x0000660016167a10 */ /* 0x000fc80007ffe0ff */
[C---:B0-----:R-:W-:Y:S02]  /*f11d0*/  LEA R20, P1, R22.reuse, R0, 0x1 ;  /* 0x0000000016147211 */ /* 0x041fe400078208ff */
[----:B------:R-:W-:Y:S02]  /*f11e0*/  PRMT R23, R25, 0x7632, R23 ;  /* 0x0000763219177816 */ /* 0x000fe40000000017 */
[C---:B------:R-:W-:Y:S02]  /*f11f0*/  LEA.HI.X.SX32 R21, R22.reuse, R2, 0x1, P1 ;  /* 0x0000000216157211 */ /* 0x040fe400008f0eff */
[----:B------:R-:W-:Y:S02]  /*f1200*/  IADD3 R22, R22, c[0x0][0x198], RZ ;  /* 0x0000660016167a10 */ /* 0x000fe40007ffe0ff */
[----:B------:R-:W-:Y:S01]  /*f1210*/  ISETP.LT.AND P4, PT, R24, c[0x0][0x17c], !P0 ;  /* 0x00005f0018007a0c */ /* 0x000fe20004781270 */
[----:B------:R0:W-:Y:S01]  /*f1220*/  @P2 STG.E.U16 [R20.64], R23 ;  /* 0x0000001714002986 */ /* 0x0001e2000c101504 */
[----:B------:R-:W-:-:S04]  /*f1230*/  LEA R24, P1, R22, R0, 0x1 ;  /* 0x0000000016187211 */ /* 0x000fc800078208ff */
[C---:B------:R-:W-:Y:S02]  /*f1240*/  LEA.HI.X.SX32 R25, R22.reuse, R2, 0x1, P1 ;  /* 0x0000000216197211 */ /* 0x040fe400008f0eff */
[----:B0-----:R-:W-:-:S04]  /*f1250*/  IADD3 R20, R22, c[0x0][0x198], RZ ;  /* 0x0000660016147a10 */ /* 0x001fc80007ffe0ff */
[C---:B------:R-:W-:Y:S02]  /*f1260*/  LEA R22, P6, R20.reuse, R0, 0x1 ;  /* 0x0000000014167211 */ /* 0x040fe400078c08ff */
[----:B------:R-:W-:Y:S02]  /*f1270*/  PRMT R26, R11, 0x7632, R26 ;  /* 0x000076320b1a7816 */ /* 0x000fe4000000001a */
[----:B------:R-:W-:Y:S02]  /*f1280*/  LEA.HI.X.SX32 R23, R20, R2, 0x1, P6 ;  /* 0x0000000214177211 */ /* 0x000fe400030f0eff */
[----:B--2---:R-:W-:Y:S01]  /*f1290*/  ISETP.LT.AND P1, PT, R16, c[0x0][0x17c], !P0 ;  /* 0x00005f0010007a0c */ /* 0x004fe20004721270 */
[----:B------:R0:W-:Y:S01]  /*f12a0*/  @P3 STG.E.U16 [R24.64], R11 ;  /* 0x0000000b18003986 */ /* 0x0001e2000c101504 */
[----:B------:R-:W-:-:S03]  /*f12b0*/  ISETP.LT.AND P2, PT, R27, c[0x0][0x17c], !P0 ;  /* 0x00005f001b007a0c */ /* 0x000fc60004741270 */
[----:B------:R-:W2:Y:S04]  /*f12c0*/  LDL.LU R16, [R1+0x300] ;  /* 0x0003000001107983 */ /* 0x000ea80000300800 */
[----:B------:R-:W2:Y:S04]  /*f12d0*/  LDL.LU R27, [R1+0x3b08] ;  /* 0x003b0800011b7983 */ /* 0x000ea80000300800 */
[----:B------:R0:W-:Y:S01]  /*f12e0*/  @P5 STG.E.U16 [R22.64], R26 ;  /* 0x0000001a16005986 */ /* 0x0001e2000c101504 */
[----:B---3--:R-:W-:-:S03]  /*f12f0*/  ISETP.LT.AND P3, PT, R5, c[0x0][0x17c], !P0 ;  /* 0x00005f0005007a0c */ /* 0x008fc60004761270 */
[----:B------:R-:W3:Y:S04]  /*f1300*/  LDL.LU R5, [R1+0x3b0c] ;  /* 0x003b0c0001057983 */ /* 0x000ee80000300800 */
[----:B0-----:R-:W3:Y:S01]  /*f1310*/  LDL.LU R11, [R1+0x310] ;  /* 0x00031000010b7983 */ /* 0x001ee20000300800 */
[----:B----4-:R-:W-:-:S03]  /*f1320*/  ISETP.LT.AND P5, PT, R4, c[0x0][0x17c], !P0 ;  /* 0x00005f0004007a0c */ /* 0x010fc600047a1270 */
[----:B------:R-:W4:Y:S01]  /*f1330*/  LDL.LU R4, [R1+0x3b10] ;  /* 0x003b100001047983 */ /* 0x000f220000300800 */
[----:B------:R-:W-:-:S04]  /*f1340*/  IADD3 R21, R20, c[0x0][0x198], RZ ;  /* 0x0000660014157a10 */ /* 0x000fc80007ffe0ff */
[C---:B------:R-:W-:Y:S02]  /*f1350*/  LEA R24, P6, R21.reuse, R0, 0x1 ;  /* 0x0000000015187211 */ /* 0x040fe400078c08ff */
[C---:B------:R-:W-:Y:S02]  /*f1360*/  IADD3 R20, R21.reuse, c[0x0][0x198], RZ ;  /* 0x0000660015147a10 */ /* 0x040fe40007ffe0ff */
[----:B------:R-:W-:Y:S02]  /*f1370*/  LEA.HI.X.SX32 R25, R21, R2, 0x1, P6 ;  /* 0x0000000215197211 */ /* 0x000fe400030f0eff */
[C---:B------:R-:W-:Y:S02]  /*f1380*/  LEA R22, P6, R20.reuse, R0, 0x1 ;  /* 0x0000000014167211 */ /* 0x040fe400078c08ff */
[C---:B------:R-:W-:Y:S02]  /*f1390*/  IADD3 R21, R20.reuse, c[0x0][0x198], RZ ;  /* 0x0000660014157a10 */ /* 0x040fe40007ffe0ff */
[----:B------:R-:W-:Y:S01]  /*f13a0*/  LEA.HI.X.SX32 R23, R20, R2, 0x1, P6 ;  /* 0x0000000214177211 */ /* 0x000fe200030f0eff */
[----:B------:R0:W-:Y:S01]  /*f13b0*/  @P2 STG.E.U16 [R24.64], R28 ;  /* 0x0000001c18002986 */ /* 0x0001e2000c101504 */
[----:B------:R-:W-:-:S02]  /*f13c0*/  LEA R20, P6, R21, R0, 0x1 ;  /* 0x0000000015147211 */ /* 0x000fc400078c08ff */
[----:B0-----:R-:W-:Y:S02]  /*f13d0*/  PRMT R25, R28, 0x7632, R25 ;  /* 0x000076321c197816 */ /* 0x001fe40000000019 */
[C---:B------:R-:W-:Y:S02]  /*f13e0*/  IADD3 R24, R21.reuse, c[0x0][0x198], RZ ;  /* 0x0000660015187a10 */ /* 0x040fe40007ffe0ff */
[----:B------:R-:W-:Y:S01]  /*f13f0*/  LEA.HI.X.SX32 R21, R21, R2, 0x1, P6 ;  /* 0x0000000215157211 */ /* 0x000fe200030f0eff */
[----:B------:R0:W-:Y:S04]  /*f1400*/  @P3 STG.E.U16 [R22.64], R25 ;  /* 0x0000001916003986 */ /* 0x0001e8000c101504 */
[----:B--2---:R2:W-:Y:S01]  /*f1410*/  @P5 STG.E.U16 [R20.64], R16 ;  /* 0x0000001014005986 */ /* 0x0045e2000c101504 */
[----:B------:R-:W-:-:S03]  /*f1420*/  ISETP.LT.AND P2, PT, R27, c[0x0][0x17c], !P0 ;  /* 0x00005f001b007a0c */ /* 0x000fc60004741270 */
[----:B------:R-:W2:Y:S04]  /*f1430*/  LDL.LU R27, [R1+0x3b14] ;  /* 0x003b1400011b7983 */ /* 0x000ea80000300800 */
[----:B------:R-:W2:Y:S01]  /*f1440*/  LDL.LU R28, [R1+0x2a4] ;  /* 0x0002a400011c7983 */ /* 0x000ea20000300800 */
[----:B---3--:R-:W-:-:S03]  /*f1450*/  ISETP.LT.AND P3, PT, R5, c[0x0][0x17c], !P0 ;  /* 0x00005f0005007a0c */ /* 0x008fc60004761270 */
[----:B------:R-:W3:Y:S01]  /*f1460*/  LDL.LU R5, [R1+0x3b18] ;  /* 0x003b180001057983 */ /* 0x000ee20000300800 */
[----:B----4-:R-:W-:-:S03]  /*f1470*/  ISETP.LT.AND P5, PT, R4, c[0x0][0x17c], !P0 ;  /* 0x00005f0004007a0c */ /* 0x010fc600047a1270 */
[----:B------:R-:W4:Y:S01]  /*f1480*/  LDL.LU R4, [R1+0x3b1c] ;  /* 0x003b1c0001047983 */ /* 0x000f220000300800 */
[C---:B0-----:R-:W-:Y:S02]  /*f1490*/  LEA R22, P6, R24.reuse, R0, 0x1 ;  /* 0x0000000018167211 */ /* 0x041fe400078c08ff */
[C---:B------:R-:W-:Y:S02]  /*f14a0*/  IADD3 R25, R24.reuse, c[0x0][0x198], RZ ;  /* 0x0000660018197a10 */ /* 0x040fe40007ffe0ff */
[----:B------:R-:W-:Y:S02]  /*f14b0*/  LEA.HI.X.SX32 R23, R24, R2, 0x1, P6 ;  /* 0x0000000218177211 */ /* 0x000fe400030f0eff */
[----:B------:R-:W-:Y:S02]  /*f14c0*/  PRMT R26, R16, 0x7632, R26 ;  /* 0x00007632101a7816 */ /* 0x000fe4000000001a */
[C---:B--2---:R-:W-:Y:S01]  /*f14d0*/  LEA R20, P6, R25.reuse, R0, 0x1 ;  /* 0x0000000019147211 */ /* 0x044fe200078c08ff */
[----:B------:R-:W2:Y:S01]  /*f14e0*/  LDL.LU R16, [R1+0x2b4] ;  /* 0x0002b40001107983 */ /* 0x000ea20000300800 */
[----:B------:R-:W-:-:S02]  /*f14f0*/  IADD3 R24, R25, c[0x0][0x198], RZ ;  /* 0x0000660019187a10 */ /* 0x000fc40007ffe0ff */
[----:B------:R-:W-:Y:S01]  /*f1500*/  LEA.HI.X.SX32 R21, R25, R2, 0x1, P6 ;  /* 0x0000000219157211 */ /* 0x000fe200030f0eff */
[----:B------:R0:W-:Y:S04]  /*f1510*/  @P2 STG.E.U16 [R22.64], R26 ;  /* 0x0000001a16002986 */ /* 0x0001e8000c101504 */
[----:B------:R1:W-:Y:S01]  /*f1520*/  @P3 STG.E.U16 [R20.64], R11 ;  /* 0x0000000b14003986 */ /* 0x0003e2000c101504 */
[C---:B0-----:R-:W-:Y:S02]  /*f1530*/  LEA R22, P6, R24.reuse, R0, 0x1 ;  /* 0x0000000018167211 */ /* 0x041fe400078c08ff */
[----:B------:R-:W-:Y:S02]  /*f1540*/  PRMT R26, R11, 0x7632, R26 ;  /* 0x000076320b1a7816 */ /* 0x000fe4000000001a */
[----:B------:R-:W-:-:S05]  /*f1550*/  LEA.HI.X.SX32 R23, R24, R2, 0x1, P6 ;  /* 0x0000000218177211 */ /* 0x000fca00030f0eff */
[----:B------:R0:W-:Y:S01]  /*f1560*/  @P5 STG.E.U16 [R22.64], R26 ;  /* 0x0000001a16005986 */ /* 0x0001e2000c101504 */
[----:B------:R-:W-:-:S03]  /*f1570*/  ISETP.LT.AND P2, PT, R27, c[0x0][0x17c], !P0 ;  /* 0x00005f001b007a0c */ /* 0x000fc60004741270 */
[----:B------:R-:W2:Y:S01]  /*f1580*/  LDL.LU R27, [R1+0x3b20] ;  /* 0x003b2000011b7983 */ /* 0x000ea20000300800 */
[----:B---3--:R-:W-:-:S03]  /*f1590*/  ISETP.LT.AND P3, PT, R5, c[0x0][0x17c], !P0 ;  /* 0x00005f0005007a0c */ /* 0x008fc60004761270 */
[----:B------:R-:W3:Y:S04]  /*f15a0*/  LDL.LU R5, [R1+0x3b24] ;  /* 0x003b240001057983 */ /* 0x000ee80000300800 */
[----:B-1----:R-:W3:Y:S01]  /*f15b0*/  LDL.LU R11, [R1+0x2c4] ;  /* 0x0002c400010b7983 */ /* 0x002ee20000300800 */
[----:B----4-:R-:W-:-:S03]  /*f15c0*/  ISETP.LT.AND P5, PT, R4, c[0x0][0x17c], !P0 ;  /* 0x00005f0004007a0c */ /* 0x010fc600047a1270 */
[----:B------:R-:W4:Y:S01]  /*f15d0*/  LDL.LU R4, [R1+0x3b28] ;  /* 0x003b280001047983 */ /* 0x000f220000300800 */
[----:B------:R-:W-:-:S04]  /*f15e0*/  IADD3 R25, R24, c[0x0][0x198], RZ ;  /* 0x0000660018197a10 */ /* 0x000fc80007ffe0ff */
[C---:B------:R-:W-:Y:S02]  /*f15f0*/  LEA R20, P6, R25.reuse, R0, 0x1 ;  /* 0x0000000019147211 */ /* 0x040fe400078c08ff */
[C---:B------:R-:W-:Y:S02]  /*f1600*/  IADD3 R24, R25.reuse, c[0x0][0x198], RZ ;  /* 0x0000660019187a10 */ /* 0x040fe40007ffe0ff */
[----:B------:R-:W-:Y:S02]  /*f1610*/  LEA.HI.X.SX32 R21, R25, R2, 0x1, P6 ;  /* 0x0000000219157211 */ /* 0x000fe400030f0eff */
[C---:B0-----:R-:W-:Y:S02]  /*f1620*/  LEA R22, P6, R24.reuse, R0, 0x1 ;  /* 0x0000000018167211 */ /* 0x041fe400078c08ff */
[C---:B------:R-:W-:Y:S01]  /*f1630*/  IADD3 R25, R24.reuse, c[0x0][0x198], RZ ;  /* 0x0000660018197a10 */ /* 0x040fe20007ffe0ff */
[----:B------:R0:W-:Y:S01]  /*f1640*/  @P2 STG.E.U16 [R20.64], R28 ;  /* 0x0000001c14002986 */ /* 0x0001e2000c101504 */
[----:B------:R-:W-:-:S02]  /*f1650*/  LEA.HI.X.SX32 R23, R24, R2, 0x1, P6 ;  /* 0x0000000218177211 */ /* 0x000fc400030f0eff */
[----:B------:R-:W-:Y:S02]  /*f1660*/  PRMT R26, R28, 0x7632, R26 ;  /* 0x000076321c1a7816 */ /* 0x000fe4000000001a */
[----:B0-----:R-:W-:-:S03]  /*f1670*/  LEA R20, P6, R25, R0, 0x1 ;  /* 0x0000000019147211 */ /* 0x001fc600078c08ff */
[----:B------:R0:W-:Y:S01]  /*f1680*/  @P3 STG.E.U16 [R22.64], R26 ;  /* 0x0000001a16003986 */ /* 0x0001e2000c101504 */
[----:B------:R-:W-:-:S05]  /*f1690*/  LEA.HI.X.SX32 R21, R25, R2, 0x1, P6 ;  /* 0x0000000219157211 */ /* 0x000fca00030f0eff */
        /* <DEDUP_REMOVED lines=10> */
[C---:B------:R-:W-:Y:S02]  /*f1740*/  IADD3 R25, R24.reuse, c[0x0][0x198], RZ ;  /* 0x0000660018197a10 */ /* 0x040fe40007ffe0ff */
[----:B------:R-:W-:Y:S02]  /*f1750*/  LEA.HI.X.SX32 R23, R24, R2, 0x1, P6 ;  /* 0x0000000218177211 */ /* 0x000fe400030f0eff */
[----:B------:R-:W-:Y:S02]  /*f1760*/  PRMT R26, R16, 0x7632, R26 ;  /* 0x00007632101a7816 */ /* 0x000fe4000000001a */
[C---:B-1----:R-:W-:Y:S01]  /*f1770*/  LEA R20, P6, R25.reuse, R0, 0x1 ;  /* 0x0000000019147211 */ /* 0x042fe200078c08ff */
[----:B------:R-:W4:Y:S01]  /*f1780*/  LDL.LU R16, [R1+0x2e4] ;  /* 0x0002e40001107983 */ /* 0x000f220000300800 */
        /* <DEDUP_REMOVED lines=8> */
[----:B--2---:R-:W-:-:S03]  /*f1810*/  ISETP.LT.AND P2, PT, R27, c[0x0][0x17c], !P0 ;  /* 0x00005f001b007a0c */ /* 0x004fc60004741270 */
        /* <DEDUP_REMOVED lines=18> */
[----:B------:R1:W-:Y:S01]  /*f1940*/  @P5 STG.E.U16 [R20.64], R16 ;  /* 0x0000001014005986 */ /* 0x0003e2000c101504 */
[----:B--2---:R-:W-:-:S03]  /*f1950*/  ISETP.LT.AND P2, PT, R27, c[0x0][0x17c], !P0 ;  /* 0x00005f001b007a0c */ /* 0x004fc60004741270 */
        /* <DEDUP_REMOVED lines=158> */
[----:B0-----:R-:W-:-:S03]  /*f2340*/  LEA R22, P6, R24, R0, 0x1 ;  /* 0x0000000018167211 */ /* 0x001fc600078c08ff */
[----:B------:R0:W-:Y:S01]  /*f2350*/  @P2 STG.E.U16 [R20.64], R28 ;  /* 0x0000001c14002986 */ /* 0x0001e2000c101504 */
[----:B------:R-:W-:Y:S02]  /*f2360*/  LEA.HI.X.SX32 R23, R24, R2, 0x1, P6 ;  /* 0x0000000218177211 */ /* 0x000fe400030f0eff */
[----:B------:R-:W-:Y:S02]  /*f2370*/  PRMT R25, R28, 0x7632, R25 ;  /* 0x000076321c197816 */ /* 0x000fe40000000019 */
[----:B0-----:R-:W-:-:S04]  /*f2380*/  IADD3 R21, R24, c[0x0][0x198], RZ ;  /* 0x0000660018157a10 */ /* 0x001fc80007ffe0ff */
[C---:B------:R-:W-:Y:S02]  /*f2390*/  LEA R20, P6, R21.reuse, R0, 0x1 ;  /* 0x0000000015147211 */ /* 0x040fe400078c08ff */
[C---:B------:R-:W-:Y:S02]  /*f23a0*/  IADD3 R24, R21.reuse, c[0x0][0x198], RZ ;  /* 0x0000660015187a10 */ /* 0x040fe40007ffe0ff */
[----:B------:R-:W-:Y:S01]  /*f23b0*/  LEA.HI.X.SX32 R21, R21, R2, 0x1, P6 ;  /* 0x0000000215157211 */ /* 0x000fe200030f0eff */
[----:B------:R0:W-:Y:S04]  /*f23c0*/  @P3 STG.E.U16 [R22.64], R25 ;  /* 0x0000001916003986 */ /* 0x0001e8000c101504 */
        /* <DEDUP_REMOVED lines=8> */
[C---:B0-----:R-:W-:Y:S02]  /*f2450*/  LEA R22, P6, R24.reuse, R0, 0x1 ;  /* 0x0000000018167211 */ /* 0x041fe400078c08ff */
[----:B------:R-:W-:Y:S02]  /*f2460*/  IADD3 R26, R24, c[0x0][0x198], RZ ;  /* 0x00006600181a7a10 */ /* 0x000fe40007ffe0ff */
[----:B------:R-:W-:Y:S02]  /*f2470*/  PRMT R25, R16, 0x7632, R25 ;  /* 0x0000763210197816 */ /* 0x000fe40000000019 */
[----:B------:R-:W-:Y:S01]  /*f2480*/  LEA.HI.X.SX32 R23, R24, R2, 0x1, P6 ;  /* 0x0000000218177211 */ /* 0x000fe200030f0eff */
[----:B-1----:R-:W4:Y:S01]  /*f2490*/  LDL.LU R16, [R1+0x2dc] ;  /* 0x0002dc0001107983 */ /* 0x002f220000300800 */
[C---:B------:R-:W-:Y:S02]  /*f24a0*/  LEA R20, P6, R26.reuse, R0, 0x1 ;  /* 0x000000001a147211 */ /* 0x040fe400078c08ff */
[C---:B------:R-:W-:Y:S01]  /*f24b0*/  IADD3 R24, R26.reuse, c[0x0][0x198], RZ ;  /* 0x000066001a187a10 */ /* 0x040fe20007ffe0ff */
[----:B------:R0:W-:Y:S01]  /*f24c0*/  @P2 STG.E.U16 [R22.64], R25 ;  /* 0x0000001916002986 */ /* 0x0001e2000c101504 */
[----:B------:R-:W-:-:S02]  /*f24d0*/  LEA.HI.X.SX32 R21, R26, R2, 0x1, P6 ;  /* 0x000000021a157211 */ /* 0x000fc400030f0eff */
[C---:B0-----:R-:W-:Y:S02]  /*f24e0*/  LEA R22, P6, R24.reuse, R0, 0x1 ;  /* 0x0000000018167211 */ /* 0x041fe400078c08ff */
[----:B------:R-:W-:Y:S02]  /*f24f0*/  PRMT R25, R11, 0x7632, R25 ;  /* 0x000076320b197816 */ /* 0x000fe40000000019 */
[----:B------:R-:W-:Y:S01]  /*f2500*/  LEA.HI.X.SX32 R23, R24, R2, 0x1, P6 ;  /* 0x0000000218177211 */ /* 0x000fe200030f0eff */
[----:B------:R0:W-:Y:S04]  /*f2510*/  @P3 STG.E.U16 [R20.64], R11 ;  /* 0x0000000b14003986 */ /* 0x0001e8000c101504 */
[----:B------:R1:W-:Y:S01]  /*f2520*/  @P5 STG.E.U16 [R22.64], R25 ;  /* 0x0000001916005986 */ /* 0x0003e2000c101504 */
[----:B--2---:R-:W-:-:S03]  /*f2530*/  ISETP.LT.AND P2, PT, R27, c[0x0][0x17c], !P0 ;  /* 0x00005f001b007a0c */ /* 0x004fc60004741270 */
[----:B------:R-:W2:Y:S01]  /*f2540*/  LDL.LU R27, [R1+0x3bb0] ;  /* 0x003bb000011b7983 */ /* 0x000ea20000300800 */
        /* <DEDUP_REMOVED lines=9> */
[C---:B-1----:R-:W-:Y:S02]  /*f25e0*/  LEA R22, P6, R24.reuse, R0, 0x1 ;  /* 0x0000000018167211 */ /* 0x042fe400078c08ff */
        /* <DEDUP_REMOVED lines=402> */
[----:B------:R0:W-:Y:S01]  /*f3f10*/  @P2 STG.E.U16 [R22.64], R26 ;  /* 0x0000001a16002986 */ /* 0x0001e2000c101504 */
[----:B------:R-:W-:-:S03]  /*f3f20*/  PRMT R25, R11, 0x7632, R25 ;  /* 0x000076320b197816 */ /* 0x000fc60000000019 */
[----:B------:R1:W-:Y:S01]  /*f3f30*/  @P1 STG.E.U16 [R20.64], R11 ;  /* 0x0000000b14001986 */ /* 0x0003e2000c101504 */
[----:B0-----:R-:W-:-:S04]  /*f3f40*/  LEA R22, P6, R24, R0, 0x1 ;  /* 0x0000000018167211 */ /* 0x001fc800078c08ff */
        /* <DEDUP_REMOVED lines=123> */
[----:B------:R-:W-:Y:S02]  /*f4700*/  PRMT R26, R11, 0x7632, R26 ;  /* 0x000076320b1a7816 */ /* 0x000fe4000000001a */
[C---:B0-----:R-:W-:Y:S01]  /*f4710*/  LEA R22, P6, R24.reuse, R0, 0x1 ;  /* 0x0000000018167211 */ /* 0x041fe200078c08ff */
[----:B------:R0:W-:Y:S03]  /*f4720*/  @P5 STG.E.U16 [R20.64], R11 ;  /* 0x0000000b14005986 */ /* 0x0001e6000c101504 */
[----:B------:R-:W-:-:S05]  /*f4730*/  LEA.HI.X.SX32 R23, R24, R2, 0x1, P6 ;  /* 0x0000000218177211 */ /* 0x000fca00030f0eff */
        /* <DEDUP_REMOVED lines=324> */
[C---:B-1----:R-:W-:Y:S02]  /*f5b80*/  IADD3 R21, R24.reuse, c[0x0][0x198], RZ ;  /* 0x0000660018157a10 */ /* 0x042fe40007ffe0ff */
[----:B------:R-:W-:Y:S02]  /*f5b90*/  LEA.HI.X.SX32 R23, R24, R2, 0x1, P6 ;  /* 0x0000000218177211 */ /* 0x000fe400030f0eff */
[----:B------:R-:W-:Y:S02]  /*f5ba0*/  PRMT R25, R16, 0x7632, R25 ;  /* 0x0000763210197816 */ /* 0x000fe40000000019 */
[C---:B------:R-:W-:Y:S01]  /*f5bb0*/  LEA R20, P6, R21.reuse, R0, 0x1 ;  /* 0x0000000015147211 */ /* 0x040fe200078c08ff */
        /* <DEDUP_REMOVED lines=1306> */
[----:B------:R-:W-:-:S03]  /*fad60*/  IADD3 R25, R24, c[0x0][0x198], RZ ;  /* 0x0000660018197a10 */ /* 0x000fc60007ffe0ff */
[----:B------:R1:W-:Y:S01]  /*fad70*/  @P3 STG.E.U16 [R20.64], R11 ;  /* 0x0000000b14003986 */ /* 0x0003e2000c101504 */
[C---:B0-----:R-:W-:Y:S02]  /*fad80*/  LEA R22, P6, R24.reuse, R0, 0x1 ;  /* 0x0000000018167211 */ /* 0x041fe400078c08ff */
[----:B------:R-:W-:Y:S02]  /*fad90*/  PRMT R26, R11, 0x7632, R26 ;  /* 0x000076320b1a7816 */ /* 0x000fe4000000001a */
[----:B------:R-:W-:Y:S02]  /*fada0*/  LEA.HI.X.SX32 R23, R24, R2, 0x1, P6 ;  /* 0x0000000218177211 */ /* 0x000fe400030f0eff */
[----:B-1----:R-:W-:-:S04]  /*fadb0*/  LEA R20, P6, R25, R0, 0x1 ;  /* 0x0000000019147211 */ /* 0x002fc800078c08ff */
[----:B------:R-:W-:Y:S01]  /*fadc0*/  LEA.HI.X.SX32 R21, R25, R2, 0x1, P6 ;  /* 0x0000000219157211 */ /* 0x000fe200030f0eff */
[----:B------:R0:W-:Y:S01]  /*fadd0*/  @P5 STG.E.U16 [R22.64], R26 ;  /* 0x0000001a16005986 */ /* 0x0001e2000c101504 */
[----:B--2---:R-:W-:-:S03]  /*fade0*/  ISETP.LT.AND P4, PT, R27, c[0x0][0x17c], !P0 ;  /* 0x00005f001b007a0c */ /* 0x004fc60004781270 */
[----:B------:R-:W2:Y:S04]  /*fadf0*/  LDL.LU R27, [R1+0x4090] ;  /* 0x00409000011b7983 */ /* 0x000ea80000300800 */
[----:B------:R1:W-:Y:S01]  /*fae00*/  @P2 STG.E.U16 [R20.64], R28 ;  /* 0x0000001c14002986 */ /* 0x0003e2000c101504 */
[----:B0-----:R-:W-:Y:S02]  /*fae10*/  PRMT R26, R28, 0x7632, R26 ;  /* 0x000076321c1a7816 */ /* 0x001fe4000000001a */
[----:B---3--:R-:W-:Y:S02]  /*fae20*/  ISETP.LT.AND P3, PT, R5, c[0x0][0x17c], !P0 ;  /* 0x00005f0005007a0c */ /* 0x008fe40004761270 */
[----:B------:R-:W3:Y:S04]  /*fae30*/  LDL.LU R5, [R1+0x4094] ;  /* 0x0040940001057983 */ /* 0x000ee80000300800 */
[----:B------:R-:W3:Y:S01]  /*fae40*/  LDL.LU R11, [R1+0x2c] ;  /* 0x00002c00010b7983 */ /* 0x000ee20000300800 */
[----:B----4-:R-:W-:-:S03]  /*fae50*/  ISETP.LT.AND P5, PT, R4, c[0x0][0x17c], !P0 ;  /* 0x00005f0004007a0c */ /* 0x010fc600047a1270 */
[----:B------:R-:W4:Y:S04]  /*fae60*/  LDL.LU R4, [R1+0x4098] ;  /* 0x0040980001047983 */ /* 0x000f280000300800 */
[----:B-1----:R-:W4:Y:S01]  /*fae70*/  LDL.LU R28, [R1+0x409c] ;  /* 0x00409c00011c7983 */ /* 0x002f220000300800 */
[----:B------:R-:W-:-:S04]  /*fae80*/  IADD3 R24, R25, c[0x0][0x198], RZ ;  /* 0x0000660019187a10 */ /* 0x000fc80007ffe0ff */
[C---:B------:R-:W-:Y:S02]  /*fae90*/  LEA R22, P6, R24.reuse, R0, 0x1 ;  /* 0x0000000018167211 */ /* 0x040fe400078c08ff */
[C---:B------:R-:W-:Y:S02]  /*faea0*/  IADD3 R25, R24.reuse, c[0x0][0x198], RZ ;  /* 0x0000660018197a10 */ /* 0x040fe40007ffe0ff */
[----:B------:R-:W-:Y:S02]  /*faeb0*/  LEA.HI.X.SX32 R23, R24, R2, 0x1, P6 ;  /* 0x0000000218177211 */ /* 0x000fe400030f0eff */
        /* <DEDUP_REMOVED lines=12> */
[----:B------:R-:W3:Y:S01]  /*faf80*/  LDL.LU R5, [R1+0x40a0] ;  /* 0x0040a00001057983 */ /* 0x000ee20000300800 */
[----:B----4-:R-:W-:-:S03]  /*faf90*/  ISETP.LT.AND P4, PT, R4, c[0x0][0x17c], !P0 ;  /* 0x00005f0004007a0c */ /* 0x010fc60004781270 */
[----:B------:R-:W4:Y:S01]  /*fafa0*/  LDL.LU R4, [R1+0x40a4] ;  /* 0x0040a40001047983 */ /* 0x000f220000300800 */
[----:B------:R-:W-:-:S03]  /*fafb0*/  ISETP.LT.AND P3, PT, R28, c[0x0][0x17c], !P0 ;  /* 0x00005f001c007a0c */ /* 0x000fc60004761270 */
[----:B0-----:R-:W4:Y:S04]  /*fafc0*/  LDL.LU R16, [R1+0x4c] ;  /* 0x00004c0001107983 */ /* 0x001f280000300800 */
[----:B------:R-:W4:Y:S01]  /*fafd0*/  LDL.LU R28, [R1+0x40a8] ;  /* 0x0040a800011c7983 */ /* 0x000f220000300800 */
[----:B------:R-:W-:-:S04]  /*fafe0*/  IADD3 R21, R24, c[0x0][0x198], RZ ;  /* 0x0000660018157a10 */ /* 0x000fc80007ffe0ff */
[C---:B------:R-:W-:Y:S02]  /*faff0*/  LEA R20, P6, R21.reuse, R0, 0x1 ;  /* 0x0000000015147211 */ /* 0x040fe400078c08ff */
[C---:B------:R-:W-:Y:S02]  /*fb000*/  IADD3 R24, R21.reuse, c[0x0][0x198], RZ ;  /* 0x0000660015187a10 */ /* 0x040fe40007ffe0ff */
[----:B------:R-:W-:Y:S02]  /*fb010*/  LEA.HI.X.SX32 R21, R21, R2, 0x1, P6 ;  /* 0x0000000215157211 */ /* 0x000fe400030f0eff */
[C---:B-1----:R-:W-:Y:S02]  /*fb020*/  LEA R22, P6, R24.reuse, R0, 0x1 ;  /* 0x0000000018167211 */ /* 0x042fe400078c08ff */
[----:B------:R-:W-:Y:S01]  /*fb030*/  IADD3 R26, R24, c[0x0][0x198], RZ ;  /* 0x00006600181a7a10 */ /* 0x000fe20007ffe0ff */
[----:B------:R0:W-:Y:S01]  /*fb040*/  @P5 STG.E.U16 [R20.64], R11 ;  /* 0x0000000b14005986 */ /* 0x0001e2000c101504 */
[----:B------:R-:W-:-:S02]  /*fb050*/  PRMT R25, R11, 0x7632, R25 ;  /* 0x000076320b197816 */ /* 0x000fc40000000019 */
[----:B------:R-:W-:Y:S02]  /*fb060*/  LEA.HI.X.SX32 R23, R24, R2, 0x1, P6 ;  /* 0x0000000218177211 */ /* 0x000fe400030f0eff */
[----:B------:R-:W-:-:S03]  /*fb070*/  IADD3 R24, R26, c[0x0][0x198], RZ ;  /* 0x000066001a187a10 */ /* 0x000fc60007ffe0ff */
[----:B------:R1:W-:Y:S01]  /*fb080*/  @P2 STG.E.U16 [R22.64], R25 ;  /* 0x0000001916002986 */ /* 0x0003e2000c101504 */
[----:B0-----:R-:W-:-:S03]  /*fb090*/  LEA R20, P6, R26, R0, 0x1 ;  /* 0x000000001a147211 */ /* 0x001fc600078c08ff */
[----:B------:R-:W4:Y:S01]  /*fb0a0*/  LDL.LU R11, [R1+0x4324] ;  /* 0x00432400010b7983 */ /* 0x000f220000300800 */
[----:B------:R-:W-:Y:S02]  /*fb0b0*/  LEA.HI.X.SX32 R21, R26, R2, 0x1, P6 ;  /* 0x000000021a157211 */ /* 0x000fe400030f0eff */
[C---:B-1----:R-:W-:Y:S02]  /*fb0c0*/  LEA R22, P6, R24.reuse, R0, 0x1 ;  /* 0x0000000018167211 */ /* 0x042fe400078c08ff */
[----:B--2---:R-:W-:Y:S02]  /*fb0d0*/  PRMT R25, R27, 0x7632, R25 ;  /* 0x000076321b197816 */ /* 0x004fe40000000019 */
[----:B------:R-:W-:Y:S01]  /*fb0e0*/  LEA.HI.X.SX32 R23, R24, R2, 0x1, P6 ;  /* 0x0000000218177211 */ /* 0x000fe200030f0eff */
[----:B------:R0:W-:Y:S04]  /*fb0f0*/  @P1 STG.E.U16 [R20.64], R27 ;  /* 0x0000001b14001986 */ /* 0x0001e8000c101504 */
[----:B------:R1:W-:Y:S01]  /*fb100*/  @P4 STG.E.U16 [R22.64], R25 ;  /* 0x0000001916004986 */ /* 0x0003e2000c101504 */
[----:B---3--:R-:W-:-:S03]  /*fb110*/  ISETP.LT.AND P5, PT, R5, c[0x0][0x17c], !P0 ;  /* 0x00005f0005007a0c */ /* 0x008fc600047a1270 */
[----:B------:R-:W2:Y:S01]  /*fb120*/  LDL.LU R5, [R1+0x5c] ;  /* 0x00005c0001057983 */ /* 0x000ea20000300800 */
[----:B----4-:R-:W-:-:S03]  /*fb130*/  ISETP.LT.AND P2, PT, R4, c[0x0][0x17c], !P0 ;  /* 0x00005f0004007a0c */ /* 0x010fc60004741270 */
[----:B------:R-:W3:Y:S04]  /*fb140*/  LDL.LU R4, [R1+0x40b0] ;  /* 0x0040b00001047983 */ /* 0x000ee80000300800 */
[----:B0-----:R-:W4:Y:S01]  /*fb150*/  LDL.LU R27, [R1+0x4320] ;  /* 0x00432000011b7983 */ /* 0x001f220000300800 */
[----:B------:R-:W-:-:S03]  /*fb160*/  ISETP.LT.AND P1, PT, R28, c[0x0][0x17c], !P0 ;  /* 0x00005f001c007a0c */ /* 0x000fc60004721270 */
[----:B------:R-:W2:Y:S04]  /*fb170*/  LDL.LU R28, [R1+0x6c] ;  /* 0x00006c00011c7983 */ /* 0x000ea80000300800 */
[----:B-1----:R-:W2:Y:S01]  /*fb180*/  LDL.LU R23, [R1+0x40ac] ;  /* 0x0040ac0001177983 */ /* 0x002ea20000300800 */
[----:B------:R-:W-:-:S04]  /*fb190*/  IADD3 R26, R24, c[0x0][0x198], RZ ;  /* 0x00006600181a7a10 */ /* 0x000fc80007ffe0ff */
[C---:B------:R-:W-:Y:S02]  /*fb1a0*/  LEA R20, P6, R26.reuse, R0, 0x1 ;  /* 0x000000001a147211 */ /* 0x040fe400078c08ff */
[C---:B------:R-:W-:Y:S02]  /*fb1b0*/  IADD3 R24, R26.reuse, c[0x0][0x198], RZ ;  /* 0x000066001a187a10 */ /* 0x040fe40007ffe0ff */
[----:B------:R-:W-:Y:S02]  /*fb1c0*/  LEA.HI.X.SX32 R21, R26, R2, 0x1, P6 ;  /* 0x000000021a157211 */ /* 0x000fe400030f0eff */
[----:B------:R-:W-:Y:S02]  /*fb1d0*/  LEA R22, P6, R24, R0, 0x1 ;  /* 0x0000000018167211 */ /* 0x000fe400078c08ff */
[----:B------:R-:W-:Y:S01]  /*fb1e0*/  PRMT R25, R16, 0x7632, R25 ;  /* 0x0000763210197816 */ /* 0x000fe20000000019 */
[----:B------:R0:W-:Y:S04]  /*fb1f0*/  @P3 STG.E.U16 [R20.64], R16 ;  /* 0x0000001014003986 */ /* 0x0001e8000c101504 */
[----:B0-----:R-:W4:Y:S01]  /*fb200*/  LDL.LU R16, [R1+0x40bc] ;  /* 0x0040bc0001107983 */ /* 0x001f220000300800 */
[----:B---3--:R-:W-:-:S03]  /*fb210*/  ISETP.LT.AND P3, PT, R4, c[0x0][0x17c], !P0 ;  /* 0x00005f0004007a0c */ /* 0x008fc60004761270 */
[----:B------:R-:W3:Y:S01]  /*fb220*/  LDL.LU R4, [R1+0x7c] ;  /* 0x00007c0001047983 */ /* 0x000ee20000300800 */
[----:B--2---:R-:W-:Y:S02]  /*fb230*/  ISETP.LT.AND P4, PT, R23, c[0x0][0x17c], !P0 ;  /* 0x00005f0017007a0c */ /* 0x004fe40004781270 */
[----:B------:R-:W-:-:S05]  /*fb240*/  LEA.HI.X.SX32 R23, R24, R2, 0x1, P6 ;  /* 0x0000000218177211 */ /* 0x000fca00030f0eff */
[----:B------:R0:W-:Y:S04]  /*fb250*/  @P5 STG.E.U16 [R22.64], R25 ;  /* 0x0000001916005986 */ /* 0x0001e8000c101504 */
[----:B0-----:R-:W2:Y:S01]  /*fb260*/  LDL.LU R23, [R1+0x40b4] ;  /* 0x0040b40001177983 */ /* 0x001ea20000300800 */
[----:B------:R-:W-:-:S04]  /*fb270*/  IADD3 R26, R24, c[0x0][0x198], RZ ;  /* 0x00006600181a7a10 */ /* 0x000fc80007ffe0ff */
[C---:B------:R-:W-:Y:S02]  /*fb280*/  LEA R20, P6, R26.reuse, R0, 0x1 ;  /* 0x000000001a147211 */ /* 0x040fe400078c08ff */
[C---:B------:R-:W-:Y:S02]  /*fb290*/  IADD3 R24, R26.reuse, c[0x0][0x198], RZ ;  /* 0x000066001a187a10 */ /* 0x040fe40007ffe0ff */
[----:B------:R-:W-:Y:S02]  /*fb2a0*/  LEA.HI.X.SX32 R21, R26, R2, 0x1, P6 ;  /* 0x000000021a157211 */ /* 0x000fe400030f0eff */
[C---:B------:R-:W-:Y:S02]  /*fb2b0*/  LEA R22, P6, R24.reuse, R0, 0x1 ;  /* 0x0000000018167211 */ /* 0x040fe400078c08ff */
[----:B------:R-:W-:Y:S02]  /*fb2c0*/  IADD3 R26, R24, c[0x0][0x198], RZ ;  /* 0x00006600181a7a10 */ /* 0x000fe40007ffe0ff */
[----:B--2---:R-:W-:-:S02]  /*fb2d0*/  ISETP.LT.AND P5, PT, R23, c[0x0][0x17c], !P0 ;  /* 0x00005f0017007a0c */ /* 0x004fc400047a1270 */
[----:B------:R-:W-:Y:S02]  /*fb2e0*/  LEA.HI.X.SX32 R23, R24, R2, 0x1, P6 ;  /* 0x0000000218177211 */ /* 0x000fe400030f0eff */
[----:B------:R-:W2:Y:S01]  /*fb2f0*/  LDL.LU R24, [R1+0x40b8] ;  /* 0x0040b80001187983 */ /* 0x000ea20000300800 */
[----:B------:R-:W-:-:S03]  /*fb300*/  PRMT R25, R5, 0x7632, R25 ;  /* 0x0000763205197816 */ /* 0x000fc60000000019 */
[----:B------:R0:W-:Y:S04]  /*fb310*/  @P2 STG.E.U16 [R20.64], R5 ;  /* 0x0000000514002986 */ /* 0x0001e8000c101504 */
[----:B------:R1:W-:Y:S01]  /*fb320*/  @P1 STG.E.U16 [R22.64], R25 ;  /* 0x0000001916001986 */ /* 0x0003e2000c101504 */
[----:B0-----:R-:W-:-:S03]  /*fb330*/  LEA R20, P6, R26, R0, 0x1 ;  /* 0x000000001a147211 */ /* 0x001fc600078c08ff */
[----:B------:R-:W3:Y:S01]  /*fb340*/  LDL.LU R5, [R1+0x8c] ;  /* 0x00008c0001057983 */ /* 0x000ee20000300800 */
[----:B------:R-:W-:Y:S02]  /*fb350*/  LEA.HI.X.SX32 R21, R26, R2, 0x1, P6 ;  /* 0x000000021a157211 */ /* 0x000fe400030f0eff */
[----:B----4-:R-:W-:Y:S02]  /*fb360*/  ISETP.LT.AND P1, PT, R16, c[0x0][0x17c], !P0 ;  /* 0x00005f0010007a0c */ /* 0x010fe40004721270 */
[----:B------:R-:W4:Y:S01]  /*fb370*/  LDL.LU R16, [R1+0x9c] ;  /* 0x00009c0001107983 */ /* 0x000f220000300800 */
[----:B-1----:R-:W-:-:S03]  /*fb380*/  PRMT R25, R28, 0x7632, R25 ;  /* 0x000076321c197816 */ /* 0x002fc60000000019 */
[----:B------:R0:W-:Y:S01]  /*fb390*/  @P4 STG.E.U16 [R20.64], R28 ;  /* 0x0000001c14004986 */ /* 0x0001e2000c101504 */
[----:B--2---:R-:W-:Y:S02]  /*fb3a0*/  ISETP.LT.AND P2, PT, R24, c[0x0][0x17c], !P0 ;  /* 0x00005f0018007a0c */ /* 0x004fe40004741270 */
[----:B------:R-:W-:-:S04]  /*fb3b0*/  IADD3 R24, R26, c[0x0][0x198], RZ ;  /* 0x000066001a187a10 */ /* 0x000fc80007ffe0ff */
[C---:B------:R-:W-:Y:S02]  /*fb3c0*/  LEA R22, P6, R24.reuse, R0, 0x1 ;  /* 0x0000000018167211 */ /* 0x040fe400078c08ff */
[C---:B------:R-:W-:Y:S02]  /*fb3d0*/  IADD3 R26, R24.reuse, c[0x0][0x198], RZ ;  /* 0x00006600181a7a10 */ /* 0x040fe40007ffe0ff */
[----:B------:R-:W-:Y:S02]  /*fb3e0*/  LEA.HI.X.SX32 R23, R24, R2, 0x1, P6 ;  /* 0x0000000218177211 */ /* 0x000fe400030f0eff */
[----:B------:R-:W2:Y:S04]  /*fb3f0*/  LDL.LU R24, [R1+0x40c0] ;  /* 0x0040c00001187983 */ /* 0x000ea80000300800 */
[----:B0-----:R-:W4:Y:S04]  /*fb400*/  LDL.LU R28, [R1+0x431c] ;  /* 0x00431c00011c7983 */ /* 0x001f280000300800 */
[----:B------:R0:W-:Y:S04]  /*fb410*/  @P3 STG.E.U16 [R22.64], R25 ;  /* 0x0000001916003986 */ /* 0x0001e8000c101504 */
[----:B0-----:R-:W4:Y:S01]  /*fb420*/  LDL.LU R23, [R1+0x40c4] ;  /* 0x0040c40001177983 */ /* 0x001f220000300800 */
[----:B------:R-:W-:-:S04]  /*fb430*/  LEA R20, P6, R26, R0, 0x1 ;  /* 0x000000001a147211 */ /* 0x000fc800078c08ff */
[----:B------:R-:W-:Y:S02]  /*fb440*/  LEA.HI.X.SX32 R21, R26, R2, 0x1, P6 ;  /* 0x000000021a157211 */ /* 0x000fe400030f0eff */
[----:B---3--:R-:W-:-:S03]  /*fb450*/  PRMT R25, R4, 0x7632, R25 ;  /* 0x0000763204197816 */ /* 0x008fc60000000019 */
[----:B------:R0:W-:Y:S01]  /*fb460*/  @P5 STG.E.U16 [R20.64], R4 ;  /* 0x0000000414005986 */ /* 0x0001e2000c101504 */
[----:B--2---:R-:W-:Y:S02]  /*fb470*/  ISETP.LT.AND P4, PT, R24, c[0x0][0x17c], !P0 ;  /* 0x00005f0018007a0c */ /* 0x004fe40004781270 */
[----:B------:R-:W-:-:S04]  /*fb480*/  IADD3 R24, R26, c[0x0][0x198], RZ ;  /* 0x000066001a187a10 */ /* 0x000fc80007ffe0ff */
[C---:B------:R-:W-:Y:S02]  /*fb490*/  LEA R22, P6, R24.reuse, R0, 0x1 ;  /* 0x0000000018167211 */ /* 0x040fe400078c08ff */
[C---:B------:R-:W-:Y:S02]  /*fb4a0*/  IADD3 R26, R24.reuse, c[0x0][0x198], RZ ;  /* 0x00006600181a7a10 */ /* 0x040fe40007ffe0ff */
[----:B----4-:R-:W-:Y:S02]  /*fb4b0*/  ISETP.LT.AND P3, PT, R23, c[0x0][0x17c], !P0 ;  /* 0x00005f0017007a0c */ /* 0x010fe40004761270 */
[----:B------:R-:W-:Y:S02]  /*fb4c0*/  LEA.HI.X.SX32 R23, R24, R2, 0x1, P6 ;  /* 0x0000000218177211 */ /* 0x000fe400030f0eff */
[----:B------:R-:W2:Y:S04]  /*fb4d0*/  LDL.LU R24, [R1+0x40c8] ;  /* 0x0040c80001187983 */ /* 0x000ea80000300800 */
[----:B0-----:R-:W3:Y:S04]  /*fb4e0*/  LDL.LU R4, [R1+0x4318] ;  /* 0x0043180001047983 */ /* 0x001ee80000300800 */
[----:B------:R0:W-:Y:S04]  /*fb4f0*/  @P2 STG.E.U16 [R22.64], R25 ;  /* 0x0000001916002986 */ /* 0x0001e8000c101504 */
[----:B0-----:R-:W4:Y:S01]  /*fb500*/  LDL.LU R23, [R1+0x40cc] ;  /* 0x0040cc0001177983 */ /* 0x001f220000300800 */
[----:B------:R-:W-:-:S04]  /*fb510*/  LEA R20, P6, R26, R0, 0x1 ;  /* 0x000000001a147211 */ /* 0x000fc800078c08ff */
[----:B------:R-:W-:Y:S02]  /*fb520*/  LEA.HI.X.SX32 R21, R26, R2, 0x1, P6 ;  /* 0x000000021a157211 */ /* 0x000fe400030f0eff */
[----:B------:R-:W-:-:S03]  /*fb530*/  PRMT R25, R5, 0x7632, R25 ;  /* 0x0000763205197816 */ /* 0x000fc60000000019 */
        /* <DEDUP_REMOVED lines=8> */
[----:B0-----:R-:W4:Y:S04]  /*fb5c0*/  LDL.LU R5, [R1+0x4314] ;  /* 0x0043140001057983 */ /* 0x001f280000300800 */
[----:B------:R0:W-:Y:S04]  /*fb5d0*/  @P4 STG.E.U16 [R22.64], R25 ;  /* 0x0000001916004986 */ /* 0x0001e8000c101504 */
[----:B0-----:R-:W3:Y:S01]  /*fb5e0*/  LDL.LU R23, [R1+0x40d4] ;  /* 0x0040d40001177983 */ /* 0x001ee20000300800 */
        /* <DEDUP_REMOVED lines=8> */
[----:B---3--:R-:W-:Y:S02]  /*fb670*/  ISETP.LT.AND P4, PT, R23, c[0x0][0x17c], !P0 ;  /* 0x00005f0017007a0c */ /* 0x008fe40004781270 */
[----:B------:R-:W-:Y:S02]  /*fb680*/  LEA.HI.X.SX32 R23, R24, R2, 0x1, P6 ;  /* 0x0000000218177211 */ /* 0x000fe400030f0eff */
[----:B------:R-:W2:Y:S04]  /*fb690*/  LDL.LU R24, [R1+0x40d8] ;  /* 0x0040d80001187983 */ /* 0x000ea80000300800 */
[----:B0-----:R-:W3:Y:S04]  /*fb6a0*/  LDL.LU R16, [R1+0x4310] ;  /* 0x0043100001107983 */ /* 0x001ee80000300800 */
[----:B------:R0:W-:Y:S04]  /*fb6b0*/  @P5 STG.E.U16 [R22.64], R25 ;  /* 0x0000001916005986 */ /* 0x0001e8000c101504 */
[----:B0-----:R-:W3:Y:S04]  /*fb6c0*/  LDL.LU R22, [R1] ;  /* 0x0000000001167983 */ /* 0x001ee80000300800 */
[----:B------:R-:W4:Y:S01]  /*fb6d0*/  LDL.LU R23, [R1+0x40dc] ;  /* 0x0040dc0001177983 */ /* 0x000f220000300800 */
[----:B------:R-:W-:-:S04]  /*fb6e0*/  LEA R20, P6, R26, R0, 0x1 ;  /* 0x000000001a147211 */ /* 0x000fc800078c08ff */
[----:B------:R-:W-:Y:S02]  /*fb6f0*/  LEA.HI.X.SX32 R21, R26, R2, 0x1, P6 ;  /* 0x000000021a157211 */ /* 0x000fe400030f0eff */
[----:B--2---:R-:W-:Y:S02]  /*fb700*/  ISETP.LT.AND P3, PT, R24, c[0x0][0x17c], !P0 ;  /* 0x00005f0018007a0c */ /* 0x004fe40004761270 */
[----:B------:R-:W-:Y:S01]  /*fb710*/  IADD3 R24, R26, c[0x0][0x198], RZ ;  /* 0x000066001a187a10 */ /* 0x000fe20007ffe0ff */
[----:B---3--:R-:W-:Y:S01]  /*fb720*/  IMAD.MOV.U32 R25, RZ, RZ, R22 ;  /* 0x000000ffff197224 */ /* 0x008fe200078e0016 */
[----:B----4-:R-:W-:-:S03]  /*fb730*/  ISETP.LT.AND P5, PT, R23, c[0x0][0x17c], !P0 ;  /* 0x00005f0017007a0c */ /* 0x010fc600047a1270 */
[----:B------:R-:W-:Y:S01]  /*fb740*/  IMAD.MOV.U32 R23, RZ, RZ, R25 ;  /* 0x000000ffff177224 */ /* 0x000fe200078e0019 */
[C---:B------:R-:W-:Y:S02]  /*fb750*/  LEA R22, P6, R24.reuse, R0, 0x1 ;  /* 0x0000000018167211 */ /* 0x040fe400078c08ff */
[C---:B------:R-:W-:Y:S02]  /*fb760*/  IADD3 R25, R24.reuse, c[0x0][0x198], RZ ;  /* 0x0000660018197a10 */ /* 0x040fe40007ffe0ff */
[----:B------:R0:W-:Y:S02]  /*fb770*/  @P2 STG.E.U16 [R20.64], R23 ;  /* 0x0000001714002986 */ /* 0x0001e4000c101504 */
[----:B0-----:R-:W-:Y:S01]  /*fb780*/  IMAD.MOV.U32 R21, RZ, RZ, R23 ;  /* 0x000000ffff157224 */ /* 0x001fe200078e0017 */
[----:B------:R-:W-:Y:S02]  /*fb790*/  LEA.HI.X.SX32 R23, R24, R2, 0x1, P6 ;  /* 0x0000000218177211 */ /* 0x000fe400030f0eff */
[----:B------:R-:W2:Y:S01]  /*fb7a0*/  LDL.LU R24, [R1+0x40e0] ;  /* 0x0040e00001187983 */ /* 0x000ea20000300800 */
[----:B------:R-:W-:-:S02]  /*fb7b0*/  LEA R20, P6, R25, R0, 0x1 ;  /* 0x0000000019147211 */ /* 0x000fc400078c08ff */
[----:B------:R-:W-:Y:S02]  /*fb7c0*/  PRMT R26, R21, 0x7632, R26 ;  /* 0x00007632151a7816 */ /* 0x000fe4000000001a */
[C---:B------:R-:W-:Y:S02]  /*fb7d0*/  LEA.HI.X.SX32 R21, R25.reuse, R2, 0x1, P6 ;  /* 0x0000000219157211 */ /* 0x040fe400030f0eff */
[----:B--2---:R-:W-:Y:S02]  /*fb7e0*/  ISETP.LT.AND P2, PT, R24, c[0x0][0x17c], !P0 ;  /* 0x00005f0018007a0c */ /* 0x004fe40004741270 */
[----:B------:R-:W-:Y:S02]  /*fb7f0*/  IADD3 R24, R25, c[0x0][0x198], RZ ;  /* 0x0000660019187a10 */ /* 0x000fe40007ffe0ff */
[----:B------:R-:W2:Y:S04]  /*fb800*/  LDL.LU R25, [R1+0x40e4] ;  /* 0x0040e40001197983 */ /* 0x000ea80000300800 */
[----:B------:R0:W-:Y:S04]  /*fb810*/  @P1 STG.E.U16 [R22.64], R26 ;  /* 0x0000001a16001986 */ /* 0x0001e8000c101504 */
[----:B------:R1:W-:Y:S01]  /*fb820*/  @P4 STG.E.U16 [R20.64], R4 ;  /* 0x0000000414004986 */ /* 0x0003e2000c101504 */
[----:B0-----:R-:W-:-:S03]  /*fb830*/  LEA R22, P6, R24, R0, 0x1 ;  /* 0x0000000018167211 */ /* 0x001fc600078c08ff */
[----:B------:R-:W3:Y:S01]  /*fb840*/  LDL.LU R26, [R1+0x40f0] ;  /* 0x0040f000011a7983 */ /* 0x000ee20000300800 */
[C---:B------:R-:W-:Y:S02]  /*fb850*/  LEA.HI.X.SX32 R23, R24.reuse, R2, 0x1, P6 ;  /* 0x0000000218177211 */ /* 0x040fe400030f0eff */
[----:B--2---:R-:W-:Y:S02]  /*fb860*/  ISETP.LT.AND P1, PT, R25, c[0x0][0x17c], !P0 ;  /* 0x00005f0019007a0c */ /* 0x004fe40004721270 */
[----:B------:R-:W-:Y:S02]  /*fb870*/  IADD3 R25, R24, c[0x0][0x198], RZ ;  /* 0x0000660018197a10 */ /* 0x000fe40007ffe0ff */
[----:B------:R-:W-:Y:S02]  /*fb880*/  PRMT R24, R4, 0x7632, R24 ;  /* 0x0000763204187816 */ /* 0x000fe40000000018 */
[----:B-1----:R-:W2:Y:S01]  /*fb890*/  LDL.LU R4, [R1+0x40e8] ;  /* 0x0040e80001047983 */ /* 0x002ea20000300800 */
[----:B------:R-:W-:-:S04]  /*fb8a0*/  LEA R20, P6, R25, R0, 0x1 ;  /* 0x0000000019147211 */ /* 0x000fc800078c08ff */
[C---:B------:R-:W-:Y:S01]  /*fb8b0*/  LEA.HI.X.SX32 R21, R25.reuse, R2, 0x1, P6 ;  /* 0x0000000219157211 */ /* 0x040fe200030f0eff */
[----:B------:R0:W-:Y:S01]  /*fb8c0*/  @P3 STG.E.U16 [R22.64], R24 ;  /* 0x0000001816003986 */ /* 0x0001e2000c101504 */
[----:B--2---:R-:W-:Y:S02]  /*fb8d0*/  ISETP.LT.AND P4, PT, R4, c[0x0][0x17c], !P0 ;  /* 0x00005f0004007a0c */ /* 0x004fe40004781270 */
[----:B------:R-:W-:Y:S02]  /*fb8e0*/  IADD3 R4, R25, c[0x0][0x198], RZ ;  /* 0x0000660019047a10 */ /* 0x000fe40007ffe0ff */
[----:B------:R-:W2:Y:S02]  /*fb8f0*/  LDL.LU R25, [R1+0x40ec] ;  /* 0x0040ec0001197983 */ /* 0x000ea40000300800 */
[C---:B0-----:R-:W-:Y:S02]  /*fb900*/  LEA R22, P6, R4.reuse, R0, 0x1 ;  /* 0x0000000004167211 */ /* 0x041fe400078c08ff */
[C---:B------:R-:W-:Y:S01]  /*fb910*/  IADD3 R24, R4.reuse, c[0x0][0x198], RZ ;  /* 0x0000660004187a10 */ /* 0x040fe20007ffe0ff */
[----:B------:R0:W-:Y:S01]  /*fb920*/  @P5 STG.E.U16 [R20.64], R8 ;  /* 0x0000000814005986 */ /* 0x0001e2000c101504 */
[----:B------:R-:W-:-:S02]  /*fb930*/  LEA.HI.X.SX32 R23, R4, R2, 0x1, P6 ;  /* 0x0000000204177211 */ /* 0x000fc400030f0eff */
[----:B---3--:R-:W-:Y:S02]  /*fb940*/  ISETP.LT.AND P5, PT, R26, c[0x0][0x17c], !P0 ;  /* 0x00005f001a007a0c */ /* 0x008fe400047a1270 */
[C---:B------:R-:W-:Y:S02]  /*fb950*/  IADD3 R4, R24.reuse, c[0x0][0x198], RZ ;  /* 0x0000660018047a10 */ /* 0x040fe40007ffe0ff */
[----:B0-----:R-:W-:-:S04]  /*fb960*/  LEA R20, P6, R24, R0, 0x1 ;  /* 0x0000000018147211 */ /* 0x001fc800078c08ff */
[----:B------:R-:W-:Y:S02]  /*fb970*/  LEA.HI.X.SX32 R21, R24, R2, 0x1, P6 ;  /* 0x0000000218157211 */ /* 0x000fe400030f0eff */
[----:B--2---:R-:W-:Y:S02]  /*fb980*/  ISETP.LT.AND P3, PT, R25, c[0x0][0x17c], !P0 ;  /* 0x00005f0019007a0c */ /* 0x004fe40004761270 */
[----:B------:R-:W2:Y:S04]  /*fb990*/  LDL.LU R25, [R1+0x40f8] ;  /* 0x0040f80001197983 */ /* 0x000ea80000300800 */
[----:B------:R-:W3:Y:S04]  /*fb9a0*/  LDL.LU R26, [R1+0x40fc] ;  /* 0x0040fc00011a7983 */ /* 0x000ee80000300800 */
[----:B------:R-:W4:Y:S01]  /*fb9b0*/  LDL.LU R24, [R1+0x40f4] ;  /* 0x0040f40001187983 */ /* 0x000f220000300800 */
[----:B------:R-:W-:-:S05]  /*fb9c0*/  PRMT R8, R8, 0x7632, R8 ;  /* 0x0000763208087816 */ /* 0x000fca0000000008 */
[----:B------:R0:W-:Y:S04]  /*fb9d0*/  @P2 STG.E.U16 [R22.64], R8 ;  /* 0x0000000816002986 */ /* 0x0001e8000c101504 */
[----:B------:R1:W-:Y:S01]  /*fb9e0*/  @P1 STG.E.U16 [R20.64], R12 ;  /* 0x0000000c14001986 */ /* 0x0003e2000c101504 */
[----:B----4-:R-:W-:-:S03]  /*fb9f0*/  ISETP.LT.AND P2, PT, R24, c[0x0][0x17c], !P0 ;  /* 0x00005f0018007a0c */ /* 0x010fc60004741270 */
[----:B------:R-:W4:Y:S01]  /*fba00*/  LDL.LU R24, [R1+0x4100] ;  /* 0x0041000001187983 */ /* 0x000f220000300800 */
[----:B--2---:R-:W-:-:S03]  /*fba10*/  ISETP.LT.AND P1, PT, R25, c[0x0][0x17c], !P0 ;  /* 0x00005f0019007a0c */ /* 0x004fc60004721270 */
[----:B------:R-:W2:Y:S01]  /*fba20*/  LDL.LU R25, [R1+0x4104] ;  /* 0x0041040001197983 */ /* 0x000ea20000300800 */
[C---:B0-----:R-:W-:Y:S02]  /*fba30*/  LEA R22, P6, R4.reuse, R0, 0x1 ;  /* 0x0000000004167211 */ /* 0x041fe400078c08ff */
[C---:B------:R-:W-:Y:S02]  /*fba40*/  IADD3 R8, R4.reuse, c[0x0][0x198], RZ ;  /* 0x0000660004087a10 */ /* 0x040fe40007ffe0ff */
[----:B------:R-:W-:Y:S02]  /*fba50*/  LEA.HI.X.SX32 R23, R4, R2, 0x1, P6 ;  /* 0x0000000204177211 */ /* 0x000fe400030f0eff */
[----:B-1----:R-:W-:Y:S02]  /*fba60*/  PRMT R12, R12, 0x7632, R12 ;  /* 0x000076320c0c7816 */ /* 0x002fe4000000000c */
[C---:B------:R-:W-:Y:S02]  /*fba70*/  LEA R20, P6, R8.reuse, R0, 0x1 ;  /* 0x0000000008147211 */ /* 0x040fe400078c08ff */
[C---:B------:R-:W-:Y:S01]  /*fba80*/  IADD3 R4, R8.reuse, c[0x0][0x198], RZ ;  /* 0x0000660008047a10 */ /* 0x040fe20007ffe0ff */
[----:B------:R0:W-:Y:S01]  /*fba90*/  @P4 STG.E.U16 [R22.64], R12 ;  /* 0x0000000c16004986 */ /* 0x0001e2000c101504 */
[----:B------:R-:W-:-:S02]  /*fbaa0*/  LEA.HI.X.SX32 R21, R8, R2, 0x1, P6 ;  /* 0x0000000208157211 */ /* 0x000fc400030f0eff */
[----:B------:R-:W-:-:S03]  /*fbab0*/  IADD3 R8, R4, c[0x0][0x198], RZ ;  /* 0x0000660004087a10 */ /* 0x000fc60007ffe0ff */
[----:B------:R1:W-:Y:S01]  /*fbac0*/  @P3 STG.E.U16 [R20.64], R16 ;  /* 0x0000001014003986 */ /* 0x0003e2000c101504 */
[----:B0-----:R-:W-:-:S04]  /*fbad0*/  LEA R22, P6, R4, R0, 0x1 ;  /* 0x0000000004167211 */ /* 0x001fc800078c08ff */
[----:B------:R-:W-:Y:S02]  /*fbae0*/  LEA.HI.X.SX32 R23, R4, R2, 0x1, P6 ;  /* 0x0000000204177211 */ /* 0x000fe400030f0eff */
[----:B-1----:R-:W-:Y:S02]  /*fbaf0*/  LEA R20, P6, R8, R0, 0x1 ;  /* 0x0000000008147211 */ /* 0x002fe400078c08ff */
[----:B---3--:R-:W-:Y:S02]  /*fbb00*/  ISETP.LT.AND P4, PT, R26, c[0x0][0x17c], !P0 ;  /* 0x00005f001a007a0c */ /* 0x008fe40004781270 */
[----:B------:R-:W3:Y:S01]  /*fbb10*/  LDL.LU R26, [R1+0x4108] ;  /* 0x00410800011a7983 */ /* 0x000ee20000300800 */
[C---:B------:R-:W-:Y:S02]  /*fbb20*/  IADD3 R4, R8.reuse, c[0x0][0x198], RZ ;  /* 0x0000660008047a10 */ /* 0x040fe40007ffe0ff */
[----:B------:R-:W-:Y:S02]  /*fbb30*/  LEA.HI.X.SX32 R21, R8, R2, 0x1, P6 ;  /* 0x0000000208157211 */ /* 0x000fe400030f0eff */
[----:B------:R-:W-:-:S05]  /*fbb40*/  PRMT R12, R16, 0x7632, R12 ;  /* 0x00007632100c7816 */ /* 0x000fca000000000c */
[----:B------:R0:W-:Y:S01]  /*fbb50*/  @P5 STG.E.U16 [R22.64], R12 ;  /* 0x0000000c16005986 */ /* 0x0001e2000c101504 */
[----:B----4-:R-:W-:-:S03]  /*fbb60*/  ISETP.LT.AND P3, PT, R24, c[0x0][0x17c], !P0 ;  /* 0x00005f0018007a0c */ /* 0x010fc60004761270 */
[----:B------:R-:W4:Y:S04]  /*fbb70*/  LDL.LU R24, [R1+0x410c] ;  /* 0x00410c0001187983 */ /* 0x000f280000300800 */
[----:B------:R-:W3:Y:S01]  /*fbb80*/  LDL.LU R8, [R1+0x10] ;  /* 0x0000100001087983 */ /* 0x000ee20000300800 */
[----:B--2---:R-:W-:-:S03]  /*fbb90*/  ISETP.LT.AND P5, PT, R25, c[0x0][0x17c], !P0 ;  /* 0x00005f0019007a0c */ /* 0x004fc600047a1270 */
[----:B------:R-:W2:Y:S01]  /*fbba0*/  LDL.LU R25, [R1+0x4110] ;  /* 0x0041100001197983 */ /* 0x000ea20000300800 */
[C---:B0-----:R-:W-:Y:S01]  /*fbbb0*/  LEA R22, P6, R4.reuse, R0, 0x1 ;  /* 0x0000000004167211 */ /* 0x041fe200078c08ff */
[----:B---3--:R-:W-:Y:S01]  /*fbbc0*/  IMAD.MOV.U32 R23, RZ, RZ, R8 ;  /* 0x000000ffff177224 */ /* 0x008fe200078e0008 */
[----:B------:R-:W-:-:S04]  /*fbbd0*/  IADD3 R8, R4, c[0x0][0x198], RZ ;  /* 0x0000660004087a10 */ /* 0x000fc80007ffe0ff */
[----:B------:R0:W-:Y:S01]  /*fbbe0*/  @P2 STG.E.U16 [R20.64], R23 ;  /* 0x0000001714002986 */ /* 0x0001e2000c101504 */
[----:B------:R-:W-:-:S03]  /*fbbf0*/  ISETP.LT.AND P2, PT, R26, c[0x0][0x17c], !P0 ;  /* 0x00005f001a007a0c */ /* 0x000fc60004741270 */
[----:B------:R-:W3:Y:S01]  /*fbc00*/  LDL.LU R26, [R1+0x4114] ;  /* 0x00411400011a7983 */ /* 0x000ee20000300800 */
[----:B0-----:R-:W-:Y:S01]  /*fbc10*/  IMAD.MOV.U32 R21, RZ, RZ, R23 ;  /* 0x000000ffff157224 */ /* 0x001fe200078e0017 */
[----:B------:R-:W-:Y:S02]  /*fbc20*/  LEA.HI.X.SX32 R23, R4, R2, 0x1, P6 ;  /* 0x0000000204177211 */ /* 0x000fe400030f0eff */
[C---:B------:R-:W-:Y:S02]  /*fbc30*/  LEA R20, P6, R8.reuse, R0, 0x1 ;  /* 0x0000000008147211 */ /* 0x040fe400078c08ff */
[----:B------:R-:W-:Y:S02]  /*fbc40*/  PRMT R12, R21, 0x7632, R12 ;  /* 0x00007632150c7816 */ /* 0x000fe4000000000c */
[C---:B------:R-:W-:Y:S02]  /*fbc50*/  IADD3 R4, R8.reuse, c[0x0][0x198], RZ ;  /* 0x0000660008047a10 */ /* 0x040fe40007ffe0ff */
[----:B------:R-:W-:Y:S01]  /*fbc60*/  LEA.HI.X.SX32 R21, R8, R2, 0x1, P6 ;  /* 0x0000000208157211 */ /* 0x000fe200030f0eff */
[----:B------:R-:W-:Y:S01]  /*fbc70*/  IMAD.MOV.U32 R8, RZ, RZ, R6 ;  /* 0x000000ffff087224 */ /* 0x000fe200078e0006 */
[----:B------:R0:W-:Y:S01]  /*fbc80*/  @P1 STG.E.U16 [R22.64], R12 ;  /* 0x0000000c16001986 */ /* 0x0001e2000c101504 */
[----:B----4-:R-:W-:-:S03]  /*fbc90*/  ISETP.LT.AND P1, PT, R24, c[0x0][0x17c], !P0 ;  /* 0x00005f0018007a0c */ /* 0x010fc60004721270 */
[----:B------:R-:W4:Y:S04]  /*fbca0*/  LDL.LU R6, [R1+0x430c] ;  /* 0x00430c0001067983 */ /* 0x000f280000300800 */
[----:B------:R-:W4:Y:S01]  /*fbcb0*/  LDL.LU R24, [R1+0x4118] ;  /* 0x0041180001187983 */ /* 0x000f220000300800 */
[----:B0-----:R-:W-:-:S05]  /*fbcc0*/  IMAD.MOV.U32 R23, RZ, RZ, R8 ;  /* 0x000000ffff177224 */ /* 0x001fca00078e0008 */
[----:B------:R0:W-:Y:S01]  /*fbcd0*/  @P4 STG.E.U16 [R20.64], R23 ;  /* 0x0000001714004986 */ /* 0x0001e2000c101504 */
[----:B--2---:R-:W-:-:S03]  /*fbce0*/  ISETP.LT.AND P4, PT, R25, c[0x0][0x17c], !P0 ;  /* 0x00005f0019007a0c */ /* 0x004fc60004781270 */
[----:B------:R-:W2:Y:S01]  /*fbcf0*/  LDL.LU R25, [R1+0x411c] ;  /* 0x00411c0001197983 */ /* 0x000ea20000300800 */
[C---:B------:R-:W-:Y:S02]  /*fbd00*/  LEA R22, P6, R4.reuse, R0, 0x1 ;  /* 0x0000000004167211 */ /* 0x040fe400078c08ff */
[C---:B------:R-:W-:Y:S01]  /*fbd10*/  IADD3 R8, R4.reuse, c[0x0][0x198], RZ ;  /* 0x0000660004087a10 */ /* 0x040fe20007ffe0ff */
[----:B0-----:R-:W-:Y:S01]  /*fbd20*/  IMAD.MOV.U32 R21, RZ, RZ, R23 ;  /* 0x000000ffff157224 */ /* 0x001fe200078e0017 */
[----:B------:R-:W-:Y:S02]  /*fbd30*/  LEA.HI.X.SX32 R23, R4, R2, 0x1, P6 ;  /* 0x0000000204177211 */ /* 0x000fe400030f0eff */
[C---:B------:R-:W-:Y:S02]  /*fbd40*/  LEA R20, P6, R8.reuse, R0, 0x1 ;  /* 0x0000000008147211 */ /* 0x040fe400078c08ff */
[----:B------:R-:W-:Y:S02]  /*fbd50*/  PRMT R12, R21, 0x7632, R12 ;  /* 0x00007632150c7816 */ /* 0x000fe4000000000c */
[----:B------:R-:W-:-:S02]  /*fbd60*/  IADD3 R4, R8, c[0x0][0x198], RZ ;  /* 0x0000660008047a10 */ /* 0x000fc40007ffe0ff */
[----:B------:R-:W-:Y:S01]  /*fbd70*/  LEA.HI.X.SX32 R21, R8, R2, 0x1, P6 ;  /* 0x0000000208157211 */ /* 0x000fe200030f0eff */
[----:B------:R-:W-:Y:S01]  /*fbd80*/  IMAD.MOV.U32 R8, RZ, RZ, R17 ;  /* 0x000000ffff087224 */ /* 0x000fe200078e0011 */
[----:B------:R0:W-:Y:S04]  /*fbd90*/  @P3 STG.E.U16 [R22.64], R12 ;  /* 0x0000000c16003986 */ /* 0x0001e8000c101504 */
[----:B------:R-:W2:Y:S01]  /*fbda0*/  LDL.LU R17, [R1+0x4308] ;  /* 0x0043080001117983 */ /* 0x000ea20000300800 */
[----:B0-----:R-:W-:Y:S01]  /*fbdb0*/  IMAD.MOV.U32 R23, RZ, RZ, R8 ;  /* 0x000000ffff177224 */ /* 0x001fe200078e0008 */
[C---:B------:R-:W-:Y:S02]  /*fbdc0*/  LEA R22, P6, R4.reuse, R0, 0x1 ;  /* 0x0000000004167211 */ /* 0x040fe400078c08ff */
[----:B------:R-:W-:-:S02]  /*fbdd0*/  IADD3 R8, R4, c[0x0][0x198], RZ ;  /* 0x0000660004087a10 */ /* 0x000fc40007ffe0ff */
[----:B------:R0:W-:Y:S02]  /*fbde0*/  @P5 STG.E.U16 [R20.64], R23 ;  /* 0x0000001714005986 */ /* 0x0001e4000c101504 */
[----:B0-----:R-:W-:Y:S01]  /*fbdf0*/  IMAD.MOV.U32 R21, RZ, RZ, R23 ;  /* 0x000000ffff157224 */ /* 0x001fe200078e0017 */
[----:B------:R-:W-:Y:S02]  /*fbe00*/  LEA.HI.X.SX32 R23, R4, R2, 0x1, P6 ;  /* 0x0000000204177211 */ /* 0x000fe400030f0eff */
[C---:B------:R-:W-:Y:S02]  /*fbe10*/  LEA R20, P6, R8.reuse, R0, 0x1 ;  /* 0x0000000008147211 */ /* 0x040fe400078c08ff */
[----:B------:R-:W-:Y:S02]  /*fbe20*/  PRMT R12, R21, 0x7632, R12 ;  /* 0x00007632150c7816 */ /* 0x000fe4000000000c */
[C---:B------:R-:W-:Y:S02]  /*fbe30*/  IADD3 R4, R8.reuse, c[0x0][0x198], RZ ;  /* 0x0000660008047a10 */ /* 0x040fe40007ffe0ff */
[----:B------:R-:W-:Y:S01]  /*fbe40*/  LEA.HI.X.SX32 R21, R8, R2, 0x1, P6 ;  /* 0x0000000208157211 */ /* 0x000fe200030f0eff */
[----:B------:R0:W-:Y:S01]  /*fbe50*/  @P2 STG.E.U16 [R22.64], R12 ;  /* 0x0000000c16002986 */ /* 0x0001e2000c101504 */
[----:B---3--:R-:W-:-:S03]  /*fbe60*/  ISETP.LT.AND P3, PT, R26, c[0x0][0x17c], !P0 ;  /* 0x00005f001a007a0c */ /* 0x008fc60004761270 */
[----:B------:R-:W3:Y:S01]  /*fbe70*/  LDL.LU R26, [R1+0x4120] ;  /* 0x00412000011a7983 */ /* 0x000ee20000300800 */
[----:B----4-:R-:W-:-:S03]  /*fbe80*/  ISETP.LT.AND P5, PT, R24, c[0x0][0x17c], !P0 ;  /* 0x00005f0018007a0c */ /* 0x010fc600047a1270 */
[----:B------:R-:W4:Y:S04]  /*fbe90*/  LDL.LU R24, [R1+0x4124] ;  /* 0x0041240001187983 */ /* 0x000f280000300800 */
[----:B------:R-:W3:Y:S01]  /*fbea0*/  LDL.LU R8, [R1+0x4] ;  /* 0x0000040001087983 */ /* 0x000ee20000300800 */
[----:B--2---:R-:W-:-:S03]  /*fbeb0*/  ISETP.LT.AND P2, PT, R25, c[0x0][0x17c], !P0 ;  /* 0x00005f0019007a0c */ /* 0x004fc60004741270 */
[----:B------:R-:W2:Y:S01]  /*fbec0*/  LDL.LU R25, [R1+0x4128] ;  /* 0x0041280001197983 */ /* 0x000ea20000300800 */
[C---:B0-----:R-:W-:Y:S02]  /*fbed0*/  LEA R22, P6, R4.reuse, R0, 0x1 ;  /* 0x0000000004167211 */ /* 0x041fe400078c08ff */
[----:B------:R-:W-:Y:S01]  /*fbee0*/  PRMT R16, R5, 0x7632, R16 ;  /* 0x0000763205107816 */ /* 0x000fe20000000010 */
        /* <DEDUP_REMOVED lines=11> */
[----:B------:R0:W-:Y:S01]  /*fbfa0*/  @P4 STG.E.U16 [R22.64], R12 ;  /* 0x0000000c16004986 */ /* 0x0001e2000c101504 */
[----:B----4-:R-:W-:-:S03]  /*fbfb0*/  ISETP.LT.AND P4, PT, R24, c[0x0][0x17c], !P0 ;  /* 0x00005f0018007a0c */ /* 0x010fc60004781270 */
[----:B------:R-:W4:Y:S01]  /*fbfc0*/  LDL.LU R24, [R1+0x4130] ;  /* 0x0041300001187983 */ /* 0x000f220000300800 */
[----:B0-----:R-:W-:-:S03]  /*fbfd0*/  LEA R22, P6, R4, R0, 0x1 ;  /* 0x0000000004167211 */ /* 0x001fc600078c08ff */
[----:B------:R-:W-:Y:S01]  /*fbfe0*/  @P3 STG.E.U16 [R20.64], R5 ;  /* 0x0000000514003986 */ /* 0x000fe2000c101504 */
[C---:B------:R-:W-:Y:S02]  /*fbff0*/  LEA.HI.X.SX32 R23, R4.reuse, R2, 0x1, P6 ;  /* 0x0000000204177211 */ /* 0x040fe400030f0eff */
[----:B--2---:R-:W-:Y:S02]  /*fc000*/  ISETP.LT.AND P3, PT, R25, c[0x0][0x17c], !P0 ;  /* 0x00005f0019007a0c */ /* 0x004fe40004761270 */
[----:B------:R-:W2:Y:S04]  /*fc010*/  LDL.LU R25, [R1+0x4134] ;  /* 0x0041340001197983 */ /* 0x000ea80000300800 */
[----:B------:R0:W-:Y:S04]  /*fc020*/  @P5 STG.E.U16 [R22.64], R16 ;  /* 0x0000001016005986 */ /* 0x0001e8000c101504 */
[----:B0-----:R-:W2:Y:S01]  /*fc030*/  LDL.LU R22, [R1+0x4138] ;  /* 0x0041380001167983 */ /* 0x001ea20000300800 */
        /* <DEDUP_REMOVED lines=9> */
[C---:B0-----:R-:W-:Y:S02]  /*fc0d0*/  LEA R4, P6, R8.reuse, R0, 0x1 ;  /* 0x0000000008047211 */ /* 0x041fe400078c08ff */
[C---:B------:R-:W-:Y:S01]  /*fc0e0*/  IADD3 R9, R8.reuse, c[0x0][0x198], RZ ;  /* 0x0000660008097a10 */ /* 0x040fe20007ffe0ff */
[----:B------:R0:W-:Y:S01]  /*fc0f0*/  @P1 STG.E.U16 [R20.64], R12 ;  /* 0x0000000c14001986 */ /* 0x0001e2000c101504 */
[----:B------:R-:W-:Y:S02]  /*fc100*/  LEA.HI.X.SX32 R5, R8, R2, 0x1, P6 ;  /* 0x0000000208057211 */ /* 0x000fe400030f0eff */
[----:B------:R-:W-:Y:S02]  /*fc110*/  LEA R8, P6, R9, R0, 0x1 ;  /* 0x0000000009087211 */ /* 0x000fe400078c08ff */
[----:B------:R-:W-:Y:S01]  /*fc120*/  PRMT R16, R13, 0x7632, R16 ;  /* 0x000076320d107816 */ /* 0x000fe20000000010 */
[----:B------:R1:W-:Y:S01]  /*fc130*/  @P4 STG.E.U16 [R4.64], R13 ;  /* 0x0000000d04004986 */ /* 0x0003e2000c101504 */
[----:B0-----:R-:W-:-:S02]  /*fc140*/  IADD3 R12, R9, c[0x0][0x198], RZ ;  /* 0x00006600090c7a10 */ /* 0x001fc40007ffe0ff */
[----:B------:R-:W-:Y:S02]  /*fc150*/  LEA.HI.X.SX32 R9, R9, R2, 0x1, P6 ;  /* 0x0000000209097211 */ /* 0x000fe400030f0eff */
[C---:B-1----:R-:W-:Y:S02]  /*fc160*/  LEA R4, P6, R12.reuse, R0, 0x1 ;  /* 0x000000000c047211 */ /* 0x042fe400078c08ff */
[C---:B------:R-:W-:Y:S01]  /*fc170*/  IADD3 R13, R12.reuse, c[0x0][0x198], RZ ;  /* 0x000066000c0d7a10 */ /* 0x040fe20007ffe0ff */
[----:B------:R0:W-:Y:S01]  /*fc180*/  @P3 STG.E.U16 [R8.64], R16 ;  /* 0x0000001008003986 */ /* 0x0001e2000c101504 */
[----:B------:R-:W-:Y:S02]  /*fc190*/  LEA.HI.X.SX32 R5, R12, R2, 0x1, P6 ;  /* 0x000000020c057211 */ /* 0x000fe400030f0eff */
[----:B0-----:R-:W-:-:S04]  /*fc1a0*/  LEA R8, P6, R13, R0, 0x1 ;  /* 0x000000000d087211 */ /* 0x001fc800078c08ff */
[----:B------:R-:W-:Y:S02]  /*fc1b0*/  LEA.HI.X.SX32 R9, R13, R2, 0x1, P6 ;  /* 0x000000020d097211 */ /* 0x000fe400030f0eff */
[----:B---3--:R-:W-:-:S13]  /*fc1c0*/  ISETP.LT.AND P5, PT, R26, c[0x0][0x17c], !P0 ;  /* 0x00005f001a007a0c */ /* 0x008fda00047a1270 */
[----:B------:R0:W-:Y:S01]  /*fc1d0*/  @P5 STG.E.U16 [R4.64], R17 ;  /* 0x0000001104005986 */ /* 0x0001e2000c101504 */
[----:B----4-:R-:W-:-:S03]  /*fc1e0*/  ISETP.LT.AND P2, PT, R24, c[0x0][0x17c], !P0 ;  /* 0x00005f0018007a0c */ /* 0x010fc60004741270 */
[----:B------:R-:W3:Y:S04]  /*fc1f0*/  LDL.LU R24, [R1+0x413c] ;  /* 0x00413c0001187983 */ /* 0x000ee80000300800 */
[----:B------:R-:W4:Y:S01]  /*fc200*/  LDL.LU R26, [R1+0x14] ;  /* 0x00001400011a7983 */ /* 0x000f220000300800 */
[----:B0-----:R-:W-:-:S03]  /*fc210*/  PRMT R17, R17, 0x7632, R17 ;  /* 0x0000763211117816 */ /* 0x001fc60000000011 */
[----:B------:R-:W4:Y:S04]  /*fc220*/  LDL.LU R23, [R1+0x4140] ;  /* 0x0041400001177983 */ /* 0x000f280000300800 */
[----:B------:R-:W4:Y:S04]  /*fc230*/  LDL.LU R21, [R1+0x4144] ;  /* 0x0041440001157983 */ /* 0x000f280000300800 */
[----:B------:R0:W-:Y:S01]  /*fc240*/  @P2 STG.E.U16 [R8.64], R17 ;  /* 0x0000001108002986 */ /* 0x0001e2000c101504 */
[----:B--2---:R-:W-:-:S03]  /*fc250*/  ISETP.LT.AND P4, PT, R22, c[0x0][0x17c], !P0 ;  /* 0x00005f0016007a0c */ /* 0x004fc60004781270 */
[----:B------:R-:W2:Y:S04]  /*fc260*/  LDL.LU R22, [R1+0x4148] ;  /* 0x0041480001167983 */ /* 0x000ea80000300800 */
[----:B------:R-:W2:Y:S04]  /*fc270*/  LDL.LU R20, [R1+0x414c] ;  /* 0x00414c0001147983 */ /* 0x000ea80000300800 */
[----:B0-----:R-:W2:Y:S01]  /*fc280*/  LDL.LU R17, [R1+0x4150] ;  /* 0x0041500001117983 */ /* 0x001ea20000300800 */
[----:B------:R-:W-:Y:S02]  /*fc290*/  ISETP.LT.AND P1, PT, R25, c[0x0][0x17c], !P0 ;  /* 0x00005f0019007a0c */ /* 0x000fe40004721270 */
[----:B------:R-:W-:-:S04]  /*fc2a0*/  IADD3 R12, R13, c[0x0][0x198], RZ ;  /* 0x000066000d0c7a10 */ /* 0x000fc80007ffe0ff */
[C---:B------:R-:W-:Y:S02]  /*fc2b0*/  LEA R4, P6, R12.reuse, R0, 0x1 ;  /* 0x000000000c047211 */ /* 0x040fe400078c08ff */
[C---:B------:R-:W-:Y:S02]  /*fc2c0*/  IADD3 R13, R12.reuse, c[0x0][0x198], RZ ;  /* 0x000066000c0d7a10 */ /* 0x040fe40007ffe0ff */
[----:B------:R-:W-:Y:S02]  /*fc2d0*/  LEA.HI.X.SX32 R5, R12, R2, 0x1, P6 ;  /* 0x000000020c057211 */ /* 0x000fe400030f0eff */
[C---:B------:R-:W-:Y:S02]  /*fc2e0*/  LEA R8, P6, R13.reuse, R0, 0x1 ;  /* 0x000000000d087211 */ /* 0x040fe400078c08ff */
[C---:B------:R-:W-:Y:S02]  /*fc2f0*/  IADD3 R12, R13.reuse, c[0x0][0x198], RZ ;  /* 0x000066000d0c7a10 */ /* 0x040fe40007ffe0ff */
[----:B------:R-:W-:-:S02]  /*fc300*/  LEA.HI.X.SX32 R9, R13, R2, 0x1, P6 ;  /* 0x000000020d097211 */ /* 0x000fc400030f0eff */
[----:B---3--:R-:W-:Y:S01]  /*fc310*/  ISETP.LT.AND P3, PT, R24, c[0x0][0x17c], !P0 ;  /* 0x00005f0018007a0c */ /* 0x008fe20004761270 */
[----:B----4-:R0:W-:Y:S01]  /*fc320*/  @P1 STG.E.U16 [R4.64], R26 ;  /* 0x0000001a04001986 */ /* 0x0101e2000c101504 */
[----:B------:R-:W-:-:S05]  /*fc330*/  PRMT R16, R26, 0x7632, R16 ;  /* 0x000076321a107816 */ /* 0x000fca0000000010 */
[----:B------:R1:W-:Y:S01]  /*fc340*/  @P4 STG.E.U16 [R8.64], R16 ;  /* 0x0000001008004986 */ /* 0x0003e2000c101504 */
[C---:B0-----:R-:W-:Y:S02]  /*fc350*/  LEA R4, P6, R12.reuse, R0, 0x1 ;  /* 0x000000000c047211 */ /* 0x041fe400078c08ff */
[----:B------:R-:W-:Y:S02]  /*fc360*/  ISETP.LT.AND P2, PT, R21, c[0x0][0x17c], !P0 ;  /* 0x00005f0015007a0c */ /* 0x000fe40004741270 */
[----:B------:R-:W-:Y:S01]  /*fc370*/  LEA.HI.X.SX32 R5, R12, R2, 0x1, P6 ;  /* 0x000000020c057211 */ /* 0x000fe200030f0eff */
[----:B------:R-:W3:Y:S01]  /*fc380*/  LDL.LU R21, [R1+0x4154] ;  /* 0x0041540001157983 */ /* 0x000ee20000300800 */
[----:B-1----:R-:W-:-:S03]  /*fc390*/  PRMT R16, R7, 0x7632, R16 ;  /* 0x0000763207107816 */ /* 0x002fc60000000010 */
[----:B------:R-:W4:Y:S04]  /*fc3a0*/  LDL.LU R26, [R1+0x8] ;  /* 0x00000800011a7983 */ /* 0x000f280000300800 */
[----:B------:R0:W-:Y:S01]  /*fc3b0*/  @P3 STG.E.U16 [R4.64], R7 ;  /* 0x0000000704003986 */ /* 0x0001e2000c101504 */
[----:B--2---:R-:W-:-:S03]  /*fc3c0*/  ISETP.LT.AND P4, PT, R20, c[0x0][0x17c], !P0 ;  /* 0x00005f0014007a0c */ /* 0x004fc60004781270 */
[----:B------:R-:W2:Y:S01]  /*fc3d0*/  LDL.LU R20, [R1+0x4158] ;  /* 0x0041580001147983 */ /* 0x000ea20000300800 */
[----:B------:R-:W-:-:S03]  /*fc3e0*/  ISETP.LT.AND P3, PT, R17, c[0x0][0x17c], !P0 ;  /* 0x00005f0011007a0c */ /* 0x000fc60004761270 */
[----:B0-----:R-:W4:Y:S04]  /*fc3f0*/  LDL.LU R7, [R1+0x4304] ;  /* 0x0043040001077983 */ /* 0x001f280000300800 */
[----:B------:R-:W4:Y:S01]  /*fc400*/  LDL.LU R17, [R1+0x415c] ;  /* 0x00415c0001117983 */ /* 0x000f220000300800 */
[----:B------:R-:W-:Y:S02]  /*fc410*/  ISETP.LT.AND P5, PT, R23, c[0x0][0x17c], !P0 ;  /* 0x00005f0017007a0c */ /* 0x000fe400047a1270 */
[----:B------:R-:W-:-:S04]  /*fc420*/  IADD3 R13, R12, c[0x0][0x198], RZ ;  /* 0x000066000c0d7a10 */ /* 0x000fc80007ffe0ff */
[C---:B------:R-:W-:Y:S02]  /*fc430*/  LEA R8, P6, R13.reuse, R0, 0x1 ;  /* 0x000000000d087211 */ /* 0x040fe400078c08ff */
[C---:B------:R-:W-:Y:S02]  /*fc440*/  IADD3 R12, R13.reuse, c[0x0][0x198], RZ ;  /* 0x000066000d0c7a10 */ /* 0x040fe40007ffe0ff */
[----:B------:R-:W-:Y:S02]  /*fc450*/  LEA.HI.X.SX32 R9, R13, R2, 0x1, P6 ;  /* 0x000000020d097211 */ /* 0x000fe400030f0eff */
[----:B------:R-:W-:Y:S02]  /*fc460*/  LEA R4, P6, R12, R0, 0x1 ;  /* 0x000000000c047211 */ /* 0x000fe400078c08ff */
[----:B------:R-:W-:Y:S02]  /*fc470*/  ISETP.LT.AND P1, PT, R22, c[0x0][0x17c], !P0 ;  /* 0x00005f0016007a0c */ /* 0x000fe40004721270 */
[C---:B------:R-:W-:Y:S01]  /*fc480*/  IADD3 R13, R12.reuse, c[0x0][0x198], RZ ;  /* 0x000066000c0d7a10 */ /* 0x040fe20007ffe0ff */
[----:B------:R0:W-:Y:S01]  /*fc490*/  @P5 STG.E.U16 [R8.64], R16 ;  /* 0x0000001008005986 */ /* 0x0001e2000c101504 */
[----:B------:R-:W-:-:S03]  /*fc4a0*/  LEA.HI.X.SX32 R5, R12, R2, 0x1, P6 ;  /* 0x000000020c057211 */ /* 0x000fc600030f0eff */
[----:B------:R-:W4:Y:S01]  /*fc4b0*/  LDL.LU R22, [R1+0x4160] ;  /* 0x0041600001167983 */ /* 0x000f220000300800 */
[----:B0-----:R-:W-:-:S03]  /*fc4c0*/  LEA R8, P6, R13, R0, 0x1 ;  /* 0x000000000d087211 */ /* 0x001fc600078c08ff */
[----:B------:R0:W-:Y:S01]  /*fc4d0*/  @P2 STG.E.U16 [R4.64], R18 ;  /* 0x0000001204002986 */ /* 0x0001e2000c101504 */
[----:B------:R-:W-:Y:S02]  /*fc4e0*/  PRMT R16, R18, 0x7632, R16 ;  /* 0x0000763212107816 */ /* 0x000fe40000000010 */
[----:B------:R-:W-:-:S05]  /*fc4f0*/  LEA.HI.X.SX32 R9, R13, R2, 0x1, P6 ;  /* 0x000000020d097211 */ /* 0x000fca00030f0eff */
[----:B------:R1:W-:Y:S04]  /*fc500*/  @P1 STG.E.U16 [R8.64], R16 ;  /* 0x0000001008001986 */ /* 0x0003e8000c101504 */
[----:B0-----:R-:W4:Y:S01]  /*fc510*/  LDL.LU R18, [R1+0x4300] ;  /* 0x0043000001127983 */ /* 0x001f220000300800 */
[----:B---3--:R-:W-:-:S03]  /*fc520*/  ISETP.LT.AND P5, PT, R21, c[0x0][0x17c], !P0 ;  /* 0x00005f0015007a0c */ /* 0x008fc600047a1270 */
[----:B------:R-:W3:Y:S01]  /*fc530*/  LDL.LU R21, [R1+0x4164] ;  /* 0x0041640001157983 */ /* 0x000ee20000300800 */
[----:B--2---:R-:W-:-:S03]  /*fc540*/  ISETP.LT.AND P2, PT, R20, c[0x0][0x17c], !P0 ;  /* 0x00005f0014007a0c */ /* 0x004fc60004741270 */
[----:B------:R-:W2:Y:S01]  /*fc550*/  LDL.LU R20, [R1+0x416c] ;  /* 0x00416c0001147983 */ /* 0x000ea20000300800 */
[----:B----4-:R-:W-:-:S03]  /*fc560*/  ISETP.LT.AND P1, PT, R17, c[0x0][0x17c], !P0 ;  /* 0x00005f0011007a0c */ /* 0x010fc60004721270 */
[----:B------:R-:W4:Y:S01]  /*fc570*/  LDL.LU R17, [R1+0x4168] ;  /* 0x0041680001117983 */ /* 0x000f220000300800 */
[----:B------:R-:W-:Y:S02]  /*fc580*/  IADD3 R12, R13, c[0x0][0x198], RZ ;  /* 0x000066000d0c7a10 */ /* 0x000fe40007ffe0ff */
[----:B-1----:R-:W-:Y:S01]  /*fc590*/  PRMT R16, R26, 0x7632, R16 ;  /* 0x000076321a107816 */ /* 0x002fe20000000010 */
[----:B------:R-:W4:Y:S01]  /*fc5a0*/  LDL.LU R23, [R1+0x4174] ;  /* 0x0041740001177983 */ /* 0x000f220000300800 */
[C---:B------:R-:W-:Y:S02]  /*fc5b0*/  LEA R4, P6, R12.reuse, R0, 0x1 ;  /* 0x000000000c047211 */ /* 0x040fe400078c08ff */
[C---:B------:R-:W-:Y:S02]  /*fc5c0*/  IADD3 R13, R12.reuse, c[0x0][0x198], RZ ;  /* 0x000066000c0d7a10 */ /* 0x040fe40007ffe0ff */
[----:B------:R-:W-:Y:S02]  /*fc5d0*/  LEA.HI.X.SX32 R5, R12, R2, 0x1, P6 ;  /* 0x000000020c057211 */ /* 0x000fe400030f0eff */
[----:B------:R-:W-:-:S02]  /*fc5e0*/  LEA R8, P6, R13, R0, 0x1 ;  /* 0x000000000d087211 */ /* 0x000fc400078c08ff */
[C---:B------:R-:W-:Y:S01]  /*fc5f0*/  IADD3 R12, R13.reuse, c[0x0][0x198], RZ ;  /* 0x000066000d0c7a10 */ /* 0x040fe20007ffe0ff */
[----:B------:R0:W-:Y:S01]  /*fc600*/  @P4 STG.E.U16 [R4.64], R26 ;  /* 0x0000001a04004986 */ /* 0x0001e2000c101504 */
[----:B------:R-:W-:Y:S02]  /*fc610*/  LEA.HI.X.SX32 R9, R13, R2, 0x1, P6 ;  /* 0x000000020d097211 */ /* 0x000fe400030f0eff */
[----:B------:R-:W-:-:S03]  /*fc620*/  IADD3 R13, R12, c[0x0][0x198], RZ ;  /* 0x000066000c0d7a10 */ /* 0x000fc60007ffe0ff */
[----:B------:R1:W-:Y:S01]  /*fc630*/  @P3 STG.E.U16 [R8.64], R16 ;  /* 0x0000001008003986 */ /* 0x0003e2000c101504 */
[----:B0-----:R-:W-:-:S04]  /*fc640*/  LEA R4, P6, R12, R0, 0x1 ;  /* 0x000000000c047211 */ /* 0x001fc800078c08ff */
[----:B------:R-:W-:Y:S02]  /*fc650*/  LEA.HI.X.SX32 R5, R12, R2, 0x1, P6 ;  /* 0x000000020c057211 */ /* 0x000fe400030f0eff */
[C---:B-1----:R-:W-:Y:S02]  /*fc660*/  LEA R8, P6, R13.reuse, R0, 0x1 ;  /* 0x000000000d087211 */ /* 0x042fe400078c08ff */
[C---:B------:R-:W-:Y:S02]  /*fc670*/  IADD3 R12, R13.reuse, c[0x0][0x198], RZ ;  /* 0x000066000d0c7a10 */ /* 0x040fe40007ffe0ff */
[----:B------:R-:W-:Y:S02]  /*fc680*/  LEA.HI.X.SX32 R9, R13, R2, 0x1, P6 ;  /* 0x000000020d097211 */ /* 0x000fe400030f0eff */
[----:B------:R-:W-:Y:S01]  /*fc690*/  PRMT R13, R6, 0x7632, R13 ;  /* 0x00007632060d7816 */ /* 0x000fe2000000000d */
[----:B------:R0:W-:Y:S01]  /*fc6a0*/  @P5 STG.E.U16 [R4.64], R6 ;  /* 0x0000000604005986 */ /* 0x0001e2000c101504 */
[----:B------:R-:W-:-:S03]  /*fc6b0*/  ISETP.LT.AND P4, PT, R22, c[0x0][0x17c], !P0 ;  /* 0x00005f0016007a0c */ /* 0x000fc60004781270 */
[----:B------:R1:W-:Y:S01]  /*fc6c0*/  @P2 STG.E.U16 [R8.64], R13 ;  /* 0x0000000d08002986 */ /* 0x0003e2000c101504 */
[----:B---3--:R-:W-:-:S03]  /*fc6d0*/  ISETP.LT.AND P3, PT, R21, c[0x0][0x17c], !P0 ;  /* 0x00005f0015007a0c */ /* 0x008fc60004761270 */
[----:B------:R-:W3:Y:S01]  /*fc6e0*/  LDL.LU R21, [R1+0x4170] ;  /* 0x0041700001157983 */ /* 0x000ee20000300800 */
[----:B--2---:R-:W-:-:S03]  /*fc6f0*/  ISETP.LT.AND P5, PT, R20, c[0x0][0x17c], !P0 ;  /* 0x00005f0014007a0c */ /* 0x004fc600047a1270 */
[----:B------:R-:W2:Y:S04]  /*fc700*/  LDL.LU R20, [R1+0x417c] ;  /* 0x00417c0001147983 */ /* 0x000ea80000300800 */
[----:B------:R-:W2:Y:S01]  /*fc710*/  LDL.LU R22, [R1+0x4178] ;  /* 0x0041780001167983 */ /* 0x000ea20000300800 */
[----:B----4-:R-:W-:-:S03]  /*fc720*/  ISETP.LT.AND P2, PT, R17, c[0x0][0x17c], !P0 ;  /* 0x00005f0011007a0c */ /* 0x010fc60004741270 */
[----:B------:R-:W4:Y:S04]  /*fc730*/  LDL.LU R17, [R1+0x4184] ;  /* 0x0041840001117983 */ /* 0x000f280000300800 */
[----:B------:R-:W4:Y:S01]  /*fc740*/  LDL.LU R16, [R1+0x4180] ;  /* 0x0041800001107983 */ /* 0x000f220000300800 */
[C---:B0-----:R-:W-:Y:S02]  /*fc750*/  LEA R4, P6, R12.reuse, R0, 0x1 ;  /* 0x000000000c047211 */ /* 0x041fe400078c08ff */
[C---:B------:R-:W-:Y:S01]  /*fc760*/  IADD3 R6, R12.reuse, c[0x0][0x198], RZ ;  /* 0x000066000c067a10 */ /* 0x040fe20007ffe0ff */
[----:B------:R-:W4:Y:S01]  /*fc770*/  LDL.LU R26, [R1+0x18] ;  /* 0x00001800011a7983 */ /* 0x000f220000300800 */
[----:B------:R-:W-:Y:S02]  /*fc780*/  LEA.HI.X.SX32 R5, R12, R2, 0x1, P6 ;  /* 0x000000020c057211 */ /* 0x000fe400030f0eff */
[----:B-1----:R-:W-:-:S02]  /*fc790*/  LEA R8, P6, R6, R0, 0x1 ;  /* 0x0000000006087211 */ /* 0x002fc400078c08ff */
[C---:B------:R-:W-:Y:S01]  /*fc7a0*/  IADD3 R12, R6.reuse, c[0x0][0x198], RZ ;  /* 0x00006600060c7a10 */ /* 0x040fe20007ffe0ff */
[----:B------:R0:W-:Y:S01]  /*fc7b0*/  @P1 STG.E.U16 [R4.64], R10 ;  /* 0x0000000a04001986 */ /* 0x0001e2000c101504 */
[----:B------:R-:W-:Y:S02]  /*fc7c0*/  LEA.HI.X.SX32 R9, R6, R2, 0x1, P6 ;  /* 0x0000000206097211 */ /* 0x000fe400030f0eff */
[----:B------:R-:W-:Y:S02]  /*fc7d0*/  IADD3 R6, R12, c[0x0][0x198], RZ ;  /* 0x000066000c067a10 */ /* 0x000fe40007ffe0ff */
[----:B0-----:R-:W-:Y:S02]  /*fc7e0*/  PRMT R10, R10, 0x7632, R10 ;  /* 0x000076320a0a7816 */ /* 0x001fe4000000000a */
[----:B------:R-:W-:-:S03]  /*fc7f0*/  LEA R4, P6, R12, R0, 0x1 ;  /* 0x000000000c047211 */ /* 0x000fc600078c08ff */
[----:B------:R0:W-:Y:S01]  /*fc800*/  @P4 STG.E.U16 [R8.64], R10 ;  /* 0x0000000a08004986 */ /* 0x0001e2000c101504 */
[----:B------:R-:W-:Y:S02]  /*fc810*/  LEA.HI.X.SX32 R5, R12, R2, 0x1, P6 ;  /* 0x000000020c057211 */ /* 0x000fe400030f0eff */
[----:B------:R-:W-:-:S03]  /*fc820*/  ISETP.LT.AND P1, PT, R23, c[0x0][0x17c], !P0 ;  /* 0x00005f0017007a0c */ /* 0x000fc60004721270 */
[----:B------:R1:W-:Y:S01]  /*fc830*/  @P3 STG.E.U16 [R4.64], R14 ;  /* 0x0000000e04003986 */ /* 0x0003e2000c101504 */
[C---:B0-----:R-:W-:Y:S02]  /*fc840*/  LEA R8, P6, R6.reuse, R0, 0x1 ;  /* 0x0000000006087211 */ /* 0x041fe400078c08ff */
[C---:B------:R-:W-:Y:S02]  /*fc850*/  IADD3 R10, R6.reuse, c[0x0][0x198], RZ ;  /* 0x00006600060a7a10 */ /* 0x040fe40007ffe0ff */
[----:B------:R-:W-:Y:S02]  /*fc860*/  LEA.HI.X.SX32 R9, R6, R2, 0x1, P6 ;  /* 0x0000000206097211 */ /* 0x000fe400030f0eff */
[----:B-1----:R-:W-:Y:S02]  /*fc870*/  PRMT R14, R14, 0x7632, R14 ;  /* 0x000076320e0e7816 */ /* 0x002fe4000000000e */
[C---:B------:R-:W-:Y:S02]  /*fc880*/  LEA R4, P6, R10.reuse, R0, 0x1 ;  /* 0x000000000a047211 */ /* 0x040fe400078c08ff */
[C---:B------:R-:W-:Y:S01]  /*fc890*/  IADD3 R6, R10.reuse, c[0x0][0x198], RZ ;  /* 0x000066000a067a10 */ /* 0x040fe20007ffe0ff */
[----:B------:R0:W-:Y:S01]  /*fc8a0*/  @P5 STG.E.U16 [R8.64], R14 ;  /* 0x0000000e08005986 */ /* 0x0001e2000c101504 */
[----:B------:R-:W-:-:S05]  /*fc8b0*/  LEA.HI.X.SX32 R5, R10, R2, 0x1, P6 ;  /* 0x000000020a057211 */ /* 0x000fca00030f0eff */
[----:B------:R1:W-:Y:S01]  /*fc8c0*/  @P2 STG.E.U16 [R4.64], R18 ;  /* 0x0000001204002986 */ /* 0x0003e2000c101504 */
[----:B0-----:R-:W-:-:S04]  /*fc8d0*/  LEA R8, P6, R6, R0, 0x1 ;  /* 0x0000000006087211 */ /* 0x001fc800078c08ff */
[----:B------:R-:W-:Y:S02]  /*fc8e0*/  LEA.HI.X.SX32 R9, R6, R2, 0x1, P6 ;  /* 0x0000000206097211 */ /* 0x000fe400030f0eff */
[----:B-1----:R-:W-:-:S05]  /*fc8f0*/  PRMT R18, R18, 0x7632, R18 ;  /* 0x0000763212127816 */ /* 0x002fca0000000012 */
[----:B------:R0:W-:Y:S01]  /*fc900*/  @P1 STG.E.U16 [R8.64], R18 ;  /* 0x0000001208001986 */ /* 0x0001e2000c101504 */
[----:B---3--:R-:W-:-:S03]  /*fc910*/  ISETP.LT.AND P4, PT, R21, c[0x0][0x17c], !P0 ;  /* 0x00005f0015007a0c */ /* 0x008fc60004781270 */
[----:B------:R-:W3:Y:S01]  /*fc920*/  LDL.LU R21, [R1+0x418c] ;  /* 0x00418c0001157983 */ /* 0x000ee20000300800 */
[----:B--2---:R-:W-:-:S03]  /*fc930*/  ISETP.LT.AND P3, PT, R20, c[0x0][0x17c], !P0 ;  /* 0x00005f0014007a0c */ /* 0x004fc60004761270 */
[----:B------:R-:W2:Y:S01]  /*fc940*/  LDL.LU R20, [R1+0x4188] ;  /* 0x0041880001147983 */ /* 0x000ea20000300800 */
[----:B----4-:R-:W-:-:S03]  /*fc950*/  ISETP.LT.AND P2, PT, R17, c[0x0][0x17c], !P0 ;  /* 0x00005f0011007a0c */ /* 0x010fc60004741270 */
[----:B------:R-:W4:Y:S01]  /*fc960*/  LDL.LU R17, [R1+0x4194] ;  /* 0x0041940001117983 */ /* 0x000f220000300800 */
[----:B------:R-:W-:-:S03]  /*fc970*/  ISETP.LT.AND P1, PT, R16, c[0x0][0x17c], !P0 ;  /* 0x00005f0010007a0c */ /* 0x000fc60004721270 */
[----:B------:R-:W3:Y:S04]  /*fc980*/  LDL.LU R16, [R1+0x4190] ;  /* 0x0041900001107983 */ /* 0x000ee80000300800 */
[----:B------:R-:W3:Y:S01]  /*fc990*/  LDL.LU R14, [R1+0x4198] ;  /* 0x00419800010e7983 */ /* 0x000ee20000300800 */
[----:B------:R-:W-:-:S04]  /*fc9a0*/  IADD3 R10, R6, c[0x0][0x198], RZ ;  /* 0x00006600060a7a10 */ /* 0x000fc80007ffe0ff */
[C---:B------:R-:W-:Y:S02]  /*fc9b0*/  LEA R4, P6, R10.reuse, R0, 0x1 ;  /* 0x000000000a047211 */ /* 0x040fe400078c08ff */
[C---:B------:R-:W-:Y:S02]  /*fc9c0*/  IADD3 R6, R10.reuse, c[0x0][0x198], RZ ;  /* 0x000066000a067a10 */ /* 0x040fe40007ffe0ff */
[----:B------:R-:W-:Y:S02]  /*fc9d0*/  LEA.HI.X.SX32 R5, R10, R2, 0x1, P6 ;  /* 0x000000020a057211 */ /* 0x000fe400030f0eff */
[----:B0-----:R-:W-:Y:S02]  /*fc9e0*/  LEA R8, P6, R6, R0, 0x1 ;  /* 0x0000000006087211 */ /* 0x001fe400078c08ff */
[----:B------:R-:W-:Y:S02]  /*fc9f0*/  ISETP.LT.AND P5, PT, R22, c[0x0][0x17c], !P0 ;  /* 0x00005f0016007a0c */ /* 0x000fe400047a1270 */
[C---:B------:R-:W-:Y:S01]  /*fca00*/  IADD3 R10, R6.reuse, c[0x0][0x198], RZ ;  /* 0x00006600060a7a10 */ /* 0x040fe20007ffe0ff */
[----:B------:R0:W-:Y:S01]  /*fca10*/  @P4 STG.E.U16 [R4.64], R26 ;  /* 0x0000001a04004986 */ /* 0x0001e2000c101504 */
[----:B------:R-:W-:-:S02]  /*fca20*/  LEA.HI.X.SX32 R9, R6, R2, 0x1, P6 ;  /* 0x0000000206097211 */ /* 0x000fc400030f0eff */
[----:B------:R-:W-:Y:S02]  /*fca30*/  PRMT R12, R26, 0x7632, R12 ;  /* 0x000076321a0c7816 */ /* 0x000fe4000000000c */
[----:B------:R-:W-:-:S03]  /*fca40*/  IADD3 R6, R10, c[0x0][0x198], RZ ;  /* 0x000066000a067a10 */ /* 0x000fc60007ffe0ff */
[----:B------:R1:W-:Y:S01]  /*fca50*/  @P3 STG.E.U16 [R8.64], R12 ;  /* 0x0000000c08003986 */ /* 0x0003e2000c101504 */
[----:B0-----:R-:W-:-:S03]  /*fca60*/  LEA R4, P6, R10, R0, 0x1 ;  /* 0x000000000a047211 */ /* 0x001fc600078c08ff */
[----:B------:R-:W3:Y:S01]  /*fca70*/  LDL.LU R26, [R1+0xc] ;  /* 0x00000c00011a7983 */ /* 0x000ee20000300800 */
[----:B------:R-:W-:Y:S02]  /*fca80*/  LEA.HI.X.SX32 R5, R10, R2, 0x1, P6 ;  /* 0x000000020a057211 */ /* 0x000fe400030f0eff */
[C---:B------:R-:W-:Y:S02]  /*fca90*/  IADD3 R10, R6.reuse, c[0x0][0x198], RZ ;  /* 0x00006600060a7a10 */ /* 0x040fe40007ffe0ff */
[C---:B-1----:R-:W-:Y:S01]  /*fcaa0*/  LEA R8, P6, R6.reuse, R0, 0x1 ;  /* 0x0000000006087211 */ /* 0x042fe200078c08ff */
[----:B------:R0:W-:Y:S03]  /*fcab0*/  @P5 STG.E.U16 [R4.64], R19 ;  /* 0x0000001304005986 */ /* 0x0001e6000c101504 */
[----:B------:R-:W-:Y:S02]  /*fcac0*/  LEA.HI.X.SX32 R9, R6, R2, 0x1, P6 ;  /* 0x0000000206097211 */ /* 0x000fe400030f0eff */
[----:B------:R-:W-:-:S02]  /*fcad0*/  PRMT R12, R19, 0x7632, R12 ;  /* 0x00007632130c7816 */ /* 0x000fc4000000000c */
[----:B0-----:R-:W-:-:S03]  /*fcae0*/  LEA R4, P6, R10, R0, 0x1 ;  /* 0x000000000a047211 */ /* 0x001fc600078c08ff */
[----:B------:R-:W-:Y:S01]  /*fcaf0*/  @P2 STG.E.U16 [R8.64], R12 ;  /* 0x0000000c08002986 */ /* 0x000fe2000c101504 */
[C---:B------:R-:W-:Y:S02]  /*fcb00*/  LEA.HI.X.SX32 R5, R10.reuse, R2, 0x1, P6 ;  /* 0x000000020a057211 */ /* 0x040fe400030f0eff */
[----:B------:R-:W-:Y:S02]  /*fcb10*/  IADD3 R6, R10, c[0x0][0x198], RZ ;  /* 0x000066000a067a10 */ /* 0x000fe40007ffe0ff */
[----:B------:R-:W-:Y:S01]  /*fcb20*/  PRMT R10, R3, 0x7632, R10 ;  /* 0x00007632030a7816 */ /* 0x000fe2000000000a */
[----:B------:R0:W-:Y:S01]  /*fcb30*/  @P1 STG.E.U16 [R4.64], R3 ;  /* 0x0000000304001986 */ /* 0x0001e2000c101504 */
[----:B--2---:R-:W-:-:S03]  /*fcb40*/  ISETP.LT.AND P3, PT, R20, c[0x0][0x17c], !P0 ;  /* 0x00005f0014007a0c */ /* 0x004fc60004761270 */
[----:B------:R-:W2:Y:S04]  /*fcb50*/  LDL.LU R20, [R1+0x419c] ;  /* 0x00419c0001147983 */ /* 0x000ea80000300800 */
[----:B------:R-:W2:Y:S01]  /*fcb60*/  LDL.LU R19, [R1+0x42fc] ;  /* 0x0042fc0001137983 */ /* 0x000ea20000300800 */
[----:B----4-:R-:W-:-:S03]  /*fcb70*/  ISETP.LT.AND P5, PT, R17, c[0x0][0x17c], !P0 ;  /* 0x00005f0011007a0c */ /* 0x010fc600047a1270 */
[----:B------:R-:W4:Y:S01]  /*fcb80*/  LDL.LU R18, [R1+0x41a0] ;  /* 0x0041a00001127983 */ /* 0x000f220000300800 */
[----:B---3--:R-:W-:-:S03]  /*fcb90*/  ISETP.LT.AND P2, PT, R16, c[0x0][0x17c], !P0 ;  /* 0x00005f0010007a0c */ /* 0x008fc60004741270 */
[----:B------:R-:W3:Y:S01]  /*fcba0*/  LDL.LU R17, [R1+0x41a4] ;  /* 0x0041a40001117983 */ /* 0x000ee20000300800 */
[----:B------:R-:W-:-:S03]  /*fcbb0*/  ISETP.LT.AND P1, PT, R14, c[0x0][0x17c], !P0 ;  /* 0x00005f000e007a0c */ /* 0x000fc60004721270 */
[----:B------:R-:W3:Y:S04]  /*fcbc0*/  LDL.LU R16, [R1+0x41a8] ;  /* 0x0041a80001107983 */ /* 0x000ee80000300800 */
[----:B0-----:R-:W3:Y:S04]  /*fcbd0*/  LDL.LU R3, [R1+0x42f8] ;  /* 0x0042f80001037983 */ /* 0x001ee80000300800 */
[----:B------:R-:W3:Y:S01]  /*fcbe0*/  LDL.LU R14, [R1+0x41ac] ;  /* 0x0041ac00010e7983 */ /* 0x000ee20000300800 */
[----:B------:R-:W-:Y:S02]  /*fcbf0*/  ISETP.LT.AND P4, PT, R21, c[0x0][0x17c], !P0 ;  /* 0x00005f0015007a0c */ /* 0x000fe40004781270 */
[C---:B------:R-:W-:Y:S01]  /*fcc00*/  LEA R8, P6, R6.reuse, R0, 0x1 ;  /* 0x0000000006087211 */ /* 0x040fe200078c08ff */
[----:B------:R-:W3:Y:S01]  /*fcc10*/  LDL.LU R21, [R1+0x41b4] ;  /* 0x0041b40001157983 */ /* 0x000ee20000300800 */
[----:B------:R-:W-:-:S02]  /*fcc20*/  IADD3 R5, R6, c[0x0][0x198], RZ ;  /* 0x0000660006057a10 */ /* 0x000fc40007ffe0ff */
[----:B------:R-:W-:Y:S02]  /*fcc30*/  LEA.HI.X.SX32 R9, R6, R2, 0x1, P6 ;  /* 0x0000000206097211 */ /* 0x000fe400030f0eff */
[C---:B------:R-:W-:Y:S02]  /*fcc40*/  LEA R4, P6, R5.reuse, R0, 0x1 ;  /* 0x0000000005047211 */ /* 0x040fe400078c08ff */
[C---:B------:R-:W-:Y:S02]  /*fcc50*/  IADD3 R6, R5.reuse, c[0x0][0x198], RZ ;  /* 0x0000660005067a10 */ /* 0x040fe40007ffe0ff */
[----:B------:R-:W-:Y:S01]  /*fcc60*/  LEA.HI.X.SX32 R5, R5, R2, 0x1, P6 ;  /* 0x0000000205057211 */ /* 0x000fe200030f0eff */
[----:B------:R0:W-:Y:S01]  /*fcc70*/  @P4 STG.E.U16 [R8.64], R10 ;  /* 0x0000000a08004986 */ /* 0x0001e2000c101504 */
[----:B------:R-:W-:-:S03]  /*fcc80*/  IADD3 R12, R6, c[0x0][0x198], RZ ;  /* 0x00006600060c7a10 */ /* 0x000fc60007ffe0ff */
[----:B------:R1:W-:Y:S01]  /*fcc90*/  @P3 STG.E.U16 [R4.64], R26 ;  /* 0x0000001a04003986 */ /* 0x0003e2000c101504 */
[----:B0-----:R-:W-:Y:S02]  /*fcca0*/  LEA R8, P6, R6, R0, 0x1 ;  /* 0x0000000006087211 */ /* 0x001fe400078c08ff */
[----:B------:R-:W-:Y:S02]  /*fccb0*/  PRMT R10, R26, 0x7632, R10 ;  /* 0x000076321a0a7816 */ /* 0x000fe4000000000a */
[----:B------:R-:W-:Y:S02]  /*fccc0*/  LEA.HI.X.SX32 R9, R6, R2, 0x1, P6 ;  /* 0x0000000206097211 */ /* 0x000fe400030f0eff */
[C---:B-1----:R-:W-:Y:S02]  /*fccd0*/  LEA R4, P6, R12.reuse, R0, 0x1 ;  /* 0x000000000c047211 */ /* 0x042fe400078c08ff */
[C---:B------:R-:W-:Y:S01]  /*fcce0*/  IADD3 R6, R12.reuse, c[0x0][0x198], RZ ;  /* 0x000066000c067a10 */ /* 0x040fe20007ffe0ff */
[----:B------:R0:W-:Y:S01]  /*fccf0*/  @P5 STG.E.U16 [R8.64], R10 ;  /* 0x0000000a08005986 */ /* 0x0001e2000c101504 */
[----:B------:R-:W-:-:S02]  /*fcd00*/  LEA.HI.X.SX32 R5, R12, R2, 0x1, P6 ;  /* 0x000000020c057211 */ /* 0x000fc400030f0eff */
[----:B------:R-:W-:-:S03]  /*fcd10*/  IADD3 R12, R6, c[0x0][0x198], RZ ;  /* 0x00006600060c7a10 */ /* 0x000fc60007ffe0ff */
[----:B------:R1:W-:Y:S01]  /*fcd20*/  @P2 STG.E.U16 [R4.64], R7 ;  /* 0x0000000704002986 */ /* 0x0003e2000c101504 */
[C---:B0-----:R-:W-:Y:S02]  /*fcd30*/  LEA R8, P6, R6.reuse, R0, 0x1 ;  /* 0x0000000006087211 */ /* 0x041fe400078c08ff */
[----:B------:R-:W-:Y:S02]  /*fcd40*/  PRMT R10, R7, 0x7632, R10 ;  /* 0x00007632070a7816 */ /* 0x000fe4000000000a */
[----:B------:R-:W-:Y:S02]  /*fcd50*/  LEA.HI.X.SX32 R9, R6, R2, 0x1, P6 ;  /* 0x0000000206097211 */ /* 0x000fe400030f0eff */
[----:B-1----:R-:W-:-:S03]  /*fcd60*/  LEA R4, P6, R12, R0, 0x1 ;  /* 0x000000000c047211 */ /* 0x002fc600078c08ff */
[----:B------:R0:W-:Y:S01]  /*fcd70*/  @P1 STG.E.U16 [R8.64], R10 ;  /* 0x0000000a08001986 */ /* 0x0001e2000c101504 */
[C---:B------:R-:W-:Y:S02]  /*fcd80*/  IADD3 R7, R12.reuse, c[0x0][0x198], RZ ;  /* 0x000066000c077a10 */ /* 0x040fe40007ffe0ff */
[----:B------:R-:W-:Y:S02]  /*fcd90*/  LEA.HI.X.SX32 R5, R12, R2, 0x1, P6 ;  /* 0x000000020c057211 */ /* 0x000fe400030f0eff */
[----:B--2---:R-:W-:Y:S02]  /*fcda0*/  ISETP.LT.AND P4, PT, R20, c[0x0][0x17c], !P0 ;  /* 0x00005f0014007a0c */ /* 0x004fe40004781270 */
[----:B------:R-:W2:Y:S01]  /*fcdb0*/  LDL.LU R20, [R1+0x41b8] ;  /* 0x0041b80001147983 */ /* 0x000ea20000300800 */
[----:B----4-:R-:W-:-:S03]  /*fcdc0*/  ISETP.LT.AND P3, PT, R18, c[0x0][0x17c], !P0 ;  /* 0x00005f0012007a0c */ /* 0x010fc60004761270 */
[----:B------:R-:W4:Y:S01]  /*fcdd0*/  LDL.LU R18, [R1+0x41c0] ;  /* 0x0041c00001127983 */ /* 0x000f220000300800 */
[----:B---3--:R-:W-:-:S03]  /*fcde0*/  ISETP.LT.AND P5, PT, R17, c[0x0][0x17c], !P0 ;  /* 0x00005f0011007a0c */ /* 0x008fc600047a1270 */
[----:B------:R-:W3:Y:S01]  /*fcdf0*/  LDL.LU R17, [R1+0x41c4] ;  /* 0x0041c40001117983 */ /* 0x000ee20000300800 */
[----:B------:R-:W-:-:S03]  /*fce00*/  ISETP.LT.AND P2, PT, R16, c[0x0][0x17c], !P0 ;  /* 0x00005f0010007a0c */ /* 0x000fc60004741270 */
[----:B------:R-:W2:Y:S01]  /*fce10*/  LDL.LU R16, [R1+0x41bc] ;  /* 0x0041bc0001107983 */ /* 0x000ea20000300800 */
[----:B------:R-:W-:-:S03]  /*fce20*/  ISETP.LT.AND P1, PT, R14, c[0x0][0x17c], !P0 ;  /* 0x00005f000e007a0c */ /* 0x000fc60004721270 */
[----:B------:R-:W2:Y:S04]  /*fce30*/  LDL.LU R14, [R1+0x41b0] ;  /* 0x0041b000010e7983 */ /* 0x000ea80000300800 */
[----:B------:R-:W3:Y:S01]  /*fce40*/  LDL.LU R12, [R1+0x41c8] ;  /* 0x0041c800010c7983 */ /* 0x000ee20000300800 */
[C---:B------:R-:W-:Y:S02]  /*fce50*/  LEA R6, P6, R7.reuse, R0, 0x1 ;  /* 0x0000000007067211 */ /* 0x040fe400078c08ff */
[----:B0-----:R-:W-:Y:S01]  /*fce60*/  IADD3 R9, R7, c[0x0][0x198], RZ ;  /* 0x0000660007097a10 */ /* 0x001fe20007ffe0ff */
[----:B------:R0:W-:Y:S01]  /*fce70*/  @P4 STG.E.U16 [R4.64], R11 ;  /* 0x0000000b04004986 */ /* 0x0001e2000c101504 */
[----:B------:R-:W-:Y:S02]  /*fce80*/  PRMT R8, R11, 0x7632, R8 ;  /* 0x000076320b087816 */ /* 0x000fe40000000008 */
[----:B------:R-:W-:-:S02]  /*fce90*/  LEA.HI.X.SX32 R7, R7, R2, 0x1, P6 ;  /* 0x0000000207077211 */ /* 0x000fc400030f0eff */
[----:B------:R-:W-:-:S03]  /*fcea0*/  IADD3 R10, R9, c[0x0][0x198], RZ ;  /* 0x00006600090a7a10 */ /* 0x000fc60007ffe0ff */
[----:B------:R1:W-:Y:S01]  /*fceb0*/  @P3 STG.E.U16 [R6.64], R8 ;  /* 0x0000000806003986 */ /* 0x0003e2000c101504 */
[----:B0-----:R-:W-:-:S04]  /*fcec0*/  LEA R4, P6, R9, R0, 0x1 ;  /* 0x0000000009047211 */ /* 0x001fc800078c08ff */
[----:B------:R-:W-:Y:S02]  /*fced0*/  LEA.HI.X.SX32 R5, R9, R2, 0x1, P6 ;  /* 0x0000000209057211 */ /* 0x000fe400030f0eff */
[C---:B------:R-:W-:Y:S02]  /*fcee0*/  IADD3 R9, R10.reuse, c[0x0][0x198], RZ ;  /* 0x000066000a097a10 */ /* 0x040fe40007ffe0ff */
[C---:B-1----:R-:W-:Y:S01]  /*fcef0*/  LEA R6, P6, R10.reuse, R0, 0x1 ;  /* 0x000000000a067211 */ /* 0x042fe200078c08ff */
[----:B------:R0:W-:Y:S01]  /*fcf00*/  @P5 STG.E.U16 [R4.64], R15 ;  /* 0x0000000f04005986 */ /* 0x0001e2000c101504 */
[----:B------:R-:W-:Y:S02]  /*fcf10*/  PRMT R8, R15, 0x7632, R8 ;  /* 0x000076320f087816 */ /* 0x000fe40000000008 */
[----:B------:R-:W-:Y:S02]  /*fcf20*/  LEA.HI.X.SX32 R7, R10, R2, 0x1, P6 ;  /* 0x000000020a077211 */ /* 0x000fe400030f0eff */
[----:B------:R-:W-:-:S02]  /*fcf30*/  ISETP.LT.AND P4, PT, R21, c[0x0][0x17c], !P0 ;  /* 0x00005f0015007a0c */ /* 0x000fc40004781270 */
[C---:B------:R-:W-:Y:S01]  /*fcf40*/  IADD3 R10, R9.reuse, c[0x0][0x198], RZ ;  /* 0x00006600090a7a10 */ /* 0x040fe20007ffe0ff */
[----:B------:R1:W-:Y:S01]  /*fcf50*/  @P2 STG.E.U16 [R6.64], R8 ;  /* 0x0000000806002986 */ /* 0x0003e2000c101504 */
[----:B0-----:R-:W-:-:S04]  /*fcf60*/  LEA R4, P6, R9, R0, 0x1 ;  /* 0x0000000009047211 */ /* 0x001fc800078c08ff */
[----:B------:R-:W-:Y:S02]  /*fcf70*/  LEA.HI.X.SX32 R5, R9, R2, 0x1, P6 ;  /* 0x0000000209057211 */ /* 0x000fe400030f0eff */
[C---:B-1----:R-:W-:Y:S02]  /*fcf80*/  LEA R6, P6, R10.reuse, R0, 0x1 ;  /* 0x000000000a067211 */ /* 0x042fe400078c08ff */
[----:B------:R-:W-:Y:S02]  /*fcf90*/  PRMT R9, R19, 0x7632, R9 ;  /* 0x0000763213097816 */ /* 0x000fe40000000009 */
[----:B------:R-:W-:Y:S01]  /*fcfa0*/  LEA.HI.X.SX32 R7, R10, R2, 0x1, P6 ;  /* 0x000000020a077211 */ /* 0x000fe200030f0eff */
[----:B------:R-:W-:Y:S04]  /*fcfb0*/  @P1 STG.E.U16 [R4.64], R19 ;  /* 0x0000001304001986 */ /* 0x000fe8000c101504 */
[----:B------:R-:W-:Y:S01]  /*fcfc0*/  @P4 STG.E.U16 [R6.64], R9 ;  /* 0x0000000906004986 */ /* 0x000fe2000c101504 */
[----:B--2---:R-:W-:-:S03]  /*fcfd0*/  ISETP.LT.AND P4, PT, R14, c[0x0][0x17c], !P0 ;  /* 0x00005f000e007a0c */ /* 0x004fc60004781270 */
[----:B---3--:R-:W-:Y:S04]  /*fcfe0*/  STL.64 [R1+0x42f0], R12 ;  /* 0x0042f00c01007387 */ /* 0x008fe80000100a00 */
[----:B------:R-:W0:Y:S01]  /*fcff0*/  LDS.128 R12, [R3] ;  /* 0x00000000030c7984 */ /* 0x000e220000000c00 */
[----:B------:R-:W-:-:S03]  /*fd000*/  ISETP.LT.AND P2, PT, R17, c[0x0][0x17c], !P0 ;  /* 0x00005f0011007a0c */ /* 0x000fc60004741270 */
[----:B------:R-:W2:Y:S01]  /*fd010*/  LDL.LU R22, [R1+0x3ac] ;  /* 0x0003ac0001167983 */ /* 0x000ea20000300800 */
[----:B------:R-:W-:-:S03]  /*fd020*/  ISETP.LT.AND P1, PT, R16, c[0x0][0x17c], !P0 ;  /* 0x00005f0010007a0c */ /* 0x000fc60004721270 */
[----:B------:R-:W3:Y:S04]  /*fd030*/  LDL.LU R17, [R1+0x41cc] ;  /* 0x0041cc0001117983 */ /* 0x000ee80000300800 */
[----:B------:R-:W2:Y:S04]  /*fd040*/  LDL.LU R23, [R1+0x3bc] ;  /* 0x0003bc0001177983 */ /* 0x000ea80000300800 */
[----:B0-----:R0:W-:Y:S01]  /*fd050*/  STL [R1+0x24], R13 ;  /* 0x0000240d01007387 */ /* 0x0011e20000100800 */
[----:B------:R-:W-:-:S03]  /*fd060*/  IMAD.MOV.U32 R16, RZ, RZ, R12 ;  /* 0x000000ffff107224 */ /* 0x000fc600078e000c */
[----:B------:R1:W-:Y:S04]  /*fd070*/  STL.64 [R1+0x28], R14 ;  /* 0x0000280e01007387 */ /* 0x0003e80000100a00 */
[----:B0-----:R-:W2:Y:S01]  /*fd080*/  LDL.LU.64 R12, [R1+0x42f0] ;  /* 0x0042f000010c7983 */ /* 0x001ea20000300a00 */
[----:B------:R-:W-:Y:S02]  /*fd090*/  ISETP.LT.AND P3, PT, R20, c[0x0][0x17c], !P0 ;  /* 0x00005f0014007a0c */ /* 0x000fe40004761270 */
[----:B------:R-:W-:Y:S01]  /*fd0a0*/  IADD3 R11, R10, c[0x0][0x198], RZ ;  /* 0x000066000a0b7a10 */ /* 0x000fe20007ffe0ff */
[----:B-1----:R-:W3:Y:S03]  /*fd0b0*/  LDL.LU R15, [R1+0x41d4] ;  /* 0x0041d400010f7983 */ /* 0x002ee60000300800 */
[----:B------:R-:W-:-:S02]  /*fd0c0*/  LEA R4, P6, R11, R0, 0x1 ;  /* 0x000000000b047211 */ /* 0x000fc400078c08ff */
[C---:B------:R-:W-:Y:S02]  /*fd0d0*/  IADD3 R8, R11.reuse, c[0x0][0x198], RZ ;  /* 0x000066000b087a10 */ /* 0x040fe40007ffe0ff */
[----:B------:R-:W-:Y:S02]  /*fd0e0*/  LEA.HI.X.SX32 R5, R11, R2, 0x1, P6 ;  /* 0x000000020b057211 */ /* 0x000fe400030f0eff */
[----:B------:R-:W3:Y:S04]  /*fd0f0*/  LDL.LU R11, [R1+0x41d0] ;  /* 0x0041d000010b7983 */ /* 0x000ee80000300800 */
[----:B------:R0:W-:Y:S01]  /*fd100*/  @P3 STG.E.U16 [R4.64], R27 ;  /* 0x0000001b04003986 */ /* 0x0001e2000c101504 */
[----:B------:R-:W-:-:S03]  /*fd110*/  PRMT R10, R27, 0x7632, R10 ;  /* 0x000076321b0a7816 */ /* 0x000fc6000000000a */
[----:B------:R-:W1:Y:S01]  /*fd120*/  LDS.128 R24, [R28] ;  /* 0x000000001c187984 */ /* 0x000e620000000c00 */
[----:B----4-:R-:W-:Y:S02]  /*fd130*/  ISETP.LT.AND P5, PT, R18, c[0x0][0x17c], !P0 ;  /* 0x00005f0012007a0c */ /* 0x010fe400047a1270 */
[C---:B------:R-:W-:Y:S02]  /*fd140*/  LEA R6, P6, R8.reuse, R0, 0x1 ;  /* 0x0000000008067211 */ /* 0x040fe400078c08ff */
[C---:B------:R-:W-:Y:S02]  /*fd150*/  IADD3 R9, R8.reuse, c[0x0][0x198], RZ ;  /* 0x0000660008097a10 */ /* 0x040fe40007ffe0ff */
[----:B------:R-:W-:Y:S02]  /*fd160*/  LEA.HI.X.SX32 R7, R8, R2, 0x1, P6 ;  /* 0x0000000208077211 */ /* 0x000fe400030f0eff */
[----:B0-----:R-:W-:-:S05]  /*fd170*/  LEA R4, P6, R9, R0, 0x1 ;  /* 0x0000000009047211 */ /* 0x001fca00078c08ff */
[----:B------:R0:W-:Y:S01]  /*fd180*/  @P5 STG.E.U16 [R6.64], R10 ;  /* 0x0000000a06005986 */ /* 0x0001e2000c101504 */
[C---:B------:R-:W-:Y:S02]  /*fd190*/  LEA.HI.X.SX32 R5, R9.reuse, R2, 0x1, P6 ;  /* 0x0000000209057211 */ /* 0x040fe400030f0eff */
[----:B0-----:R-:W-:-:S04]  /*fd1a0*/  IADD3 R7, R9, c[0x0][0x198], RZ ;  /* 0x0000660009077a10 */ /* 0x001fc80007ffe0ff */
[C---:B------:R-:W-:Y:S02]  /*fd1b0*/  LEA R6, P6, R7.reuse, R0, 0x1 ;  /* 0x0000000007067211 */ /* 0x040fe400078c08ff */
[----:B--2---:R-:W-:Y:S02]  /*fd1c0*/  ISETP.LT.AND P3, PT, R12, c[0x0][0x17c], !P0 ;  /* 0x00005f000c007a0c */ /* 0x004fe40004761270 */
[----:B------:R-:W2:Y:S04]  /*fd1d0*/  LDL.LU R12, [R1+0x41d8] ;  /* 0x0041d800010c7983 */ /* 0x000ea80000300800 */
[----:B------:R-:W4:Y:S04]  /*fd1e0*/  LDL.LU R14, [R1+0x41dc] ;  /* 0x0041dc00010e7983 */ /* 0x000f280000300800 */
[----:B-1----:R-:W-:Y:S04]  /*fd1f0*/  STL [R1+0x42d0], R26 ;  /* 0x0042d01a01007387 */ /* 0x002fe80000100800 */
[----:B------:R-:W-:Y:S04]  /*fd200*/  STL [R1+0x42cc], R27 ;  /* 0x0042cc1b01007387 */ /* 0x000fe80000100800 */
[----:B------:R-:W4:Y:S01]  /*fd210*/  LDL.LU R18, [R1+0x41e0] ;  /* 0x0041e00001127983 */ /* 0x000f220000300800 */
[----:B------:R-:W-:-:S02]  /*fd220*/  IADD3 R10, R7, c[0x0][0x198], RZ ;  /* 0x00006600070a7a10 */ /* 0x000fc40007ffe0ff */
[----:B------:R-:W-:Y:S01]  /*fd230*/  LEA.HI.X.SX32 R7, R7, R2, 0x1, P6 ;  /* 0x0000000207077211 */ /* 0x000fe200030f0eff */
[----:B------:R0:W-:Y:S01]  /*fd240*/  @P2 STG.E.U16 [R4.64], R22 ;  /* 0x0000001604002986 */ /* 0x0001e2000c101504 */
[----:B------:R-:W-:Y:S02]  /*fd250*/  PRMT R9, R22, 0x7632, R9 ;  /* 0x0000763216097816 */ /* 0x000fe40000000009 */
[----:B---3--:R-:W-:Y:S01]  /*fd260*/  ISETP.LT.AND P5, PT, R17, c[0x0][0x17c], !P0 ;  /* 0x00005f0011007a0c */ /* 0x008fe200047a1270 */
[----:B------:R-:W3:Y:S01]  /*fd270*/  LDL.LU R19, [R1+0x41e4] ;  /* 0x0041e40001137983 */ /* 0x000ee20000300800 */
[----:B0-----:R-:W-:-:S04]  /*fd280*/  LEA R4, P6, R10, R0, 0x1 ;  /* 0x000000000a047211 */ /* 0x001fc800078c08ff */
[C---:B------:R-:W-:Y:S01]  /*fd290*/  LEA.HI.X.SX32 R5, R10.reuse, R2, 0x1, P6 ;  /* 0x000000020a057211 */ /* 0x040fe200030f0eff */
[----:B------:R0:W-:Y:S04]  /*fd2a0*/  @P1 STG.E.U16 [R6.64], R9 ;  /* 0x0000000906001986 */ /* 0x0001e8000c101504 */
[----:B------:R-:W-:Y:S04]  /*fd2b0*/  @P4 STG.E.U16 [R4.64], R23 ;  /* 0x0000001704004986 */ /* 0x000fe8000c101504 */
[----:B------:R-:W1:Y:S01]  /*fd2c0*/  LDS.128 R4, [R29] ;  /* 0x000000001d047984 */ /* 0x000e620000000c00 */
[----:B------:R-:W-:-:S04]  /*fd2d0*/  IADD3 R8, R10, c[0x0][0x198], RZ ;  /* 0x000066000a087a10 */ /* 0x000fc80007ffe0ff */
[C---:B------:R-:W-:Y:S02]  /*fd2e0*/  LEA R10, P6, R8.reuse, R0, 0x1 ;  /* 0x00000000080a7211 */ /* 0x040fe400078c08ff */
[C---:B0-----:R-:W-:Y:S02]  /*fd2f0*/  IADD3 R9, R8.reuse, c[0x0][0x198], RZ ;  /* 0x0000660008097a10 */ /* 0x041fe40007ffe0ff */
[----:B------:R-:W-:Y:S02]  /*fd300*/  ISETP.LT.AND P1, PT, R11, c[0x0][0x17c], !P0 ;  /* 0x00005f000b007a0c */ /* 0x000fe40004721270 */
[----:B------:R-:W-:Y:S02]  /*fd310*/  LEA.HI.X.SX32 R11, R8, R2, 0x1, P6 ;  /* 0x00000002080b7211 */ /* 0x000fe400030f0eff */
[----:B------:R-:W-:Y:S02]  /*fd320*/  LEA R8, P6, R9, R0, 0x1 ;  /* 0x0000000009087211 */ /* 0x000fe400078c08ff */
[----:B------:R-:W-:-:S02]  /*fd330*/  PRMT R13, R23, 0x7632, R13 ;  /* 0x00007632170d7816 */ /* 0x000fc4000000000d */
[----:B------:R-:W-:Y:S04]  /*fd340*/  LDS.128 R20, [R3+0x400] ;  /* 0x0004000003147984 */ /* 0x000fe80000000c00 */
[----:B------:R-:W-:Y:S04]  /*fd350*/  @P3 STG.E.U16 [R10.64], R13 ;  /* 0x0000000d0a003986 */ /* 0x000fe8000c101504 */
[----:B-1----:R0:W-:Y:S02]  /*fd360*/  STL.64 [R1+0x42d8], R6 ;  /* 0x0042d80601007387 */ /* 0x0021e40000100a00 */
[----:B0-----:R-:W-:-:S02]  /*fd370*/  LOP3.LUT R7, R3, 0x60, RZ, 0x3c, !PT ;  /* 0x0000006003077812 */ /* 0x001fc400078e3cff */
[----:B--2---:R-:W-:Y:S02]  /*fd380*/  ISETP.LT.AND P4, PT, R12, c[0x0][0x17c], !P0 ;  /* 0x00005f000c007a0c */ /* 0x004fe40004781270 */
[C---:B------:R-:W-:Y:S02]  /*fd390*/  IADD3 R12, R9.reuse, c[0x0][0x198], RZ ;  /* 0x00006600090c7a10 */ /* 0x040fe40007ffe0ff */
[----:B------:R-:W-:-:S05]  /*fd3a0*/  LEA.HI.X.SX32 R9, R9, R2, 0x1, P6 ;  /* 0x0000000209097211 */ /* 0x000fca00030f0eff */
[----:B------:R-:W-:Y:S04]  /*fd3b0*/  @P5 STG.E.U16 [R8.64], R16 ;  /* 0x0000001008005986 */ /* 0x000fe8000c101504 */
[----:B------:R-:W0:Y:S01]  /*fd3c0*/  LDS.128 R8, [R7] ;  /* 0x0000000007087984 */ /* 0x000e220000000c00 */
[----:B----4-:R-:W-:-:S03]  /*fd3d0*/  ISETP.LT.AND P5, PT, R18, c[0x0][0x17c], !P0 ;  /* 0x00005f0012007a0c */ /* 0x010fc600047a1270 */
[----:B0-----:R-:W-:Y:S04]  /*fd3e0*/  STL.64 [R1+0x42e0], R10 ;  /* 0x0042e00a01007387 */ /* 0x001fe80000100a00 */
[----:B------:R-:W2:Y:S04]  /*fd3f0*/  LDL.LU R18, [R1+0x41e8] ;  /* 0x0041e80001127983 */ /* 0x000ea80000300800 */
[----:B------:R-:W4:Y:S01]  /*fd400*/  LDL.LU R6, [R1+0x41ec] ;  /* 0x0041ec0001067983 */ /* 0x000f220000300800 */
[----:B------:R-:W-:Y:S02]  /*fd410*/  ISETP.LT.AND P2, PT, R15, c[0x0][0x17c], !P0 ;  /* 0x00005f000f007a0c */ /* 0x000fe40004741270 */
[----:B------:R-:W-:-:S02]  /*fd420*/  ISETP.LT.AND P3, PT, R14, c[0x0][0x17c], !P0 ;  /* 0x00005f000e007a0c */ /* 0x000fc40004761270 */
[C---:B------:R-:W-:Y:S02]  /*fd430*/  LEA R14, P6, R12.reuse, R0, 0x1 ;  /* 0x000000000c0e7211 */ /* 0x040fe400078c08ff */
[C---:B------:R-:W-:Y:S02]  /*fd440*/  IADD3 R17, R12.reuse, c[0x0][0x198], RZ ;  /* 0x000066000c117a10 */ /* 0x040fe40007ffe0ff */
[----:B------:R-:W-:Y:S02]  /*fd450*/  LEA.HI.X.SX32 R15, R12, R2, 0x1, P6 ;  /* 0x000000020c0f7211 */ /* 0x000fe400030f0eff */
[----:B------:R-:W-:Y:S02]  /*fd460*/  PRMT R12, R16, 0x7632, R12 ;  /* 0x00007632100c7816 */ /* 0x000fe4000000000c */
[C---:B------:R-:W-:Y:S02]  /*fd470*/  LEA R16, P6, R17.reuse, R0, 0x1 ;  /* 0x0000000011107211 */ /* 0x040fe400078c08ff */
[C---:B------:R-:W-:Y:S01]  /*fd480*/  IADD3 R13, R17.reuse, c[0x0][0x198], RZ ;  /* 0x00006600110d7a10 */ /* 0x040fe20007ffe0ff */
[----:B------:R0:W-:Y:S01]  /*fd490*/  @P2 STG.E.U16 [R14.64], R12 ;  /* 0x0000000c0e002986 */ /* 0x0001e2000c101504 */
[----:B------:R-:W-:-:S03]  /*fd4a0*/  LEA.HI.X.SX32 R17, R17, R2, 0x1, P6 ;  /* 0x0000000211117211 */ /* 0x000fc600030f0eff */
[----:B------:R-:W-:Y:S01]  /*fd4b0*/  STL [R1+0xc], R23 ;  /* 0x00000c1701007387 */ /* 0x000fe20000100800 */
[----:B------:R-:W-:-:S03]  /*fd4c0*/  IMAD.MOV.U32 R26, RZ, RZ, R21 ;  /* 0x000000ffff1a7224 */ /* 0x000fc600078e0015 */
[----:B------:R1:W-:Y:S01]  /*fd4d0*/  @P1 STG.E.U16 [R16.64], R24 ;  /* 0x0000001810001986 */ /* 0x0003e2000c101504 */
[----:B0-----:R-:W-:-:S03]  /*fd4e0*/  LEA R12, P6, R13, R0, 0x1 ;  /* 0x000000000d0c7211 */ /* 0x001fc600078c08ff */
[----:B------:R-:W2:Y:S01]  /*fd4f0*/  LDL.LU R11, [R1+0x41f0] ;  /* 0x0041f000010b7983 */ /* 0x000ea20000300800 */
[C---:B------:R-:W-:Y:S01]  /*fd500*/  IADD3 R15, R13.reuse, c[0x0][0x198], RZ ;  /* 0x000066000d0f7a10 */ /* 0x040fe20007ffe0ff */
[----:B------:R-:W-:Y:S01]  /*fd510*/  IMAD.MOV.U32 R27, RZ, RZ, R22 ;  /* 0x000000ffff1b7224 */ /* 0x000fe200078e0016 */
[----:B------:R-:W-:Y:S02]  /*fd520*/  LEA.HI.X.SX32 R13, R13, R2, 0x1, P6 ;  /* 0x000000020d0d7211 */ /* 0x000fe400030f0eff */
[----:B-1----:R-:W-:Y:S02]  /*fd530*/  PRMT R24, R24, 0x7632, R24 ;  /* 0x0000763218187816 */ /* 0x002fe40000000018 */
[----:B---3--:R-:W-:Y:S02]  /*fd540*/  ISETP.LT.AND P2, PT, R19, c[0x0][0x17c], !P0 ;  /* 0x00005f0013007a0c */ /* 0x008fe40004741270 */
[----:B------:R-:W3:Y:S04]  /*fd550*/  LDL.LU R19, [R1+0x41f4] ;  /* 0x0041f40001137983 */ /* 0x000ee80000300800 */
[----:B------:R-:W-:Y:S04]  /*fd560*/  @P4 STG.E.U16 [R12.64], R24 ;  /* 0x000000180c004986 */ /* 0x000fe8000c101504 */
[----:B------:R-:W-:Y:S01]  /*fd570*/  STL.64 [R1+0x42e8], R26 ;  /* 0x0042e81a01007387 */ /* 0x000fe20000100a00 */
[----:B----4-:R-:W-:-:S03]  /*fd580*/  ISETP.LT.AND P4, PT, R6, c[0x0][0x17c], !P0 ;  /* 0x00005f0006007a0c */ /* 0x010fc60004781270 */
[----:B------:R-:W4:Y:S01]  /*fd590*/  LDL.LU R6, [R1+0x41f8] ;  /* 0x0041f80001067983 */ /* 0x000f220000300800 */
[C---:B------:R-:W-:Y:S02]  /*fd5a0*/  LEA R14, P6, R15.reuse, R0, 0x1 ;  /* 0x000000000f0e7211 */ /* 0x040fe400078c08ff */
[C---:B------:R-:W-:Y:S02]  /*fd5b0*/  IADD3 R3, R15.reuse, c[0x0][0x198], RZ ;  /* 0x000066000f037a10 */ /* 0x040fe40007ffe0ff */
[----:B------:R-:W-:Y:S02]  /*fd5c0*/  LEA.HI.X.SX32 R15, R15, R2, 0x1, P6 ;  /* 0x000000020f0f7211 */ /* 0x000fe400030f0eff */
[----:B--2---:R-:W-:Y:S02]  /*fd5d0*/  ISETP.LT.AND P1, PT, R18, c[0x0][0x17c], !P0 ;  /* 0x00005f0012007a0c */ /* 0x004fe40004721270 */
[C---:B------:R-:W-:Y:S02]  /*fd5e0*/  LEA R16, P6, R3.reuse, R0, 0x1 ;  /* 0x0000000003107211 */ /* 0x040fe400078c08ff */
[----:B------:R-:W-:-:S02]  /*fd5f0*/  IADD3 R18, R3, c[0x0][0x198], RZ ;  /* 0x0000660003127a10 */ /* 0x000fc40007ffe0ff */
[----:B------:R-:W-:Y:S02]  /*fd600*/  LEA.HI.X.SX32 R17, R3, R2, 0x1, P6 ;  /* 0x0000000203117211 */ /* 0x000fe400030f0eff */
[C---:B------:R-:W-:Y:S02]  /*fd610*/  LEA R22, P6, R18.reuse, R0, 0x1 ;  /* 0x0000000012167211 */ /* 0x040fe400078c08ff */
[C---:B------:R-:W-:Y:S01]  /*fd620*/  IADD3 R3, R18.reuse, c[0x0][0x198], RZ ;  /* 0x0000660012037a10 */ /* 0x040fe20007ffe0ff */
[----:B------:R-:W-:Y:S01]  /*fd630*/  IMAD.MOV.U32 R10, RZ, RZ, R20 ;  /* 0x000000ffff0a7224 */ /* 0x000fe200078e0014 */
[----:B------:R0:W-:Y:S01]  /*fd640*/  @P3 STG.E.U16 [R14.64], R4 ;  /* 0x000000040e003986 */ /* 0x0001e2000c101504 */
[----:B------:R-:W-:Y:S02]  /*fd650*/  LEA.HI.X.SX32 R23, R18, R2, 0x1, P6 ;  /* 0x0000000212177211 */ /* 0x000fe400030f0eff */
[----:B------:R-:W-:Y:S01]  /*fd660*/  LEA R20, P6, R3, R0, 0x1 ;  /* 0x0000000003147211 */ /* 0x000fe200078c08ff */
[----:B------:R-:W1:Y:S01]  /*fd670*/  LDS.128 R12, [R28+0x400] ;  /* 0x000400001c0c7984 */ /* 0x000e620000000c00 */
[----:B------:R-:W-:-:S03]  /*fd680*/  ISETP.LT.AND P3, PT, R11, c[0x0][0x17c], !P0 ;  /* 0x00005f000b007a0c */ /* 0x000fc60004761270 */
[----:B------:R-:W2:Y:S01]  /*fd690*/  LDL.LU R11, [R1+0x41fc] ;  /* 0x0041fc00010b7983 */ /* 0x000ea20000300800 */
[----:B0-----:R-:W-:Y:S02]  /*fd6a0*/  PRMT R4, R4, 0x7632, R4 ;  /* 0x0000763204047816 */ /* 0x001fe40000000004 */
[----:B------:R-:W-:Y:S02]  /*fd6b0*/  PRMT R24, R8, 0x7632, R24 ;  /* 0x0000763208187816 */ /* 0x000fe40000000018 */
[----:B------:R-:W-:Y:S01]  /*fd6c0*/  LEA.HI.X.SX32 R21, R3, R2, 0x1, P6 ;  /* 0x0000000203157211 */ /* 0x000fe200030f0eff */
[----:B------:R-:W-:Y:S04]  /*fd6d0*/  @P5 STG.E.U16 [R16.64], R4 ;  /* 0x0000000410005986 */ /* 0x000fe8000c101504 */
[----:B------:R-:W-:Y:S04]  /*fd6e0*/  @P2 STG.E.U16 [R22.64], R8 ;  /* 0x0000000816002986 */ /* 0x000fe8000c101504 */
[----:B------:R0:W-:Y:S04]  /*fd6f0*/  @P1 STG.E.U16 [R20.64], R24 ;  /* 0x0000001814001986 */ /* 0x0001e8000c101504 */
[----:B------:R0:W-:Y:S01]  /*fd700*/  LDS.128 R20, [R7+0x400] ;  /* 0x0004000007147984 */ /* 0x0001e20000000c00 */
[----:B----4-:R-:W-:-:S03]  /*fd710*/  ISETP.LT.AND P2, PT, R6, c[0x0][0x17c], !P0 ;  /* 0x00005f0006007a0c */ /* 0x010fc60004741270 */
[----:B------:R-:W4:Y:S04]  /*fd720*/  LDL.LU R6, [R1+0x4204] ;  /* 0x0042040001067983 */ /* 0x000f280000300800 */
[----:B0-----:R-:W4:Y:S04]  /*fd730*/  LDL.LU R24, [R1+0x4200] ;  /* 0x0042000001187983 */ /* 0x001f280000300800 */
[----:B------:R-:W4:Y:S01]  /*fd740*/  LDL.LU R7, [R1+0x4208] ;  /* 0x0042080001077983 */ /* 0x000f220000300800 */
[----:B------:R-:W-:-:S04]  /*fd750*/  IADD3 R4, R3, c[0x0][0x198], RZ ;  /* 0x0000660003047a10 */ /* 0x000fc80007ffe0ff */
[C---:B------:R-:W-:Y:S02]  /*fd760*/  LEA R26, P6, R4.reuse, R0, 0x1 ;  /* 0x00000000041a7211 */ /* 0x040fe400078c08ff */
[C---:B------:R-:W-:Y:S02]  /*fd770*/  IADD3 R3, R4.reuse, c[0x0][0x198], RZ ;  /* 0x0000660004037a10 */ /* 0x040fe40007ffe0ff */
[----:B------:R-:W-:Y:S02]  /*fd780*/  LEA.HI.X.SX32 R27, R4, R2, 0x1, P6 ;  /* 0x00000002041b7211 */ /* 0x000fe400030f0eff */
[----:B------:R-:W-:Y:S02]  /*fd790*/  LEA R28, P6, R3, R0, 0x1 ;  /* 0x00000000031c7211 */ /* 0x000fe400078c08ff */
[----:B---3--:R-:W-:Y:S02]  /*fd7a0*/  ISETP.LT.AND P5, PT, R19, c[0x0][0x17c], !P0 ;  /* 0x00005f0013007a0c */ /* 0x008fe400047a1270 */
[----:B------:R-:W-:Y:S01]  /*fd7b0*/  IADD3 R4, R3, c[0x0][0x198], RZ ;  /* 0x0000660003047a10 */ /* 0x000fe20007ffe0ff */
[----:B------:R0:W3:Y:S01]  /*fd7c0*/  LDS.128 R16, [R29+0x400] ;  /* 0x000400001d107984 */ /* 0x0000e20000000c00 */
[----:B------:R-:W-:-:S03]  /*fd7d0*/  PRMT R8, R10, 0x7632, R8 ;  /* 0x000076320a087816 */ /* 0x000fc60000000008 */
[----:B------:R1:W-:Y:S01]  /*fd7e0*/  @P4 STG.E.U16 [R26.64], R10 ;  /* 0x0000000a1a004986 */ /* 0x0003e2000c101504 */
[----:B0-----:R-:W-:Y:S02]  /*fd7f0*/  LEA.HI.X.SX32 R29, R3, R2, 0x1, P6 ;  /* 0x00000002031d7211 */ /* 0x001fe400030f0eff */
[C---:B------:R-:W-:Y:S02]  /*fd800*/  IADD3 R3, R4.reuse, c[0x0][0x198], RZ ;  /* 0x0000660004037a10 */ /* 0x040fe40007ffe0ff */
[----:B--2---:R-:W-:Y:S02]  /*fd810*/  ISETP.LT.AND P1, PT, R11, c[0x0][0x17c], !P0 ;  /* 0x00005f000b007a0c */ /* 0x004fe40004721270 */
[C---:B-1----:R-:W-:Y:S01]  /*fd820*/  LEA R10, P6, R4.reuse, R0, 0x1 ;  /* 0x00000000040a7211 */ /* 0x042fe200078c08ff */
[----:B------:R0:W-:Y:S03]  /*fd830*/  @P3 STG.E.U16 [R28.64], R8 ;  /* 0x000000081c003986 */ /* 0x0001e6000c101504 */
[----:B------:R-:W-:Y:S01]  /*fd840*/  LEA.HI.X.SX32 R11, R4, R2, 0x1, P6 ;  /* 0x00000002040b7211 */ /* 0x000fe200030f0eff */
[----:B------:R-:W2:Y:S01]  /*fd850*/  LDL.LU.64 R26, [R1+0x42e8] ;  /* 0x0042e800011a7983 */ /* 0x000ea20000300a00 */
[----:B------:R-:W-:-:S03]  /*fd860*/  IADD3 R4, R3, c[0x0][0x198], RZ ;  /* 0x0000660003047a10 */ /* 0x000fc60007ffe0ff */
[----:B------:R1:W-:Y:S01]  /*fd870*/  @P5 STG.E.U16 [R10.64], R12 ;  /* 0x0000000c0a005986 */ /* 0x0003e2000c101504 */
[----:B0-----:R-:W-:-:S04]  /*fd880*/  LEA R28, P6, R3, R0, 0x1 ;  /* 0x00000000031c7211 */ /* 0x001fc800078c08ff */
[----:B------:R-:W-:Y:S02]  /*fd890*/  LEA.HI.X.SX32 R29, R3, R2, 0x1, P6 ;  /* 0x00000002031d7211 */ /* 0x000fe400030f0eff */
[C---:B-1----:R-:W-:Y:S02]  /*fd8a0*/  LEA R10, P6, R4.reuse, R0, 0x1 ;  /* 0x00000000040a7211 */ /* 0x042fe400078c08ff */
[C---:B------:R-:W-:Y:S02]  /*fd8b0*/  IADD3 R3, R4.reuse, c[0x0][0x198], RZ ;  /* 0x0000660004037a10 */ /* 0x040fe40007ffe0ff */
[----:B------:R-:W-:Y:S02]  /*fd8c0*/  LEA.HI.X.SX32 R11, R4, R2, 0x1, P6 ;  /* 0x00000002040b7211 */ /* 0x000fe400030f0eff */
[----:B----4-:R-:W-:Y:S02]  /*fd8d0*/  ISETP.LT.AND P3, PT, R6, c[0x0][0x17c], !P0 ;  /* 0x00005f0006007a0c */ /* 0x010fe40004761270 */
[----:B------:R-:W4:Y:S01]  /*fd8e0*/  LDL.LU R6, [R1+0x4210] ;  /* 0x0042100001067983 */ /* 0x000f220000300800 */
[----:B------:R-:W-:-:S03]  /*fd8f0*/  ISETP.LT.AND P4, PT, R24, c[0x0][0x17c], !P0 ;  /* 0x00005f0018007a0c */ /* 0x000fc60004781270 */
[----:B------:R-:W2:Y:S01]  /*fd900*/  LDL.LU R24, [R1+0x4214] ;  /* 0x0042140001187983 */ /* 0x000ea20000300800 */
[----:B------:R-:W-:-:S03]  /*fd910*/  ISETP.LT.AND P5, PT, R7, c[0x0][0x17c], !P0 ;  /* 0x00005f0007007a0c */ /* 0x000fc600047a1270 */
[----:B------:R-:W2:Y:S04]  /*fd920*/  LDL.LU R7, [R1+0x24] ;  /* 0x0000240001077983 */ /* 0x000ea80000300800 */
[----:B------:R-:W2:Y:S01]  /*fd930*/  LDL.LU R4, [R1+0x420c] ;  /* 0x00420c0001047983 */ /* 0x000ea20000300800 */
[----:B------:R-:W-:-:S05]  /*fd940*/  PRMT R12, R12, 0x7632, R12 ;  /* 0x000076320c0c7816 */ /* 0x000fca000000000c */
[----:B------:R0:W-:Y:S04]  /*fd950*/  @P2 STG.E.U16 [R28.64], R12 ;  /* 0x0000000c1c002986 */ /* 0x0001e8000c101504 */
[----:B---3--:R1:W-:Y:S01]  /*fd960*/  @P1 STG.E.U16 [R10.64], R16 ;  /* 0x000000100a001986 */ /* 0x0083e2000c101504 */
[----:B0-----:R-:W-:-:S04]  /*fd970*/  LEA R28, P6, R3, R0, 0x1 ;  /* 0x00000000031c7211 */ /* 0x001fc800078c08ff */
[----:B------:R-:W-:Y:S02]  /*fd980*/  LEA.HI.X.SX32 R29, R3, R2, 0x1, P6 ;  /* 0x00000002031d7211 */ /* 0x000fe400030f0eff */
[----:B-1----:R-:W-:-:S05]  /*fd990*/  PRMT R16, R16, 0x7632, R16 ;  /* 0x0000763210107816 */ /* 0x002fca0000000010 */
[----:B------:R0:W-:Y:S01]  /*fd9a0*/  @P4 STG.E.U16 [R28.64], R16 ;  /* 0x000000101c004986 */ /* 0x0001e2000c101504 */
[----:B----4-:R-:W-:-:S03]  /*fd9b0*/  ISETP.LT.AND P1, PT, R6, c[0x0][0x17c], !P0 ;  /* 0x00005f0006007a0c */ /* 0x010fc60004721270 */
[----:B------:R-:W3:Y:S01]  /*fd9c0*/  LDL.LU R6, [R1+0x4218] ;  /* 0x0042180001067983 */ /* 0x000ee20000300800 */
[----:B--2---:R-:W-:Y:S02]  /*fd9d0*/  ISETP.LT.AND P2, PT, R4, c[0x0][0x17c], !P0 ;  /* 0x00005f0004007a0c */ /* 0x004fe40004741270 */
[----:B------:R-:W-:-:S04]  /*fd9e0*/  IADD3 R4, R3, c[0x0][0x198], RZ ;  /* 0x0000660003047a10 */ /* 0x000fc80007ffe0ff */
[C---:B------:R-:W-:Y:S02]  /*fd9f0*/  LEA R10, P6, R4.reuse, R0, 0x1 ;  /* 0x00000000040a7211 */ /* 0x040fe400078c08ff */
[C---:B------:R-:W-:Y:S02]  /*fda00*/  IADD3 R3, R4.reuse, c[0x0][0x198], RZ ;  /* 0x0000660004037a10 */ /* 0x040fe40007ffe0ff */
[----:B------:R-:W-:Y:S02]  /*fda10*/  LEA.HI.X.SX32 R11, R4, R2, 0x1, P6 ;  /* 0x00000002040b7211 */ /* 0x000fe400030f0eff */
[C---:B0-----:R-:W-:Y:S02]  /*fda20*/  LEA R28, P6, R3.reuse, R0, 0x1 ;  /* 0x00000000031c7211 */ /* 0x041fe400078c08ff */
[----:B------:R-:W-:Y:S02]  /*fda30*/  ISETP.LT.AND P4, PT, R24, c[0x0][0x17c], !P0 ;  /* 0x00005f0018007a0c */ /* 0x000fe40004781270 */
[C---:B------:R-:W-:Y:S01]  /*fda40*/  IADD3 R4, R3.reuse, c[0x0][0x198], RZ ;  /* 0x0000660003047a10 */ /* 0x040fe20007ffe0ff */
[----:B------:R-:W2:Y:S01]  /*fda50*/  LDL.LU R24, [R1+0x4224] ;  /* 0x0042240001187983 */ /* 0x000ea20000300800 */
[----:B------:R-:W-:-:S03]  /*fda60*/  LEA.HI.X.SX32 R29, R3, R2, 0x1, P6 ;  /* 0x00000002031d7211 */ /* 0x000fc600030f0eff */
[----:B------:R-:W4:Y:S04]  /*fda70*/  LDL.LU R3, [R1+0x421c] ;  /* 0x00421c0001037983 */ /* 0x000f280000300800 */
[----:B------:R0:W-:Y:S02]  /*fda80*/  @P3 STG.E.U16 [R10.64], R20 ;  /* 0x000000140a003986 */ /* 0x0001e4000c101504 */
[----:B0-----:R-:W-:-:S05]  /*fda90*/  PRMT R20, R20, 0x7632, R20 ;  /* 0x0000763214147816 */ /* 0x001fca0000000014 */
[----:B------:R0:W-:Y:S04]  /*fdaa0*/  @P5 STG.E.U16 [R28.64], R20 ;  /* 0x000000141c005986 */ /* 0x0001e8000c101504 */
[----:B0-----:R-:W2:Y:S01]  /*fdab0*/  LDL.LU R20, [R1+0x4220] ;  /* 0x0042200001147983 */ /* 0x001ea20000300800 */
[----:B------:R-:W-:-:S04]  /*fdac0*/  LEA R10, P6, R4, R0, 0x1 ;  /* 0x00000000040a7211 */ /* 0x000fc800078c08ff */
[----:B------:R-:W-:Y:S02]  /*fdad0*/  LEA.HI.X.SX32 R11, R4, R2, 0x1, P6 ;  /* 0x00000002040b7211 */ /* 0x000fe400030f0eff */
[----:B------:R-:W-:-:S03]  /*fdae0*/  PRMT R8, R7, 0x7632, R8 ;  /* 0x0000763207087816 */ /* 0x000fc60000000008 */
[----:B------:R0:W-:Y:S04]  /*fdaf0*/  @P2 STG.E.U16 [R10.64], R7 ;  /* 0x000000070a002986 */ /* 0x0001e8000c101504 */
[----:B0-----:R-:W2:Y:S01]  /*fdb00*/  LDL.LU.64 R10, [R1+0x42e0] ;  /* 0x0042e000010a7983 */ /* 0x001ea20000300a00 */
[----:B---3--:R-:W-:Y:S02]  /*fdb10*/  ISETP.LT.AND P5, PT, R6, c[0x0][0x17c], !P0 ;  /* 0x00005f0006007a0c */ /* 0x008fe400047a1270 */
[----:B----4-:R-:W-:Y:S02]  /*fdb20*/  ISETP.LT.AND P3, PT, R3, c[0x0][0x17c], !P0 ;  /* 0x00005f0003007a0c */ /* 0x010fe40004761270 */
[----:B------:R-:W-:-:S04]  /*fdb30*/  IADD3 R3, R4, c[0x0][0x198], RZ ;  /* 0x0000660004037a10 */ /* 0x000fc80007ffe0ff */
[C---:B------:R-:W-:Y:S02]  /*fdb40*/  LEA R28, P6, R3.reuse, R0, 0x1 ;  /* 0x00000000031c7211 */ /* 0x040fe400078c08ff */
[C---:B------:R-:W-:Y:S02]  /*fdb50*/  IADD3 R4, R3.reuse, c[0x0][0x198], RZ ;  /* 0x0000660003047a10 */ /* 0x040fe40007ffe0ff */
[----:B------:R-:W-:Y:S02]  /*fdb60*/  LEA.HI.X.SX32 R29, R3, R2, 0x1, P6 ;  /* 0x00000002031d7211 */ /* 0x000fe400030f0eff */
[C---:B------:R-:W-:Y:S02]  /*fdb70*/  LEA R6, P6, R4.reuse, R0, 0x1 ;  /* 0x0000000004067211 */ /* 0x040fe400078c08ff */
[C---:B------:R-:W-:Y:S02]  /*fdb80*/  IADD3 R3, R4.reuse, c[0x0][0x198], RZ ;  /* 0x0000660004037a10 */ /* 0x040fe40007ffe0ff */
[----:B------:R-:W-:-:S02]  /*fdb90*/  LEA.HI.X.SX32 R7, R4, R2, 0x1, P6 ;  /* 0x0000000204077211 */ /* 0x000fc400030f0eff */
[----:B------:R-:W3:Y:S01]  /*fdba0*/  LDL.LU R4, [R1+0x4228] ;  /* 0x0042280001047983 */ /* 0x000ee20000300800 */
[----:B--2---:R-:W-:-:S03]  /*fdbb0*/  ISETP.LT.AND P2, PT, R20, c[0x0][0x17c], !P0 ;  /* 0x00005f0014007a0c */ /* 0x004fc60004741270 */
[----:B------:R-:W2:Y:S04]  /*fdbc0*/  LDL.LU R20, [R1+0x4230] ;  /* 0x0042300001147983 */ /* 0x000ea80000300800 */
[----:B------:R0:W-:Y:S01]  /*fdbd0*/  @P1 STG.E.U16 [R28.64], R8 ;  /* 0x000000081c001986 */ /* 0x0001e2000c101504 */
[----:B------:R-:W-:-:S03]  /*fdbe0*/  ISETP.LT.AND P1, PT, R24, c[0x0][0x17c], !P0 ;  /* 0x00005f0018007a0c */ /* 0x000fc60004721270 */
[----:B------:R1:W-:Y:S01]  /*fdbf0*/  @P4 STG.E.U16 [R6.64], R25 ;  /* 0x0000001906004986 */ /* 0x0003e2000c101504 */
[C---:B0-----:R-:W-:Y:S02]  /*fdc00*/  LEA R28, P6, R3.reuse, R0, 0x1 ;  /* 0x00000000031c7211 */ /* 0x041fe400078c08ff */
[C---:B------:R-:W-:Y:S02]  /*fdc10*/  IADD3 R8, R3.reuse, c[0x0][0x198], RZ ;  /* 0x0000660003087a10 */ /* 0x040fe40007ffe0ff */
[----:B------:R-:W-:Y:S01]  /*fdc20*/  LEA.HI.X.SX32 R29, R3, R2, 0x1, P6 ;  /* 0x00000002031d7211 */ /* 0x000fe200030f0eff */
[----:B-1----:R-:W4:Y:S01]  /*fdc30*/  LDL.LU.64 R6, [R1+0x42d8] ;  /* 0x0042d80001067983 */ /* 0x002f220000300a00 */
[C---:B------:R-:W-:Y:S02]  /*fdc40*/  LEA R24, P6, R8.reuse, R0, 0x1 ;  /* 0x0000000008187211 */ /* 0x040fe400078c08ff */
[----:B------:R-:W-:Y:S02]  /*fdc50*/  PRMT R3, R25, 0x7632, R3 ;  /* 0x0000763219037816 */ /* 0x000fe40000000003 */
[----:B------:R-:W-:-:S03]  /*fdc60*/  LEA.HI.X.SX32 R25, R8, R2, 0x1, P6 ;  /* 0x0000000208197211 */ /* 0x000fc600030f0eff */
[----:B------:R-:W-:Y:S04]  /*fdc70*/  @P3 STG.E.U16 [R28.64], R3 ;  /* 0x000000031c003986 */ /* 0x000fe8000c101504 */
[----:B------:R0:W-:Y:S01]  /*fdc80*/  @P5 STG.E.U16 [R24.64], R5 ;  /* 0x0000000518005986 */ /* 0x0001e2000c101504 */
[----:B---3--:R-:W-:Y:S02]  /*fdc90*/  ISETP.LT.AND P4, PT, R4, c[0x0][0x17c], !P0 ;  /* 0x00005f0004007a0c */ /* 0x008fe40004781270 */
[----:B------:R-:W-:Y:S02]  /*fdca0*/  IADD3 R4, R8, c[0x0][0x198], RZ ;  /* 0x0000660008047a10 */ /* 0x000fe40007ffe0ff */
[----:B------:R-:W3:Y:S04]  /*fdcb0*/  LDL.LU R8, [R1+0x422c] ;  /* 0x00422c0001087983 */ /* 0x000ee80000300800 */
[----:B0-----:R-:W4:Y:S01]  /*fdcc0*/  LDL.LU R25, [R1+0x4234] ;  /* 0x0042340001197983 */ /* 0x001f220000300800 */
[----:B--2---:R-:W-:-:S03]  /*fdcd0*/  ISETP.LT.AND P5, PT, R20, c[0x0][0x17c], !P0 ;  /* 0x00005f0014007a0c */ /* 0x004fc600047a1270 */
[----:B------:R-:W2:Y:S01]  /*fdce0*/  LDL.LU R20, [R1+0x423c] ;  /* 0x00423c0001147983 */ /* 0x000ea20000300800 */
[C---:B------:R-:W-:Y:S02]  /*fdcf0*/  LEA R28, P6, R4.reuse, R0, 0x1 ;  /* 0x00000000041c7211 */ /* 0x040fe400078c08ff */
[C---:B------:R-:W-:Y:S02]  /*fdd00*/  IADD3 R3, R4.reuse, c[0x0][0x198], RZ ;  /* 0x0000660004037a10 */ /* 0x040fe40007ffe0ff */
[----:B------:R-:W-:Y:S02]  /*fdd10*/  LEA.HI.X.SX32 R29, R4, R2, 0x1, P6 ;  /* 0x00000002041d7211 */ /* 0x000fe400030f0eff */
[----:B------:R-:W-:Y:S02]  /*fdd20*/  LEA R4, P6, R3, R0, 0x1 ;  /* 0x0000000003047211 */ /* 0x000fe400078c08ff */
[----:B------:R-:W-:Y:S02]  /*fdd30*/  PRMT R12, R5, 0x7632, R12 ;  /* 0x00007632050c7816 */ /* 0x000fe4000000000c */
[----:B------:R-:W-:-:S03]  /*fdd40*/  LEA.HI.X.SX32 R5, R3, R2, 0x1, P6 ;  /* 0x0000000203057211 */ /* 0x000fc600030f0eff */
[----:B------:R0:W-:Y:S04]  /*fdd50*/  @P2 STG.E.U16 [R28.64], R12 ;  /* 0x0000000c1c002986 */ /* 0x0001e8000c101504 */
[----:B------:R1:W-:Y:S04]  /*fdd60*/  @P1 STG.E.U16 [R4.64], R9 ;  /* 0x0000000904001986 */ /* 0x0003e8000c101504 */
[----:B0-----:R-:W2:Y:S01]  /*fdd70*/  LDL.LU R29, [R1+0x4238] ;  /* 0x00423800011d7983 */ /* 0x001ea20000300800 */
[----:B-1----:R-:W-:-:S03]  /*fdd80*/  PRMT R4, R9, 0x7632, R4 ;  /* 0x0000763209047816 */ /* 0x002fc60000000004 */
[----:B------:R-:W2:Y:S04]  /*fdd90*/  LDL.LU R12, [R1+0x4240] ;  /* 0x00424000010c7983 */ /* 0x000ea80000300800 */
[----:B------:R-:W2:Y:S01]  /*fdda0*/  LDL.LU R28, [R1+0x4244] ;  /* 0x00424400011c7983 */ /* 0x000ea20000300800 */
[----:B------:R-:W-:Y:S02]  /*fddb0*/  PRMT R16, R26, 0x7632, R16 ;  /* 0x000076321a107816 */ /* 0x000fe40000000010 */
[----:B---3--:R-:W-:Y:S02]  /*fddc0*/  ISETP.LT.AND P3, PT, R8, c[0x0][0x17c], !P0 ;  /* 0x00005f0008007a0c */ /* 0x008fe40004761270 */
[----:B------:R-:W-:-:S04]  /*fddd0*/  IADD3 R8, R3, c[0x0][0x198], RZ ;  /* 0x0000660003087a10 */ /* 0x000fc80007ffe0ff */
[C---:B------:R-:W-:Y:S02]  /*fdde0*/  LEA R24, P6, R8.reuse, R0, 0x1 ;  /* 0x0000000008187211 */ /* 0x040fe400078c08ff */
[----:B----4-:R-:W-:Y:S02]  /*fddf0*/  ISETP.LT.AND P2, PT, R25, c[0x0][0x17c], !P0 ;  /* 0x00005f0019007a0c */ /* 0x010fe40004741270 */
[C---:B------:R-:W-:Y:S02]  /*fde00*/  LEA.HI.X.SX32 R25, R8.reuse, R2, 0x1, P6 ;  /* 0x0000000208197211 */ /* 0x040fe400030f0eff */
[----:B------:R-:W-:-:S03]  /*fde10*/  IADD3 R3, R8, c[0x0][0x198], RZ ;  /* 0x0000660008037a10 */ /* 0x000fc60007ffe0ff */
[----:B------:R0:W-:Y:S01]  /*fde20*/  @P4 STG.E.U16 [R24.64], R4 ;  /* 0x0000000418004986 */ /* 0x0001e2000c101504 */
[----:B--2---:R-:W-:-:S03]  /*fde30*/  ISETP.LT.AND P4, PT, R20, c[0x0][0x17c], !P0 ;  /* 0x00005f0014007a0c */ /* 0x004fc60004781270 */
[----:B------:R-:W2:Y:S01]  /*fde40*/  LDL.LU R20, [R1+0x424c] ;  /* 0x00424c0001147983 */ /* 0x000ea20000300800 */
[C---:B------:R-:W-:Y:S02]  /*fde50*/  LEA R8, P6, R3.reuse, R0, 0x1 ;  /* 0x0000000003087211 */ /* 0x040fe400078c08ff */
[C---:B------:R-:W-:Y:S02]  /*fde60*/  IADD3 R5, R3.reuse, c[0x0][0x198], RZ ;  /* 0x0000660003057a10 */ /* 0x040fe40007ffe0ff */
[----:B------:R-:W-:Y:S02]  /*fde70*/  LEA.HI.X.SX32 R9, R3, R2, 0x1, P6 ;  /* 0x0000000203097211 */ /* 0x000fe400030f0eff */
[C---:B0-----:R-:W-:Y:S02]  /*fde80*/  LEA R4, P6, R5.reuse, R0, 0x1 ;  /* 0x0000000005047211 */ /* 0x041fe400078c08ff */
[C---:B------:R-:W-:Y:S02]  /*fde90*/  IADD3 R3, R5.reuse, c[0x0][0x198], RZ ;  /* 0x0000660005037a10 */ /* 0x040fe40007ffe0ff */
[----:B------:R-:W-:Y:S01]  /*fdea0*/  LEA.HI.X.SX32 R5, R5, R2, 0x1, P6 ;  /* 0x0000000205057211 */ /* 0x000fe200030f0eff */
[----:B------:R0:W-:Y:S04]  /*fdeb0*/  @P3 STG.E.U16 [R8.64], R26 ;  /* 0x0000001a08003986 */ /* 0x0001e8000c101504 */
[----:B------:R1:W-:Y:S04]  /*fdec0*/  @P5 STG.E.U16 [R4.64], R16 ;  /* 0x0000001004005986 */ /* 0x0003e8000c101504 */
[----:B0-----:R-:W3:Y:S04]  /*fded0*/  LDL.LU R26, [R1+0x42d0] ;  /* 0x0042d000011a7983 */ /* 0x001ee80000300800 */
[----:B------:R-:W4:Y:S04]  /*fdee0*/  LDL.LU R25, [R1+0x4248] ;  /* 0x0042480001197983 */ /* 0x000f280000300800 */
[----:B-1----:R-:W3:Y:S01]  /*fdef0*/  LDL.LU R16, [R1+0x4258] ;  /* 0x0042580001107983 */ /* 0x002ee20000300800 */
[----:B------:R-:W-:-:S02]  /*fdf00*/  LEA R8, P6, R3, R0, 0x1 ;  /* 0x0000000003087211 */ /* 0x000fc400078c08ff */
[----:B------:R-:W-:Y:S01]  /*fdf10*/  ISETP.LT.AND P3, PT, R12, c[0x0][0x17c], !P0 ;  /* 0x00005f000c007a0c */ /* 0x000fe20004761270 */
[----:B------:R-:W4:Y:S01]  /*fdf20*/  LDL.LU R24, [R1+0x4254] ;  /* 0x0042540001187983 */ /* 0x000f220000300800 */
[C---:B------:R-:W-:Y:S02]  /*fdf30*/  LEA.HI.X.SX32 R9, R3.reuse, R2, 0x1, P6 ;  /* 0x0000000203097211 */ /* 0x040fe400030f0eff */
[----:B------:R-:W-:-:S03]  /*fdf40*/  IADD3 R12, R3, c[0x0][0x198], RZ ;  /* 0x00006600030c7a10 */ /* 0x000fc60007ffe0ff */
[----:B------:R0:W-:Y:S01]  /*fdf50*/  @P2 STG.E.U16 [R8.64], R13 ;  /* 0x0000000d08002986 */ /* 0x0001e2000c101504 */
[----:B------:R-:W-:Y:S02]  /*fdf60*/  ISETP.LT.AND P1, PT, R29, c[0x0][0x17c], !P0 ;  /* 0x00005f001d007a0c */ /* 0x000fe40004721270 */
[C---:B------:R-:W-:Y:S02]  /*fdf70*/  LEA R4, P6, R12.reuse, R0, 0x1 ;  /* 0x000000000c047211 */ /* 0x040fe400078c08ff */
[C---:B------:R-:W-:Y:S02]  /*fdf80*/  IADD3 R3, R12.reuse, c[0x0][0x198], RZ ;  /* 0x000066000c037a10 */ /* 0x040fe40007ffe0ff */
[----:B------:R-:W-:Y:S02]  /*fdf90*/  LEA.HI.X.SX32 R5, R12, R2, 0x1, P6 ;  /* 0x000000020c057211 */ /* 0x000fe400030f0eff */
[----:B0-----:R-:W-:Y:S02]  /*fdfa0*/  LEA R8, P6, R3, R0, 0x1 ;  /* 0x0000000003087211 */ /* 0x001fe400078c08ff */
[----:B------:R-:W-:-:S02]  /*fdfb0*/  PRMT R13, R13, 0x7632, R13 ;  /* 0x000076320d0d7816 */ /* 0x000fc4000000000d */
[----:B------:R-:W-:-:S03]  /*fdfc0*/  LEA.HI.X.SX32 R9, R3, R2, 0x1, P6 ;  /* 0x0000000203097211 */ /* 0x000fc600030f0eff */
[----:B------:R0:W-:Y:S04]  /*fdfd0*/  @P1 STG.E.U16 [R4.64], R13 ;  /* 0x0000000d04001986 */ /* 0x0001e8000c101504 */
[----:B------:R1:W-:Y:S01]  /*fdfe0*/  @P4 STG.E.U16 [R8.64], R17 ;  /* 0x0000001108004986 */ /* 0x0003e2000c101504 */
[----:B--2---:R-:W-:-:S03]  /*fdff0*/  ISETP.LT.AND P2, PT, R20, c[0x0][0x17c], !P0 ;  /* 0x00005f0014007a0c */ /* 0x004fc60004741270 */
[----:B------:R-:W2:Y:S04]  /*fe000*/  LDL.LU R20, [R1+0x4264] ;  /* 0x0042640001147983 */ /* 0x000ea80000300800 */
[----:B------:R-:W2:Y:S01]  /*fe010*/  LDL.LU R29, [R1+0x28] ;  /* 0x00002800011d7983 */ /* 0x000ea20000300800 */
[----:B---3--:R-:W-:-:S03]  /*fe020*/  ISETP.LT.AND P4, PT, R16, c[0x0][0x17c], !P0 ;  /* 0x00005f0010007a0c */ /* 0x008fc60004781270 */
[----:B------:R-:W3:Y:S01]  /*fe030*/  LDL.LU R16, [R1+0x4260] ;  /* 0x0042600001107983 */ /* 0x000ee20000300800 */
[----:B------:R-:W-:-:S04]  /*fe040*/  IADD3 R12, R3, c[0x0][0x198], RZ ;  /* 0x00006600030c7a10 */ /* 0x000fc80007ffe0ff */
[C---:B0-----:R-:W-:Y:S02]  /*fe050*/  LEA R4, P6, R12.reuse, R0, 0x1 ;  /* 0x000000000c047211 */ /* 0x041fe400078c08ff */
[----:B-1----:R-:W-:Y:S02]  /*fe060*/  PRMT R17, R17, 0x7632, R17 ;  /* 0x0000763211117816 */ /* 0x002fe40000000011 */
[----:B------:R-:W-:Y:S02]  /*fe070*/  LEA.HI.X.SX32 R5, R12, R2, 0x1, P6 ;  /* 0x000000020c057211 */ /* 0x000fe400030f0eff */
[----:B------:R-:W-:Y:S02]  /*fe080*/  ISETP.LT.AND P5, PT, R28, c[0x0][0x17c], !P0 ;  /* 0x00005f001c007a0c */ /* 0x000fe400047a1270 */
[----:B------:R-:W-:Y:S01]  /*fe090*/  IADD3 R3, R12, c[0x0][0x198], RZ ;  /* 0x000066000c037a10 */ /* 0x000fe20007ffe0ff */
[----:B------:R0:W-:Y:S03]  /*fe0a0*/  @P3 STG.E.U16 [R4.64], R17 ;  /* 0x0000001104003986 */ /* 0x0001e6000c101504 */
[----:B------:R-:W-:-:S04]  /*fe0b0*/  LEA R8, P6, R3, R0, 0x1 ;  /* 0x0000000003087211 */ /* 0x000fc800078c08ff */
[----:B------:R-:W-:Y:S01]  /*fe0c0*/  LEA.HI.X.SX32 R9, R3, R2, 0x1, P6 ;  /* 0x0000000203097211 */ /* 0x000fe200030f0eff */
[----:B0-----:R-:W3:Y:S01]  /*fe0d0*/  LDL.LU R17, [R1+0x426c] ;  /* 0x00426c0001117983 */ /* 0x001ee20000300800 */
[----:B----4-:R-:W-:-:S03]  /*fe0e0*/  ISETP.LT.AND P3, PT, R24, c[0x0][0x17c], !P0 ;  /* 0x00005f0018007a0c */ /* 0x010fc60004761270 */
[----:B------:R0:W-:Y:S04]  /*fe0f0*/  @P5 STG.E.U16 [R8.64], R21 ;  /* 0x0000001508005986 */ /* 0x0001e8000c101504 */
[----:B------:R-:W4:Y:S01]  /*fe100*/  LDL.LU R24, [R1+0x4268] ;  /* 0x0042680001187983 */ /* 0x000f220000300800 */
[----:B------:R-:W-:-:S04]  /*fe110*/  IADD3 R12, R3, c[0x0][0x198], RZ ;  /* 0x00006600030c7a10 */ /* 0x000fc80007ffe0ff */
[C---:B------:R-:W-:Y:S02]  /*fe120*/  LEA R4, P6, R12.reuse, R0, 0x1 ;  /* 0x000000000c047211 */ /* 0x040fe400078c08ff */
[----:B0-----:R-:W-:Y:S02]  /*fe130*/  PRMT R21, R21, 0x7632, R21 ;  /* 0x0000763215157816 */ /* 0x001fe40000000015 */
[----:B------:R-:W-:-:S05]  /*fe140*/  LEA.HI.X.SX32 R5, R12, R2, 0x1, P6 ;  /* 0x000000020c057211 */ /* 0x000fca00030f0eff */
[----:B------:R0:W-:Y:S01]  /*fe150*/  @P2 STG.E.U16 [R4.64], R21 ;  /* 0x0000001504002986 */ /* 0x0001e2000c101504 */
[----:B--2---:R-:W-:-:S03]  /*fe160*/  ISETP.LT.AND P5, PT, R20, c[0x0][0x17c], !P0 ;  /* 0x00005f0014007a0c */ /* 0x004fc600047a1270 */
[----:B------:R-:W2:Y:S01]  /*fe170*/  LDL.LU R20, [R1+0x4274] ;  /* 0x0042740001147983 */ /* 0x000ea20000300800 */
[----:B---3--:R-:W-:-:S03]  /*fe180*/  ISETP.LT.AND P2, PT, R16, c[0x0][0x17c], !P0 ;  /* 0x00005f0010007a0c */ /* 0x008fc60004741270 */
[----:B------:R-:W3:Y:S01]  /*fe190*/  LDL.LU R16, [R1+0x4270] ;  /* 0x0042700001107983 */ /* 0x000ee20000300800 */
[----:B------:R-:W-:Y:S02]  /*fe1a0*/  IADD3 R3, R12, c[0x0][0x198], RZ ;  /* 0x000066000c037a10 */ /* 0x000fe40007ffe0ff */
[----:B------:R-:W-:Y:S01]  /*fe1b0*/  ISETP.LT.AND P1, PT, R25, c[0x0][0x17c], !P0 ;  /* 0x00005f0019007a0c */ /* 0x000fe20004721270 */
[----:B0-----:R-:W4:Y:S01]  /*fe1c0*/  LDL.LU R21, [R1+0x427c] ;  /* 0x00427c0001157983 */ /* 0x001f220000300800 */
[C---:B------:R-:W-:Y:S02]  /*fe1d0*/  LEA R8, P6, R3.reuse, R0, 0x1 ;  /* 0x0000000003087211 */ /* 0x040fe400078c08ff */
[C---:B------:R-:W-:Y:S02]  /*fe1e0*/  IADD3 R12, R3.reuse, c[0x0][0x198], RZ ;  /* 0x00006600030c7a10 */ /* 0x040fe40007ffe0ff */
[----:B------:R-:W-:Y:S02]  /*fe1f0*/  LEA.HI.X.SX32 R9, R3, R2, 0x1, P6 ;  /* 0x0000000203097211 */ /* 0x000fe400030f0eff */
[----:B------:R-:W-:-:S02]  /*fe200*/  LEA R4, P6, R12, R0, 0x1 ;  /* 0x000000000c047211 */ /* 0x000fc400078c08ff */
[----:B------:R-:W-:Y:S02]  /*fe210*/  PRMT R13, R29, 0x7632, R13 ;  /* 0x000076321d0d7816 */ /* 0x000fe4000000000d */
[C---:B------:R-:W-:Y:S02]  /*fe220*/  LEA.HI.X.SX32 R5, R12.reuse, R2, 0x1, P6 ;  /* 0x000000020c057211 */ /* 0x040fe400030f0eff */
[----:B------:R-:W-:Y:S01]  /*fe230*/  IADD3 R3, R12, c[0x0][0x198], RZ ;  /* 0x000066000c037a10 */ /* 0x000fe20007ffe0ff */
[----:B------:R0:W-:Y:S04]  /*fe240*/  @P1 STG.E.U16 [R8.64], R29 ;  /* 0x0000001d08001986 */ /* 0x0001e8000c101504 */
[----:B------:R1:W-:Y:S01]  /*fe250*/  @P4 STG.E.U16 [R4.64], R13 ;  /* 0x0000000d04004986 */ /* 0x0003e2000c101504 */
[----:B------:R-:W-:-:S03]  /*fe260*/  ISETP.LT.AND P1, PT, R17, c[0x0][0x17c], !P0 ;  /* 0x00005f0011007a0c */ /* 0x000fc60004721270 */
[----:B------:R-:W4:Y:S01]  /*fe270*/  LDL.LU R17, [R1+0x4278] ;  /* 0x0042780001117983 */ /* 0x000f220000300800 */
[----:B0-----:R-:W-:-:S03]  /*fe280*/  LEA R8, P6, R3, R0, 0x1 ;  /* 0x0000000003087211 */ /* 0x001fc600078c08ff */
[----:B-1----:R-:W4:Y:S01]  /*fe290*/  LDL.LU R13, [R1+0x4284] ;  /* 0x00428400010d7983 */ /* 0x002f220000300800 */
[----:B------:R-:W-:-:S05]  /*fe2a0*/  LEA.HI.X.SX32 R9, R3, R2, 0x1, P6 ;  /* 0x0000000203097211 */ /* 0x000fca00030f0eff */
[----:B------:R0:W-:Y:S01]  /*fe2b0*/  @P3 STG.E.U16 [R8.64], R26 ;  /* 0x0000001a08003986 */ /* 0x0001e2000c101504 */
[----:B------:R-:W-:-:S04]  /*fe2c0*/  IADD3 R12, R3, c[0x0][0x198], RZ ;  /* 0x00006600030c7a10 */ /* 0x000fc80007ffe0ff */
[----:B------:R-:W-:-:S04]  /*fe2d0*/  LEA R4, P6, R12, R0, 0x1 ;  /* 0x000000000c047211 */ /* 0x000fc800078c08ff */
[----:B------:R-:W-:Y:S02]  /*fe2e0*/  LEA.HI.X.SX32 R5, R12, R2, 0x1, P6 ;  /* 0x000000020c057211 */ /* 0x000fe400030f0eff */
[----:B0-----:R-:W-:-:S05]  /*fe2f0*/  PRMT R26, R26, 0x7632, R26 ;  /* 0x000076321a1a7816 */ /* 0x001fca000000001a */
[----:B------:R0:W-:Y:S01]  /*fe300*/  @P5 STG.E.U16 [R4.64], R26 ;  /* 0x0000001a04005986 */ /* 0x0001e2000c101504 */
[----:B--2---:R-:W-:-:S03]  /*fe310*/  ISETP.LT.AND P3, PT, R20, c[0x0][0x17c], !P0 ;  /* 0x00005f0014007a0c */ /* 0x004fc60004761270 */
[----:B------:R-:W2:Y:S01]  /*fe320*/  LDL.LU R20, [R1+0x4280] ;  /* 0x0042800001147983 */ /* 0x000ea20000300800 */
[----:B---3--:R-:W-:-:S03]  /*fe330*/  ISETP.LT.AND P5, PT, R16, c[0x0][0x17c], !P0 ;  /* 0x00005f0010007a0c */ /* 0x008fc600047a1270 */
[----:B------:R-:W3:Y:S01]  /*fe340*/  LDL.LU R16, [R1+0x428c] ;  /* 0x00428c0001107983 */ /* 0x000ee20000300800 */
[----:B------:R-:W-:-:S04]  /*fe350*/  IADD3 R3, R12, c[0x0][0x198], RZ ;  /* 0x000066000c037a10 */ /* 0x000fc80007ffe0ff */
[C---:B------:R-:W-:Y:S02]  /*fe360*/  LEA R8, P6, R3.reuse, R0, 0x1 ;  /* 0x0000000003087211 */ /* 0x040fe400078c08ff */
[C---:B------:R-:W-:Y:S02]  /*fe370*/  IADD3 R12, R3.reuse, c[0x0][0x198], RZ ;  /* 0x00006600030c7a10 */ /* 0x040fe40007ffe0ff */
[----:B------:R-:W-:Y:S02]  /*fe380*/  LEA.HI.X.SX32 R9, R3, R2, 0x1, P6 ;  /* 0x0000000203097211 */ /* 0x000fe400030f0eff */
[----:B0-----:R-:W-:Y:S02]  /*fe390*/  LEA R4, P6, R12, R0, 0x1 ;  /* 0x000000000c047211 */ /* 0x001fe400078c08ff */
[----:B----4-:R-:W-:Y:S02]  /*fe3a0*/  ISETP.LT.AND P4, PT, R24, c[0x0][0x17c], !P0 ;  /* 0x00005f0018007a0c */ /* 0x010fe40004781270 */
[C---:B------:R-:W-:Y:S01]  /*fe3b0*/  IADD3 R3, R12.reuse, c[0x0][0x198], RZ ;  /* 0x000066000c037a10 */ /* 0x040fe20007ffe0ff */
[----:B------:R0:W-:Y:S01]  /*fe3c0*/  @P2 STG.E.U16 [R8.64], R6 ;  /* 0x0000000608002986 */ /* 0x0001e2000c101504 */
[----:B------:R-:W-:-:S02]  /*fe3d0*/  LEA.HI.X.SX32 R5, R12, R2, 0x1, P6 ;  /* 0x000000020c057211 */ /* 0x000fc400030f0eff */
[----:B------:R-:W-:Y:S02]  /*fe3e0*/  PRMT R12, R6, 0x7632, R12 ;  /* 0x00007632060c7816 */ /* 0x000fe4000000000c */
[C---:B0-----:R-:W-:Y:S02]  /*fe3f0*/  LEA R8, P6, R3.reuse, R0, 0x1 ;  /* 0x0000000003087211 */ /* 0x041fe400078c08ff */
[C---:B------:R-:W-:Y:S02]  /*fe400*/  IADD3 R6, R3.reuse, c[0x0][0x198], RZ ;  /* 0x0000660003067a10 */ /* 0x040fe40007ffe0ff */
[----:B------:R-:W-:Y:S01]  /*fe410*/  LEA.HI.X.SX32 R9, R3, R2, 0x1, P6 ;  /* 0x0000000203097211 */ /* 0x000fe200030f0eff */
[----:B------:R0:W-:Y:S01]  /*fe420*/  @P1 STG.E.U16 [R4.64], R12 ;  /* 0x0000000c04001986 */ /* 0x0001e2000c101504 */
[----:B------:R-:W-:Y:S02]  /*fe430*/  ISETP.LT.AND P2, PT, R21, c[0x0][0x17c], !P0 ;  /* 0x00005f0015007a0c */ /* 0x000fe40004741270 */
[----:B------:R-:W-:Y:S01]  /*fe440*/  ISETP.LT.AND P1, PT, R17, c[0x0][0x17c], !P0 ;  /* 0x00005f0011007a0c */ /* 0x000fe20004721270 */
[----:B------:R-:W4:Y:S04]  /*fe450*/  LDL.LU R21, [R1+0x4288] ;  /* 0x0042880001157983 */ /* 0x000f280000300800 */
[----:B------:R1:W-:Y:S01]  /*fe460*/  @P4 STG.E.U16 [R8.64], R10 ;  /* 0x0000000a08004986 */ /* 0x0003e2000c101504 */
[----:B------:R-:W-:-:S03]  /*fe470*/  ISETP.LT.AND P4, PT, R13, c[0x0][0x17c], !P0 ;  /* 0x00005f000d007a0c */ /* 0x000fc60004781270 */
[----:B------:R-:W4:Y:S01]  /*fe480*/  LDL.LU R17, [R1+0x4294] ;  /* 0x0042940001117983 */ /* 0x000f220000300800 */
[----:B0-----:R-:W-:-:S03]  /*fe490*/  LEA R4, P6, R6, R0, 0x1 ;  /* 0x0000000006047211 */ /* 0x001fc600078c08ff */
[----:B------:R-:W4:Y:S01]  /*fe4a0*/  LDL.LU R13, [R1+0x4290] ;  /* 0x00429000010d7983 */ /* 0x000f220000300800 */
[----:B------:R-:W-:Y:S02]  /*fe4b0*/  LEA.HI.X.SX32 R5, R6, R2, 0x1, P6 ;  /* 0x0000000206057211 */ /* 0x000fe400030f0eff */
[----:B-1----:R-:W-:-:S05]  /*fe4c0*/  PRMT R10, R10, 0x7632, R10 ;  /* 0x000076320a0a7816 */ /* 0x002fca000000000a */
[----:B------:R0:W-:Y:S01]  /*fe4d0*/  @P3 STG.E.U16 [R4.64], R10 ;  /* 0x0000000a04003986 */ /* 0x0001e2000c101504 */
[----:B------:R-:W-:-:S04]  /*fe4e0*/  IADD3 R3, R6, c[0x0][0x198], RZ ;  /* 0x0000660006037a10 */ /* 0x000fc80007ffe0ff */
[----:B------:R-:W-:-:S04]  /*fe4f0*/  LEA R8, P6, R3, R0, 0x1 ;  /* 0x0000000003087211 */ /* 0x000fc800078c08ff */
[----:B------:R-:W-:Y:S02]  /*fe500*/  LEA.HI.X.SX32 R9, R3, R2, 0x1, P6 ;  /* 0x0000000203097211 */ /* 0x000fe400030f0eff */
[----:B0-----:R-:W-:-:S03]  /*fe510*/  PRMT R10, R27, 0x7632, R10 ;  /* 0x000076321b0a7816 */ /* 0x001fc6000000000a */
[----:B------:R0:W-:Y:S01]  /*fe520*/  @P5 STG.E.U16 [R8.64], R27 ;  /* 0x0000001b08005986 */ /* 0x0001e2000c101504 */
[----:B--2---:R-:W-:-:S03]  /*fe530*/  ISETP.LT.AND P3, PT, R20, c[0x0][0x17c], !P0 ;  /* 0x00005f0014007a0c */ /* 0x004fc60004761270 */
[----:B------:R-:W2:Y:S04]  /*fe540*/  LDL.LU R20, [R1+0x429c] ;  /* 0x00429c0001147983 */ /* 0x000ea80000300800 */
[----:B0-----:R-:W2:Y:S01]  /*fe550*/  LDL.LU R27, [R1+0x42cc] ;  /* 0x0042cc00011b7983 */ /* 0x001ea20000300800 */
[----:B---3--:R-:W-:-:S03]  /*fe560*/  ISETP.LT.AND P5, PT, R16, c[0x0][0x17c], !P0 ;  /* 0x00005f0010007a0c */ /* 0x008fc600047a1270 */
[----:B------:R-:W3:Y:S01]  /*fe570*/  LDL.LU R16, [R1+0x4298] ;  /* 0x0042980001107983 */ /* 0x000ee20000300800 */
[----:B------:R-:W-:-:S03]  /*fe580*/  IADD3 R6, R3, c[0x0][0x198], RZ ;  /* 0x0000660003067a10 */ /* 0x000fc60007ffe0ff */
[----:B------:R-:W3:Y:S01]  /*fe590*/  LDL.LU R12, [R1+0x42a0] ;  /* 0x0042a000010c7983 */ /* 0x000ee20000300800 */
[C---:B------:R-:W-:Y:S02]  /*fe5a0*/  LEA R4, P6, R6.reuse, R0, 0x1 ;  /* 0x0000000006047211 */ /* 0x040fe400078c08ff */
[C---:B------:R-:W-:Y:S02]  /*fe5b0*/  IADD3 R3, R6.reuse, c[0x0][0x198], RZ ;  /* 0x0000660006037a10 */ /* 0x040fe40007ffe0ff */
[----:B------:R-:W-:Y:S02]  /*fe5c0*/  LEA.HI.X.SX32 R5, R6, R2, 0x1, P6 ;  /* 0x0000000206057211 */ /* 0x000fe400030f0eff */
[C---:B------:R-:W-:Y:S02]  /*fe5d0*/  LEA R8, P6, R3.reuse, R0, 0x1 ;  /* 0x0000000003087211 */ /* 0x040fe400078c08ff */
[C---:B------:R-:W-:Y:S01]  /*fe5e0*/  IADD3 R6, R3.reuse, c[0x0][0x198], RZ ;  /* 0x0000660003067a10 */ /* 0x040fe20007ffe0ff */
[----:B------:R0:W-:Y:S01]  /*fe5f0*/  @P2 STG.E.U16 [R4.64], R10 ;  /* 0x0000000a04002986 */ /* 0x0001e2000c101504 */
[----:B------:R-:W-:-:S02]  /*fe600*/  LEA.HI.X.SX32 R9, R3, R2, 0x1, P6 ;  /* 0x0000000203097211 */ /* 0x000fc400030f0eff */
[----:B------:R-:W-:-:S03]  /*fe610*/  IADD3 R3, R6, c[0x0][0x198], RZ ;  /* 0x0000660006037a10 */ /* 0x000fc60007ffe0ff */
[----:B------:R1:W-:Y:S01]  /*fe620*/  @P1 STG.E.U16 [R8.64], R14 ;  /* 0x0000000e08001986 */ /* 0x0003e2000c101504 */
[----:B0-----:R-:W-:-:S03]  /*fe630*/  LEA R4, P6, R6, R0, 0x1 ;  /* 0x0000000006047211 */ /* 0x001fc600078c08ff */
[----:B------:R-:W3:Y:S01]  /*fe640*/  LDL.LU R10, [R1+0x42a4] ;  /* 0x0042a400010a7983 */ /* 0x000ee20000300800 */
[----:B------:R-:W-:-:S03]  /*fe650*/  LEA.HI.X.SX32 R5, R6, R2, 0x1, P6 ;  /* 0x0000000206057211 */ /* 0x000fc600030f0eff */
[----:B------:R-:W3:Y:S01]  /*fe660*/  LDL.LU R29, [R1+0x2c] ;  /* 0x00002c00011d7983 */ /* 0x000ee20000300800 */
[----:B-1----:R-:W-:Y:S02]  /*fe670*/  PRMT R14, R14, 0x7632, R14 ;  /* 0x000076320e0e7816 */ /* 0x002fe4000000000e */
[----:B------:R-:W-:-:S03]  /*fe680*/  LEA R8, P6, R3, R0, 0x1 ;  /* 0x0000000003087211 */ /* 0x000fc600078c08ff */
[----:B------:R0:W-:Y:S01]  /*fe690*/  @P4 STG.E.U16 [R4.64], R14 ;  /* 0x0000000e04004986 */ /* 0x0001e2000c101504 */
[----:B------:R-:W-:Y:S02]  /*fe6a0*/  LEA.HI.X.SX32 R9, R3, R2, 0x1, P6 ;  /* 0x0000000203097211 */ /* 0x000fe400030f0eff */
[----:B----4-:R-:W-:Y:S02]  /*fe6b0*/  ISETP.LT.AND P4, PT, R13, c[0x0][0x17c], !P0 ;  /* 0x00005f000d007a0c */ /* 0x010fe40004781270 */
[----:B------:R-:W4:Y:S01]  /*fe6c0*/  LDL.LU R13, [R1+0x42ac] ;  /* 0x0042ac00010d7983 */ /* 0x000f220000300800 */
[----:B------:R-:W-:-:S03]  /*fe6d0*/  ISETP.LT.AND P1, PT, R17, c[0x0][0x17c], !P0 ;  /* 0x00005f0011007a0c */ /* 0x000fc60004721270 */
[----:B------:R1:W-:Y:S04]  /*fe6e0*/  @P3 STG.E.U16 [R8.64], R18 ;  /* 0x0000001208003986 */ /* 0x0003e8000c101504 */
[----:B------:R-:W4:Y:S01]  /*fe6f0*/  LDL.LU R17, [R1+0x42b0] ;  /* 0x0042b00001117983 */ /* 0x000f220000300800 */
[----:B------:R-:W-:-:S04]  /*fe700*/  IADD3 R6, R3, c[0x0][0x198], RZ ;  /* 0x0000660003067a10 */ /* 0x000fc80007ffe0ff */
[----:B0-----:R-:W-:Y:S02]  /*fe710*/  LEA R4, P6, R6, R0, 0x1 ;  /* 0x0000000006047211 */ /* 0x001fe400078c08ff */
[----:B-1----:R-:W-:Y:S02]  /*fe720*/  PRMT R18, R18, 0x7632, R18 ;  /* 0x0000763212127816 */ /* 0x002fe40000000012 */
[----:B------:R-:W-:-:S05]  /*fe730*/  LEA.HI.X.SX32 R5, R6, R2, 0x1, P6 ;  /* 0x0000000206057211 */ /* 0x000fca00030f0eff */
[----:B------:R0:W-:Y:S01]  /*fe740*/  @P5 STG.E.U16 [R4.64], R18 ;  /* 0x0000001204005986 */ /* 0x0001e2000c101504 */
[----:B--2---:R-:W-:-:S03]  /*fe750*/  ISETP.LT.AND P3, PT, R20, c[0x0][0x17c], !P0 ;  /* 0x00005f0014007a0c */ /* 0x004fc60004761270 */
[----:B------:R-:W2:Y:S04]  /*fe760*/  LDL.LU R20, [R1+0x42b8] ;  /* 0x0042b80001147983 */ /* 0x000ea80000300800 */
[----:B0-----:R-:W2:Y:S01]  /*fe770*/  LDL.LU R18, [R1+0x42bc] ;  /* 0x0042bc0001127983 */ /* 0x001ea20000300800 */
[----:B---3--:R-:W-:-:S03]  /*fe780*/  ISETP.LT.AND P5, PT, R16, c[0x0][0x17c], !P0 ;  /* 0x00005f0010007a0c */ /* 0x008fc600047a1270 */
[----:B------:R-:W3:Y:S01]  /*fe790*/  LDL.LU R16, [R1+0x42c4] ;  /* 0x0042c40001107983 */ /* 0x000ee20000300800 */
[----:B------:R-:W-:Y:S02]  /*fe7a0*/  ISETP.LT.AND P2, PT, R21, c[0x0][0x17c], !P0 ;  /* 0x00005f0015007a0c */ /* 0x000fe40004741270 */
        /* <DEDUP_REMOVED lines=8> */
[C---:B------:R-:W-:Y:S02]  /*fe830*/  IADD3 R6, R3.reuse, c[0x0][0x198], RZ ;  /* 0x0000660003067a10 */ /* 0x040fe40007ffe0ff */
[----:B------:R-:W-:Y:S02]  /*fe840*/  ISETP.LT.AND P2, PT, R12, c[0x0][0x17c], !P0 ;  /* 0x00005f000c007a0c */ /* 0x000fe40004741270 */
[----:B------:R-:W3:Y:S04]  /*fe850*/  LDL.LU R12, [R1+0x42c8] ;  /* 0x0042c800010c7983 */ /* 0x000ee80000300800 */
[----:B------:R-:W3:Y:S01]  /*fe860*/  LDL.LU R21, [R1+0x42c0] ;  /* 0x0042c00001157983 */ /* 0x000ee20000300800 */
[----:B0-----:R-:W-:Y:S02]  /*fe870*/  PRMT R22, R22, 0x7632, R22 ;  /* 0x0000763216167816 */ /* 0x001fe40000000016 */
[----:B------:R-:W-:-:S03]  /*fe880*/  LEA R8, P6, R3, R0, 0x1 ;  /* 0x0000000003087211 */ /* 0x000fc600078c08ff */
[----:B------:R0:W-:Y:S01]  /*fe890*/  @P1 STG.E.U16 [R4.64], R22 ;  /* 0x0000001604001986 */ /* 0x0001e2000c101504 */
[----:B------:R-:W-:Y:S02]  /*fe8a0*/  LEA.HI.X.SX32 R9, R3, R2, 0x1, P6 ;  /* 0x0000000203097211 */ /* 0x000fe400030f0eff */
[----:B------:R-:W-:Y:S02]  /*fe8b0*/  ISETP.LT.AND P1, PT, R10, c[0x0][0x17c], !P0 ;  /* 0x00005f000a007a0c */ /* 0x000fe40004721270 */
[C---:B------:R-:W-:Y:S01]  /*fe8c0*/  IADD3 R10, R6.reuse, c[0x0][0x198], RZ ;  /* 0x00006600060a7a10 */ /* 0x040fe20007ffe0ff */
[----:B------:R1:W-:Y:S01]  /*fe8d0*/  @P4 STG.E.U16 [R8.64], R29 ;  /* 0x0000001d08004986 */ /* 0x0003e2000c101504 */
[----:B------:R-:W-:Y:S02]  /*fe8e0*/  PRMT R3, R29, 0x7632, R3 ;  /* 0x000076321d037816 */ /* 0x000fe40000000003 */
[----:B0-----:R-:W-:Y:S01]  /*fe8f0*/  LEA R4, P6, R6, R0, 0x1 ;  /* 0x0000000006047211 */ /* 0x001fe200078c08ff */
[----:B------:R-:W3:Y:S01]  /*fe900*/  LDL.LU R22, [R1+0x42b4] ;  /* 0x0042b40001167983 */ /* 0x000ee20000300800 */
[----:B----4-:R-:W-:-:S02]  /*fe910*/  ISETP.LT.AND P4, PT, R13, c[0x0][0x17c], !P0 ;  /* 0x00005f000d007a0c */ /* 0x010fc40004781270 */
[----:B------:R-:W-:Y:S02]  /*fe920*/  LEA.HI.X.SX32 R5, R6, R2, 0x1, P6 ;  /* 0x0000000206057211 */ /* 0x000fe400030f0eff */
[C---:B-1----:R-:W-:Y:S02]  /*fe930*/  LEA R8, P6, R10.reuse, R0, 0x1 ;  /* 0x000000000a087211 */ /* 0x042fe400078c08ff */
[C---:B------:R-:W-:Y:S01]  /*fe940*/  IADD3 R13, R10.reuse, c[0x0][0x198], RZ ;  /* 0x000066000a0d7a10 */ /* 0x040fe20007ffe0ff */
[----:B------:R0:W-:Y:S01]  /*fe950*/  @P3 STG.E.U16 [R4.64], R3 ;  /* 0x0000000304003986 */ /* 0x0001e2000c101504 */
[----:B------:R-:W-:Y:S02]  /*fe960*/  LEA.HI.X.SX32 R9, R10, R2, 0x1, P6 ;  /* 0x000000020a097211 */ /* 0x000fe400030f0eff */
[----:B------:R-:W-:Y:S02]  /*fe970*/  ISETP.LT.AND P3, PT, R17, c[0x0][0x17c], !P0 ;  /* 0x00005f0011007a0c */ /* 0x000fe40004761270 */
[----:B0-----:R-:W-:-:S04]  /*fe980*/  LEA R4, P6, R13, R0, 0x1 ;  /* 0x000000000d047211 */ /* 0x001fc800078c08ff */
[C---:B------:R-:W-:Y:S02]  /*fe990*/  LEA.HI.X.SX32 R5, R13.reuse, R2, 0x1, P6 ;  /* 0x000000020d057211 */ /* 0x040fe400030f0eff */
[----:B------:R-:W-:Y:S01]  /*fe9a0*/  IADD3 R17, R13, c[0x0][0x198], RZ ;  /* 0x000066000d117a10 */ /* 0x000fe20007ffe0ff */
[----:B------:R0:W-:Y:S01]  /*fe9b0*/  @P5 STG.E.U16 [R8.64], R27 ;  /* 0x0000001b08005986 */ /* 0x0001e2000c101504 */
[----:B------:R-:W-:Y:S02]  /*fe9c0*/  PRMT R10, R27, 0x7632, R10 ;  /* 0x000076321b0a7816 */ /* 0x000fe4000000000a */
[----:B------:R-:W-:-:S03]  /*fe9d0*/  IADD3 R13, R17, c[0x0][0x198], RZ ;  /* 0x00006600110d7a10 */ /* 0x000fc60007ffe0ff */
[----:B------:R1:W-:Y:S01]  /*fe9e0*/  @P2 STG.E.U16 [R4.64], R10 ;  /* 0x0000000a04002986 */ /* 0x0003e2000c101504 */
[----:B0-----:R-:W-:-:S04]  /*fe9f0*/  LEA R8, P5, R17, R0, 0x1 ;  /* 0x0000000011087211 */ /* 0x001fc800078a08ff */
[----:B------:R-:W-:Y:S02]  /*fea00*/  LEA.HI.X.SX32 R9, R17, R2, 0x1, P5 ;  /* 0x0000000211097211 */ /* 0x000fe400028f0eff */
[----:B-1----:R-:W-:Y:S02]  /*fea10*/  LEA R4, P5, R13, R0, 0x1 ;  /* 0x000000000d047211 */ /* 0x002fe400078a08ff */
[----:B------:R-:W-:Y:S02]  /*fea20*/  PRMT R14, R7, 0x7632, R14 ;  /* 0x00007632070e7816 */ /* 0x000fe4000000000e */
[----:B------:R-:W-:Y:S01]  /*fea30*/  LEA.HI.X.SX32 R5, R13, R2, 0x1, P5 ;  /* 0x000000020d057211 */ /* 0x000fe200028f0eff */
[----:B------:R-:W-:Y:S04]  /*fea40*/  @P1 STG.E.U16 [R8.64], R7 ;  /* 0x0000000708001986 */ /* 0x000fe8000c101504 */
[----:B------:R0:W-:Y:S01]  /*fea50*/  @P4 STG.E.U16 [R4.64], R14 ;  /* 0x0000000e04004986 */ /* 0x0001e2000c101504 */
[----:B--2---:R-:W-:-:S03]  /*fea60*/  ISETP.LT.AND P6, PT, R20, c[0x0][0x17c], !P0 ;  /* 0x00005f0014007a0c */ /* 0x004fc600047c1270 */
[----:B------:R-:W2:Y:S01]  /*fea70*/  LDL.LU R20, [R1+0xc] ;  /* 0x00000c0001147983 */ /* 0x000ea20000300800 */
[----:B------:R-:W-:Y:S02]  /*fea80*/  ISETP.LT.AND P2, PT, R18, c[0x0][0x17c], !P0 ;  /* 0x00005f0012007a0c */ /* 0x000fe40004741270 */
[----:B---3--:R-:W-:Y:S02]  /*fea90*/  ISETP.LT.AND P1, PT, R16, c[0x0][0x17c], !P0 ;  /* 0x00005f0010007a0c */ /* 0x008fe40004721270 */
[----:B------:R-:W3:Y:S04]  /*feaa0*/  LDL.LU R16, [R1+0x42a8] ;  /* 0x0042a80001107983 */ /* 0x000ee80000300800 */
[----:B------:R-:W4:Y:S04]  /*feab0*/  LDL.LU R18, [R1+0x425c] ;  /* 0x00425c0001127983 */ /* 0x000f280000300800 */
[----:B0-----:R-:W4:Y:S01]  /*feac0*/  LDL.LU R14, [R1+0x4250] ;  /* 0x00425000010e7983 */ /* 0x001f220000300800 */
[----:B------:R-:W-:-:S04]  /*fead0*/  IADD3 R3, R13, c[0x0][0x198], RZ ;  /* 0x000066000d037a10 */ /* 0x000fc80007ffe0ff */
[C---:B------:R-:W-:Y:S02]  /*feae0*/  LEA R6, P5, R3.reuse, R0, 0x1 ;  /* 0x0000000003067211 */ /* 0x040fe400078a08ff */
[C---:B------:R-:W-:Y:S02]  /*feaf0*/  IADD3 R13, R3.reuse, c[0x0][0x198], RZ ;  /* 0x00006600030d7a10 */ /* 0x040fe40007ffe0ff */
[----:B------:R-:W-:Y:S02]  /*feb00*/  LEA.HI.X.SX32 R7, R3, R2, 0x1, P5 ;  /* 0x0000000203077211 */ /* 0x000fe400028f0eff */
[C---:B------:R-:W-:Y:S02]  /*feb10*/  IADD3 R3, R13.reuse, c[0x0][0x198], RZ ;  /* 0x000066000d037a10 */ /* 0x040fe40007ffe0ff */
[----:B------:R-:W-:Y:S02]  /*feb20*/  ISETP.LT.AND P5, PT, R12, c[0x0][0x17c], !P0 ;  /* 0x00005f000c007a0c */ /* 0x000fe400047a1270 */
[----:B------:R-:W-:-:S02]  /*feb30*/  LEA R12, P4, R13, R0, 0x1 ;  /* 0x000000000d0c7211 */ /* 0x000fc400078808ff */
[----:B------:R-:W-:Y:S02]  /*feb40*/  PRMT R5, R11, 0x7632, R5 ;  /* 0x000076320b057816 */ /* 0x000fe40000000005 */
[----:B------:R-:W-:Y:S02]  /*feb50*/  LEA.HI.X.SX32 R13, R13, R2, 0x1, P4 ;  /* 0x000000020d0d7211 */ /* 0x000fe400020f0eff */
[----:B------:R-:W-:Y:S01]  /*feb60*/  IADD3 R17, R3, c[0x0][0x198], RZ ;  /* 0x0000660003117a10 */ /* 0x000fe20007ffe0ff */
[----:B------:R-:W-:Y:S01]  /*feb70*/  @P3 STG.E.U16 [R6.64], R11 ;  /* 0x0000000b06003986 */ /* 0x000fe2000c101504 */
[----:B------:R-:W-:Y:S02]  /*feb80*/  ISETP.LT.AND P4, PT, R21, c[0x0][0x17c], !P0 ;  /* 0x00005f0015007a0c */ /* 0x000fe40004781270 */
[----:B------:R-:W-:Y:S01]  /*feb90*/  LEA R8, P3, R3, R0, 0x1 ;  /* 0x0000000003087211 */ /* 0x000fe200078608ff */
[----:B------:R0:W-:Y:S01]  /*feba0*/  @P6 STG.E.U16 [R12.64], R5 ;  /* 0x000000050c006986 */ /* 0x0001e2000c101504 */
[----:B------:R-:W-:-:S02]  /*febb0*/  IADD3 R21, R17, c[0x0][0x198], RZ ;  /* 0x0000660011157a10 */ /* 0x000fc40007ffe0ff */
[----:B------:R-:W-:Y:S02]  /*febc0*/  LEA R4, P6, R17, R0, 0x1 ;  /* 0x0000000011047211 */ /* 0x000fe400078c08ff */
[-C--:B------:R-:W-:Y:S02]  /*febd0*/  LEA.HI.X.SX32 R9, R3, R2.reuse, 0x1, P3 ;  /* 0x0000000203097211 */ /* 0x080fe400018f0eff */
[----:B------:R-:W-:Y:S02]  /*febe0*/  IADD3 R3, R21, c[0x0][0x198], RZ ;  /* 0x0000660015037a10 */ /* 0x000fe40007ffe0ff */
[----:B0-----:R-:W-:Y:S02]  /*febf0*/  LEA.HI.X.SX32 R5, R17, R2, 0x1, P6 ;  /* 0x0000000211057211 */ /* 0x001fe400030f0eff */
[----:B------:R-:W-:-:S04]  /*fec00*/  IADD3 R17, R3, c[0x0][0x198], RZ ;  /* 0x0000660003117a10 */ /* 0x000fc80007ffe0ff */
[C---:B------:R-:W-:Y:S02]  /*fec10*/  IADD3 R25, R17.reuse, c[0x0][0x198], RZ ;  /* 0x0000660011197a10 */ /* 0x040fe40007ffe0ff */
[C---:B------:R-:W-:Y:S02]  /*fec20*/  LEA R12, P6, R17.reuse, R0, 0x1 ;  /* 0x00000000110c7211 */ /* 0x040fe400078c08ff */
[----:B------:R-:W-:Y:S02]  /*fec30*/  ISETP.LT.AND P3, PT, R22, c[0x0][0x17c], !P0 ;  /* 0x00005f0016007a0c */ /* 0x000fe40004761270 */
[----:B------:R-:W-:Y:S02]  /*fec40*/  LEA.HI.X.SX32 R13, R17, R2, 0x1, P6 ;  /* 0x00000002110d7211 */ /* 0x000fe400030f0eff */
[----:B--2---:R-:W-:Y:S01]  /*fec50*/  PRMT R7, R20, 0x7632, R7 ;  /* 0x0000763214077816 */ /* 0x004fe20000000007 */
[----:B------:R-:W-:Y:S04]  /*fec60*/  @P2 STG.E.U16 [R8.64], R20 ;  /* 0x0000001408002986 */ /* 0x000fe8000c101504 */
[----:B------:R0:W-:Y:S01]  /*fec70*/  @P1 STG.E.U16 [R4.64], R7 ;  /* 0x0000000704001986 */ /* 0x0001e2000c101504 */
[----:B------:R-:W-:-:S02]  /*fec80*/  LEA R6, P1, R21, R0, 0x1 ;  /* 0x0000000015067211 */ /* 0x000fc400078208ff */
[----:B------:R-:W-:Y:S02]  /*fec90*/  LEA R10, P2, R3, R0, 0x1 ;  /* 0x00000000030a7211 */ /* 0x000fe400078408ff */
[-C--:B0-----:R-:W-:Y:S02]  /*feca0*/  LEA.HI.X.SX32 R7, R21, R2.reuse, 0x1, P1 ;  /* 0x0000000215077211 */ /* 0x081fe400008f0eff */
[----:B------:R-:W-:Y:S02]  /*fecb0*/  IADD3 R21, R25, c[0x0][0x198], RZ ;  /* 0x0000660019157a10 */ /* 0x000fe40007ffe0ff */
[----:B------:R-:W-:Y:S02]  /*fecc0*/  LEA.HI.X.SX32 R11, R3, R2, 0x1, P2 ;  /* 0x00000002030b7211 */ /* 0x000fe400010f0eff */
[-C--:B------:R-:W-:Y:S02]  /*fecd0*/  LEA R4, P1, R21, R0.reuse, 0x1 ;  /* 0x0000000015047211 */ /* 0x080fe400078208ff */
[----:B------:R-:W-:-:S02]  /*fece0*/  LEA R8, P6, R25, R0, 0x1 ;  /* 0x0000000019087211 */ /* 0x000fc400078c08ff */
[C---:B------:R-:W-:Y:S02]  /*fecf0*/  IADD3 R3, R21.reuse, c[0x0][0x198], RZ ;  /* 0x0000660015037a10 */ /* 0x040fe40007ffe0ff */
[-C--:B------:R-:W-:Y:S02]  /*fed00*/  LEA.HI.X.SX32 R5, R21, R2.reuse, 0x1, P1 ;  /* 0x0000000215057211 */ /* 0x080fe400008f0eff */
[----:B------:R-:W-:Y:S02]  /*fed10*/  LEA.HI.X.SX32 R9, R25, R2, 0x1, P6 ;  /* 0x0000000219097211 */ /* 0x000fe400030f0eff */
[----:B---3--:R-:W-:Y:S02]  /*fed20*/  ISETP.LT.AND P2, PT, R16, c[0x0][0x17c], !P0 ;  /* 0x00005f0010007a0c */ /* 0x008fe40004741270 */
[----:B------:R-:W-:Y:S02]  /*fed30*/  LEA R16, P6, R3, R0, 0x1 ;  /* 0x0000000003107211 */ /* 0x000fe400078c08ff */
[----:B----4-:R-:W-:-:S02]  /*fed40*/  ISETP.LT.AND P1, PT, R18, c[0x0][0x17c], !P0 ;  /* 0x00005f0012007a0c */ /* 0x010fc40004721270 */
[----:B------:R-:W-:Y:S02]  /*fed50*/  ISETP.LT.AND P0, PT, R14, c[0x0][0x17c], !P0 ;  /* 0x00005f000e007a0c */ /* 0x000fe40004701270 */
[----:B------:R-:W-:Y:S02]  /*fed60*/  PRMT R0, R15, 0x7632, R0 ;  /* 0x000076320f007816 */ /* 0x000fe40000000000 */
[----:B------:R-:W-:Y:S02]  /*fed70*/  LEA.HI.X.SX32 R17, R3, R2, 0x1, P6 ;  /* 0x0000000203117211 */ /* 0x000fe400030f0eff */
[----:B------:R-:W-:Y:S01]  /*fed80*/  PRMT R2, R19, 0x7632, R2 ;  /* 0x0000763213027816 */ /* 0x000fe20000000002 */
[----:B------:R0:W-:Y:S04]  /*fed90*/  @P5 STG.E.U16 [R6.64], R15 ;  /* 0x0000000f06005986 */ /* 0x0001e8000c101504 */
[----:B------:R0:W-:Y:S04]  /*feda0*/  @P4 STG.E.U16 [R10.64], R0 ;  /* 0x000000000a004986 */ /* 0x0001e8000c101504 */
[----:B------:R0:W-:Y:S04]  /*fedb0*/  @P3 STG.E.U16 [R12.64], R19 ;  /* 0x000000130c003986 */ /* 0x0001e8000c101504 */
[----:B------:R0:W-:Y:S04]  /*fedc0*/  @P2 STG.E.U16 [R8.64], R2 ;  /* 0x0000000208002986 */ /* 0x0001e8000c101504 */
[----:B------:R0:W-:Y:S01]  /*fedd0*/  @P1 STG.E.U16 [R4.64], R23 ;  /* 0x0000001704001986 */ /* 0x0001e2000c101504 */
[----:B------:R-:W-:Y:S05]  /*fede0*/  @!P0 EXIT ;  /* 0x000000000000894d */ /* 0x000fea0003800000 */
[----:B0-----:R-:W-:-:S05]  /*fedf0*/  PRMT R8, R23, 0x7632, R8 ;  /* 0x0000763217087816 */ /* 0x001fca0000000008 */
[----:B------:R-:W-:Y:S01]  /*fee00*/  STG.E.U16 [R16.64], R8 ;  /* 0x0000000810007986 */ /* 0x000fe2000c101504 */
[----:B------:R-:W-:Y:S05]  /*fee10*/  EXIT ;  /* 0x000000000000794d */ /* 0x000fea0003800000 */
.L_x_3:
[----:B------:R-:W-:-:S00]  /*fee20*/  BRA `(.L_x_3) ;  /* 0xfffffff000007947 */ /* 0x000fc0000383ffff */
[----:B------:R-:W-:-:S00]  /*fee30*/  NOP ;  /* 0x0000000000007918 */ /* 0x000fc00000000000 */
        /* <DEDUP_REMOVED lines=12> */
.L_x_4:


//--------------------- .nv.shared.matmul_kernel  --------------------------
	.section	.nv.shared.matmul_kernel,"aw",@nobits
	.sectionflags	@""
	.align	16
